def matmul_kernel(
    a_ptr,
    b_ptr,
    c_ptr,
    M,
    N,
    K,
    stride_am,
    stride_ak,
    stride_bk,
    stride_bn,
    stride_cm,
    stride_cn,
    BLOCK_M: tl.constexpr,
    BLOCK_N: tl.constexpr,
    BLOCK_K: tl.constexpr,
    GROUP_M: tl.constexpr,
):
    pid = tl.program_id(axis=0)
    num_pid_m = tl.cdiv(M, BLOCK_M)
    num_pid_n = tl.cdiv(N, BLOCK_N)
    num_pid_in_group = GROUP_M * num_pid_n
    group_id = pid // num_pid_in_group
    first_pid_m = group_id * GROUP_M
    group_size_m = min(num_pid_m - first_pid_m, GROUP_M)
    pid_m = first_pid_m + ((pid % num_pid_in_group) % group_size_m)
    pid_n = (pid % num_pid_in_group) // group_size_m

    offs_am = (pid_m * BLOCK_M + tl.arange(0, BLOCK_M)) % M
    offs_bn = (pid_n * BLOCK_N + tl.arange(0, BLOCK_N)) % N
    offs_k = tl.arange(0, BLOCK_K)
    a_ptrs = a_ptr + offs_am[:, None] * stride_am + offs_k[None, :] * stride_ak
    b_ptrs = b_ptr + offs_k[:, None] * stride_bk + offs_bn[None, :] * stride_bn

    acc = tl.zeros((BLOCK_M, BLOCK_N), dtype=tl.float32)
    for kk in range(0, tl.cdiv(K, BLOCK_K)):
        a = tl.load(a_ptrs, mask=offs_k[None, :] < K - kk * BLOCK_K, other=0.0)
        b = tl.load(b_ptrs, mask=offs_k[:, None] < K - kk * BLOCK_K, other=0.0)
        acc = tl.dot(a, b, acc)
        a_ptrs += BLOCK_K * stride_ak
        b_ptrs += BLOCK_K * stride_bk

    c = acc.to(c_ptr.dtype.element_ty)
    offs_cm = pid_m * BLOCK_M + tl.arange(0, BLOCK_M)
    offs_cn = pid_n * BLOCK_N + tl.arange(0, BLOCK_N)
    c_ptrs = c_ptr + offs_cm[:, None] * stride_cm + offs_cn[None, :] * stride_cn
    mask = (offs_cm[:, None] < M) & (offs_cn[None, :] < N)
    tl.store(c_ptrs, c, mask=mask)

# config = {"BLOCK_K": 32, "BLOCK_M": 512, "BLOCK_N": 256, "GROUP_M": 8, "arch": "sm_100", "dtype": "fp8e5m2", "num_ctas": 2, "num_stages": 3, "num_warps": 4}
# arch = sm_100


// ===== COMPILED SASS (sm_100a) =====

	.target	sm_100a

	.elftype	@"ET_EXEC"


//--------------------- .note.nv.tkinfo           --------------------------
	.section	.note.nv.tkinfo,"",@"SHT_NOTE"
	.sectionflags	@"SHF_NOTE_NV_TKINFO"
	.tkinfo
        /*0018*/ 	.word	0x00000081
        /*0030*/ 	.string	""
        /*0030*/ 	.string	"ptxas-blackwell"
        /*0030*/ 	.string	"Cuda compilation tools, release 12.9, V12.9.86"
        /*0030*/ 	.string	"Build cuda_12.9.r12.9/compiler.36037853_0"
        /*0030*/ 	.string	"-v  -suppress-debug-info  -lineinfo  -arch sm_100a "



//--------------------- .note.nv.cuver            --------------------------
	.section	.note.nv.cuver,"",@"SHT_NOTE"
	.sectionflags	@"SHF_NOTE_NV_CUVER"
        /*0018*/ 	.short	0x0001
        /*001a*/ 	.short	0x0064
        /*001c*/ 	.short	0x0001
        /*001e*/ 	.short	0x0000
        /*0020*/ 	.short	0x0001
        /*0022*/ 	.short	0x0000


//--------------------- .nv.info                  --------------------------
	.section	.nv.info,"",@"SHT_CUDA_INFO"
	.align	4


	//----- nvinfo : EIATTR_REGCOUNT
	.align		4
        /*0000*/ 	.byte	0x04, 0x2f
        /*0002*/ 	.short	(.L_6 - .L_5)
	.align		4
.L_5:
        /*0004*/ 	.word	index@(matmul_kernel)
        /*0008*/ 	.word	0x000000ff


	//----- nvinfo : EIATTR_FRAME_SIZE
	.align		4
.L_6:
        /*000c*/ 	.byte	0x04, 0x11
        /*000e*/ 	.short	(.L_8 - .L_7)
	.align		4
.L_7:
        /*0010*/ 	.word	index@($__internal_2_$__cuda_sm10x_tcgen05_guardrail_trap_unallocated_columns_being_dealloced)
        /*0014*/ 	.word	0x00000d00


	//----- nvinfo : EIATTR_FRAME_SIZE
	.align		4
.L_8:
        /*0018*/ 	.byte	0x04, 0x11
        /*001a*/ 	.short	(.L_10 - .L_9)
	.align		4
.L_9:
        /*001c*/ 	.word	index@($__internal_1_$__cuda_sm10x_tcgen05_guardrail_trap_phase_invalid_during_alloc)
        /*0020*/ 	.word	0x00000d00


	//----- nvinfo : EIATTR_FRAME_SIZE
	.align		4
.L_10:
        /*0024*/ 	.byte	0x04, 0x11
        /*0026*/ 	.short	(.L_12 - .L_11)
	.align		4
.L_11:
        /*0028*/ 	.word	index@($__internal_0_$__cuda_sm10x_tcgen05_guardrail_trap_col_being_dealloced_not_returned_by_alloc)
        /*002c*/ 	.word	0x00000d00


	//----- nvinfo : EIATTR_FRAME_SIZE
	.align		4
.L_12:
        /*0030*/ 	.byte	0x04, 0x11
        /*0032*/ 	.short	(.L_14 - .L_13)
	.align		4
.L_13:
        /*0034*/ 	.word	index@(matmul_kernel)
        /*0038*/ 	.word	0x00000d00


	//----- nvinfo : EIATTR_MIN_STACK_SIZE
	.align		4
.L_14:
        /*003c*/ 	.byte	0x04, 0x12
        /*003e*/ 	.short	(.L_16 - .L_15)
	.align		4
.L_15:
        /*0040*/ 	.word	index@(matmul_kernel)
        /*0044*/ 	.word	0x00000d00
.L_16:


//--------------------- .nv.info.matmul_kernel    --------------------------
	.section	.nv.info.matmul_kernel,"",@"SHT_CUDA_INFO"
	.sectionflags	@""
	.align	4


	//----- nvinfo : EIATTR_CUDA_API_VERSION
	.align		4
        /*0000*/ 	.byte	0x04, 0x37
        /*0002*/ 	.short	(.L_18 - .L_17)
.L_17:
        /*0004*/ 	.word	0x00000081


	//----- nvinfo : EIATTR_KPARAM_INFO
	.align		4
.L_18:
        /*0008*/ 	.byte	0x04, 0x17
        /*000a*/ 	.short	(.L_20 - .L_19)
.L_19:
        /*000c*/ 	.word	0x00000000
        /*0010*/ 	.short	0x000d
        /*0012*/ 	.short	0x0048
        /*0014*/ 	.byte	0x00, 0xf4, 0x21, 0x00


	//----- nvinfo : EIATTR_KPARAM_INFO
	.align		4
.L_20:
        /*0018*/ 	.byte	0x04, 0x17
        /*001a*/ 	.short	(.L_22 - .L_21)
.L_21:
        /*001c*/ 	.word	0x00000000
        /*0020*/ 	.short	0x000c
        /*0022*/ 	.short	0x0040
        /*0024*/ 	.byte	0x00, 0xf4, 0x21, 0x00


	//----- nvinfo : EIATTR_KPARAM_INFO
	.align		4
.L_22:
        /*0028*/ 	.byte	0x04, 0x17
        /*002a*/ 	.short	(.L_24 - .L_23)
.L_23:
        /*002c*/ 	.word	0x00000000
        /*0030*/ 	.short	0x000b
        /*0032*/ 	.short	0x0038
        /*0034*/ 	.byte	0x00, 0xf0, 0x11, 0x00


	//----- nvinfo : EIATTR_KPARAM_INFO
	.align		4
.L_24:
        /*0038*/ 	.byte	0x04, 0x17
        /*003a*/ 	.short	(.L_26 - .L_25)
.L_25:
        /*003c*/ 	.word	0x00000000
        /*0040*/ 	.short	0x000a
        /*0042*/ 	.short	0x0034
        /*0044*/ 	.byte	0x00, 0xf0, 0x11, 0x00


	//----- nvinfo : EIATTR_KPARAM_INFO
	.align		4
.L_26:
        /*0048*/ 	.byte	0x04, 0x17
        /*004a*/ 	.short	(.L_28 - .L_27)
.L_27:
        /*004c*/ 	.word	0x00000000
        /*0050*/ 	.short	0x0009
        /*0052*/ 	.short	0x0030
        /*0054*/ 	.byte	0x00, 0xf0, 0x11, 0x00


	//----- nvinfo : EIATTR_KPARAM_INFO
	.align		4
.L_28:
        /*0058*/ 	.byte	0x04, 0x17
        /*005a*/ 	.short	(.L_30 - .L_29)
.L_29:
        /*005c*/ 	.word	0x00000000
        /*0060*/ 	.short	0x0008
        /*0062*/ 	.short	0x002c
        /*0064*/ 	.byte	0x00, 0xf0, 0x11, 0x00


	//----- nvinfo : EIATTR_KPARAM_INFO
	.align		4
.L_30:
        /*0068*/ 	.byte	0x04, 0x17
        /*006a*/ 	.short	(.L_32 - .L_31)
.L_31:
        /*006c*/ 	.word	0x00000000
        /*0070*/ 	.short	0x0007
        /*0072*/ 	.short	0x0028
        /*0074*/ 	.byte	0x00, 0xf0, 0x11, 0x00


	//----- nvinfo : EIATTR_KPARAM_INFO
	.align		4
.L_32:
        /*0078*/ 	.byte	0x04, 0x17
        /*007a*/ 	.short	(.L_34 - .L_33)
.L_33:
        /*007c*/ 	.word	0x00000000
        /*0080*/ 	.short	0x0006
        /*0082*/ 	.short	0x0024
        /*0084*/ 	.byte	0x00, 0xf0, 0x11, 0x00


	//----- nvinfo : EIATTR_KPARAM_INFO
	.align		4
.L_34:
        /*0088*/ 	.byte	0x04, 0x17
        /*008a*/ 	.short	(.L_36 - .L_35)
.L_35:
        /*008c*/ 	.word	0x00000000
        /*0090*/ 	.short	0x0005
        /*0092*/ 	.short	0x0020
        /*0094*/ 	.byte	0x00, 0xf0, 0x11, 0x00


	//----- nvinfo : EIATTR_KPARAM_INFO
	.align		4
.L_36:
        /*0098*/ 	.byte	0x04, 0x17
        /*009a*/ 	.short	(.L_38 - .L_37)
.L_37:
        /*009c*/ 	.word	0x00000000
        /*00a0*/ 	.short	0x0004
        /*00a2*/ 	.short	0x001c
        /*00a4*/ 	.byte	0x00, 0xf0, 0x11, 0x00


	//----- nvinfo : EIATTR_KPARAM_INFO
	.align		4
.L_38:
        /*00a8*/ 	.byte	0x04, 0x17
        /*00aa*/ 	.short	(.L_40 - .L_39)
.L_39:
        /*00ac*/ 	.word	0x00000000
        /*00b0*/ 	.short	0x0003
        /*00b2*/ 	.short	0x0018
        /*00b4*/ 	.byte	0x00, 0xf0, 0x11, 0x00


	//----- nvinfo : EIATTR_KPARAM_INFO
	.align		4
.L_40:
        /*00b8*/ 	.byte	0x04, 0x17
        /*00ba*/ 	.short	(.L_42 - .L_41)
.L_41:
        /*00bc*/ 	.word	0x00000000
        /*00c0*/ 	.short	0x0002
        /*00c2*/ 	.short	0x0010
        /*00c4*/ 	.byte	0x00, 0xf4, 0x21, 0x00


	//----- nvinfo : EIATTR_KPARAM_INFO
	.align		4
.L_42:
        /*00c8*/ 	.byte	0x04, 0x17
        /*00ca*/ 	.short	(.L_44 - .L_43)
.L_43:
        /*00cc*/ 	.word	0x00000000
        /*00d0*/ 	.short	0x0001
        /*00d2*/ 	.short	0x0008
        /*00d4*/ 	.byte	0x00, 0xf4, 0x21, 0x00


	//----- nvinfo : EIATTR_KPARAM_INFO
	.align		4
.L_44:
        /*00d8*/ 	.byte	0x04, 0x17
        /*00da*/ 	.short	(.L_46 - .L_45)
.L_45:
        /*00dc*/ 	.word	0x00000000
        /*00e0*/ 	.short	0x0000
        /*00e2*/ 	.short	0x0000
        /*00e4*/ 	.byte	0x00, 0xf4, 0x21, 0x00


	//----- nvinfo : EIATTR_EXPLICIT_CLUSTER
	.align		4
.L_46:
        /*00e8*/ 	.byte	0x01, 0x3e
	.zero		2


	//----- nvinfo : EIATTR_CTA_PER_CLUSTER
	.align		4
        /*00ec*/ 	.byte	0x04, 0x3d
        /*00ee*/ 	.short	(.L_48 - .L_47)
.L_47:
        /*00f0*/ 	.word	0x00000002
        /*00f4*/ 	.word	0x00000001
        /*00f8*/ 	.word	0x00000001


	//----- nvinfo : EIATTR_AT_ENTRY_FRAGMENTS
	.align		4
.L_48:
        /*00fc*/ 	.byte	0x04, 0x4f
        /*00fe*/ 	.short	(.L_50 - .L_49)


	//   ....[0]....
.L_49:
        /*0100*/ 	.word	0x00000004


	//   ....[1]....
        /*0104*/ 	.word	0x00000005


	//----- nvinfo : EIATTR_RESERVED_SMEM_USED
	.align		4
.L_50:
        /*0108*/ 	.byte	0x01, 0x41
	.zero		2


	//----- nvinfo : EIATTR_SPARSE_MMA_MASK
	.align		4
        /*010c*/ 	.byte	0x03, 0x50
        /*010e*/ 	.short	0x0000


	//----- nvinfo : EIATTR_TCGEN05_2CTA_USED
	.align		4
        /*0110*/ 	.byte	0x01, 0x52
	.zero		2


	//----- nvinfo : EIATTR_MAXREG_COUNT
	.align		4
        /*0114*/ 	.byte	0x03, 0x1b
        /*0116*/ 	.short	0x00ff


	//----- nvinfo : EIATTR_NUM_BARRIERS
	.align		4
        /*0118*/ 	.byte	0x02, 0x4c
        /*011a*/ 	.byte	0x01
	.zero		1


	//----- nvinfo : EIATTR_ANNOTATIONS
	.align		4
        /*011c*/ 	.byte	0x04, 0x55
        /*011e*/ 	.short	(.L_52 - .L_51)


	//   ....[0]....
.L_51:
        /*0120*/ 	.word	0x00000001
        /*0124*/ 	.byte	0xa0, 0x1f, 0x00, 0x00, 0x01, 0x00, 0x00, 0x00, 0xd0, 0x22, 0x00, 0x00, 0x01, 0x00, 0x00, 0x00
        /* <DEDUP_REMOVED lines=594> */
        /*2654*/ 	.byte	0x90, 0xf8, 0x01, 0x00


	//----- nvinfo : EIATTR_INT_WARP_WIDE_INSTR_OFFSETS
	.align		4
.L_52:
        /*2658*/ 	.byte	0x04, 0x31
        /*265a*/ 	.short	(.L_54 - .L_53)


	//   ....[0]....
.L_53:
        /*265c*/ 	.word	0x00001f70


	//   ....[1]....
        /*2660*/ 	.word	0x00001f80


	//   ....[2]....
        /*2664*/ 	.word	0x00004c00


	//   ....[3]....
        /*2668*/ 	.word	0x000209f0


	//   ....[4]....
        /*266c*/ 	.word	0x00020a40


	//----- nvinfo : EIATTR_COOP_GROUP_MASK_REGIDS
	.align		4
.L_54:
        /*2670*/ 	.byte	0x04, 0x29
        /*2672*/ 	.short	(.L_56 - .L_55)


	//   ....[0]....
.L_55:
        /*2674*/ 	.word	0xffffffff


	//   ....[1]....
        /*2678*/ 	.word	0xffffffff


	//   ....[2]....
        /*267c*/ 	.word	0xffffffff


	//   ....[3]....
        /*2680*/ 	.word	0xffffffff


	//----- nvinfo : EIATTR_COOP_GROUP_INSTR_OFFSETS
	.align		4
.L_56:
        /*2684*/ 	.byte	0x04, 0x28
        /*2686*/ 	.short	(.L_58 - .L_57)


	//   ....[0]....
.L_57:
        /*2688*/ 	.word	0x00000080


	//   ....[1]....
        /*268c*/ 	.word	0x00000680


	//   ....[2]....
        /*2690*/ 	.word	0x00020880


	//   ....[3]....
        /*2694*/ 	.word	0x00020af0


	//----- nvinfo : EIATTR_VRC_CTA_INIT_COUNT
	.align		4
.L_58:
        /*2698*/ 	.byte	0x02, 0x4a
        /*269a*/ 	.byte	0x80
	.zero		1


	//----- nvinfo : EIATTR_MBARRIER_INSTR_OFFSETS
	.align		4
        /*269c*/ 	.byte	0x04, 0x39
        /*269e*/ 	.short	(.L_60 - .L_59)


	//   ....[0]....
.L_59:
        /*26a0*/ 	.word	0x00000300
        /*26a4*/ 	.word	0x00000007
        /*26a8*/ 	.word	0x00000000
        /*26ac*/ 	.short	0x010a
        /*26ae*/ 	.byte	0xff
	.zero		1


	//   ....[1]....
        /*26b0*/ 	.word	0x00000320
        /*26b4*/ 	.word	0x00000007
        /*26b8*/ 	.word	0x00000000
        /*26bc*/ 	.short	0x010a
        /*26be*/ 	.byte	0xff
	.zero		1


	//   ....[2]....
        /*26c0*/ 	.word	0x000004f0
        /*26c4*/ 	.word	0x00000009
        /*26c8*/ 	.word	0x00000000
        /*26cc*/ 	.short	0x010a
        /*26ce*/ 	.byte	0xff
	.zero		1


	//   ....[3]....
        /*26d0*/ 	.word	0x00000510
        /*26d4*/ 	.word	0x00000009
        /*26d8*/ 	.word	0x00000000
        /*26dc*/ 	.short	0x010a
        /*26de*/ 	.byte	0xff
	.zero		1


	//   ....[4]....
        /*26e0*/ 	.word	0x00000600
        /*26e4*/ 	.word	0x00000005
        /*26e8*/ 	.word	0x00000000
        /*26ec*/ 	.short	0x0101
        /*26ee*/ 	.byte	0xff
	.zero		1


	//   ....[5]....
        /*26f0*/ 	.word	0x00002090
        /*26f4*/ 	.word	0x000000ff
        /*26f8*/ 	.word	0x00000000
        /*26fc*/ 	.short	0x0100
        /*26fe*/ 	.byte	0x0a
	.zero		1


	//   ....[6]....
        /*2700*/ 	.word	0x00004df0
        /*2704*/ 	.word	0x000000ff
        /*2708*/ 	.word	0x00006008
        /*270c*/ 	.short	0x0100
        /*270e*/ 	.byte	0x08
	.zero		1


	//   ....[7]....
        /*2710*/ 	.word	0x000076c0
        /*2714*/ 	.word	0x000000ff
        /*2718*/ 	.word	0x00000000
        /*271c*/ 	.short	0x010a
        /*271e*/ 	.byte	0x0a
	.zero		1


	//   ....[8]....
        /*2720*/ 	.word	0x0000a180
        /*2724*/ 	.word	0x000000ff
        /*2728*/ 	.word	0x00000000
        /*272c*/ 	.short	0x010a
        /*272e*/ 	.byte	0x0a
	.zero		1


	//   ....[9]....
        /*2730*/ 	.word	0x0000a2d0
        /*2734*/ 	.word	0x000000ff
        /*2738*/ 	.word	0x00006000
        /*273c*/ 	.short	0x0108
        /*273e*/ 	.byte	0x08
	.zero		1


	//   ....[10]....
        /*2740*/ 	.word	0x0000a390
        /*2744*/ 	.word	0x000000ff
        /*2748*/ 	.word	0x00006008
        /*274c*/ 	.short	0x0108
        /*274e*/ 	.byte	0x08
	.zero		1


	//   ....[11]....
        /*2750*/ 	.word	0x00020b20
        /*2754*/ 	.word	0x00000007
        /*2758*/ 	.word	0x00000000
        /*275c*/ 	.short	0x010a
        /*275e*/ 	.byte	0xff
	.zero		1


	//   ....[12]....
        /*2760*/ 	.word	0x00020b80
        /*2764*/ 	.word	0x00000009
        /*2768*/ 	.word	0x00000000
        /*276c*/ 	.short	0x010a
        /*276e*/ 	.byte	0xff
	.zero		1


	//   ....[13]....
        /*2770*/ 	.word	0x00020bd0
        /*2774*/ 	.word	0x000000ff
        /*2778*/ 	.word	0x00000000
        /*277c*/ 	.short	0x010a
        /*277e*/ 	.byte	0x0a
	.zero		1


	//   ....[14]....
        /*2780*/ 	.word	0x00020c00
        /*2784*/ 	.word	0x000000ff
        /*2788*/ 	.word	0x00000000
        /*278c*/ 	.short	0x010a
        /*278e*/ 	.byte	0x0a
	.zero		1


	//----- nvinfo : EIATTR_NUM_MBARRIERS
	.align		4
.L_60:
        /*2790*/ 	.byte	0x03, 0x38
        /*2792*/ 	.short	0x0002


	//----- nvinfo : EIATTR_EXIT_INSTR_OFFSETS
	.align		4
        /*2794*/ 	.byte	0x04, 0x1c
        /*2796*/ 	.short	(.L_62 - .L_61)


	//   ....[0]....
.L_61:
        /*2798*/ 	.word	0x00020b00


	//----- nvinfo : EIATTR_REQNTID
	.align		4
.L_62:
        /*279c*/ 	.byte	0x04, 0x10
        /*279e*/ 	.short	(.L_64 - .L_63)
.L_63:
        /*27a0*/ 	.word	0x00000080
        /*27a4*/ 	.word	0x00000001
        /*27a8*/ 	.word	0x00000001


	//----- nvinfo : EIATTR_CRS_STACK_SIZE
	.align		4
.L_64:
        /*27ac*/ 	.byte	0x04, 0x1e
        /*27ae*/ 	.short	(.L_66 - .L_65)
.L_65:
        /*27b0*/ 	.word	0x00000000


	//----- nvinfo : EIATTR_CBANK_PARAM_SIZE
	.align		4
.L_66:
        /*27b4*/ 	.byte	0x03, 0x19
        /*27b6*/ 	.short	0x0050


	//----- nvinfo : EIATTR_PARAM_CBANK
	.align		4
        /*27b8*/ 	.byte	0x04, 0x0a
        /*27ba*/ 	.short	(.L_68 - .L_67)
	.align		4
.L_67:
        /*27bc*/ 	.word	index@(.nv.constant0.matmul_kernel)
        /*27c0*/ 	.short	0x0380
        /*27c2*/ 	.short	0x0050


	//----- nvinfo : EIATTR_SW_WAR
	.align		4
.L_68:
        /*27c4*/ 	.byte	0x04, 0x36
        /*27c6*/ 	.short	(.L_70 - .L_69)
.L_69:
        /*27c8*/ 	.word	0x00000008
.L_70:


//--------------------- .nv.compat                --------------------------
	.section	.nv.compat,"",@"SHT_CUDA_COMPAT_INFO"
	.align	4
        /*0000*/ 	.byte	0x02, 0x02, 0x02, 0x00, 0x02, 0x05, 0x05, 0x00, 0x02, 0x03, 0x00, 0x00, 0x02, 0x06, 0x01, 0x00


//--------------------- .nv.callgraph             --------------------------
	.section	.nv.callgraph,"",@"SHT_CUDA_CALLGRAPH"
	.align	4
	.sectionentsize	8
	.align		4
        /*0000*/ 	.word	0x00000000
	.align		4
        /*0004*/ 	.word	0xffffffff
	.align		4
        /*0008*/ 	.word	0x00000000
	.align		4
        /*000c*/ 	.word	0xfffffffe
	.align		4
        /*0010*/ 	.word	0x00000000
	.align		4
        /*0014*/ 	.word	0xfffffffd
	.align		4
        /*0018*/ 	.word	0x00000000
	.align		4
        /*001c*/ 	.word	0xfffffffc


//--------------------- .text.matmul_kernel       --------------------------
	.section	.text.matmul_kernel,"ax",@progbits
	.align	128
        .global         matmul_kernel
        .type           matmul_kernel,@function
        .size           matmul_kernel,(.L_x_28 - matmul_kernel)
        .other          matmul_kernel,@"STO_CUDA_ENTRY STV_DEFAULT"
matmul_kernel:
.text.matmul_kernel:
[----:B------:R-:W0:Y:S01]  /*0000*/  LDC R1, c[0x0][0x37c] ;  /* 0x0000df00ff017b82 */ /* 0x000e220000000800 */
[----:B------:R-:W1:Y:S01]  /*0010*/  S2R R211, SR_TID.X ;  /* 0x0000000000d37919 */ /* 0x000e620000002100 */
[----:B0-----:R-:W-:Y:S01]  /*0020*/  VIADD R1, R1, 0xfffff300 ;  /* 0xfffff30001017836 */ /* 0x001fe20000000000 */
[----:B------:R-:W0:Y:S01]  /*0030*/  LDCU.64 UR18, c[0x0][0x358] ;  /* 0x00006b00ff1277ac */ /* 0x000e220008000a00 */
[----:B-1----:R-:W-:-:S13]  /*0040*/  ISETP.GE.U32.AND P0, PT, R211, 0x20, PT ;  /* 0x00000020d300780c */ /* 0x002fda0003f06070 */
[----:B------:R-:W-:Y:S02]  /*0050*/  VOTEU.ANY UP0, P0 ;  /* 0x0000000000ff7886 */ /* 0x000fe40000000100 */
[----:B------:R-:W-:Y:S05]  /*0060*/  BRA.U UP0, `(.L_x_0) ;  /* 0x0000000500887547 */ /* 0x000fea000b800000 */
[----:B------:R-:W1:Y:S01]  /*0070*/  S2R R11, SR_CgaCtaId ;  /* 0x00000000000b7919 */ /* 0x000e620000008800 */
[----:B------:R-:W-:Y:S01]  /*0080*/  NOP ;  /* 0x0000000000007918 */ /* 0x000fe20000000000 */
[----:B------:R-:W-:-:S04]  /*0090*/  MOV R0, 0x40 ;  /* 0x0000004000007802 */ /* 0x000fc80000000f00 */
[----:B-1----:R-:W-:Y:S02]  /*00a0*/  LEA R2, R11, R0, 0x18 ;  /* 0x000000000b027211 */ /* 0x002fe400078ec0ff */
[----:B------:R-:W-:-:S04]  /*00b0*/  MOV R0, 0x400 ;  /* 0x0000040000007802 */ /* 0x000fc80000000f00 */
[----:B------:R-:W1:Y:S01]  /*00c0*/  LDS.U8 R2, [R2] ;  /* 0x0000000002027984 */ /* 0x000e620000000000 */
[----:B------:R-:W-:Y:S02]  /*00d0*/  LEA R0, R11, R0, 0x18 ;  /* 0x000000000b007211 */ /* 0x000fe400078ec0ff */
[----:B-1----:R-:W-:-:S13]  /*00e0*/  ISETP.NE.AND P0, PT, R2, RZ, PT ;  /* 0x000000ff0200720c */ /* 0x002fda0003f05270 */
[----:B------:R-:W-:Y:S05]  /*00f0*/  @P0 BRA `(.L_x_1) ;  /* 0x00000004004c0947 */ /* 0x000fea0003800000 */
[C---:B------:R-:W-:Y:S02]  /*0100*/  LOP3.LUT R2, R11.reuse, 0x1, RZ, 0xc0, !PT ;  /* 0x000000010b027812 */ /* 0x040fe400078ec0ff */
[----:B------:R-:W-:Y:S02]  /*0110*/  LOP3.LUT R5, R11, 0x1, RZ, 0x3c, !PT ;  /* 0x000000010b057812 */ /* 0x000fe400078e3cff */
[----:B------:R-:W-:-:S13]  /*0120*/  ISETP.NE.U32.AND P0, PT, R2, 0x1, PT ;  /* 0x000000010200780c */ /* 0x000fda0003f05070 */
[----:B------:R-:W-:Y:S05]  /*0130*/  @!P0 BRA `(.L_x_2) ;  /* 0x0000000000c08947 */ /* 0x000fea0003800000 */
[----:B------:R-:W-:Y:S01]  /*0140*/  ELECT P1, URZ, PT ;  /* 0x0000000000ff782f */ /* 0x000fe20003820000 */
[----:B------:R-:W-:-:S12]  /*0150*/  BSSY B0, `(.L_x_2) ;  /* 0x000002e000007945 */ /* 0x000fd80003800000 */
[----:B------:R-:W-:Y:S05]  /*0160*/  @!P1 BRA `(.L_x_3) ;  /* 0x0000000000b09947 */ /* 0x000fea0003800000 */
[----:B------:R-:W-:-:S05]  /*0170*/  UMOV UR4, 0x10 ;  /* 0x0000001000047882 */ /* 0x000fca0000000000 */
[----:B------:R-:W-:Y:S04]  /*0180*/  DEPBAR.LE SB1, 0x36 ;  /* 0x00009d800000791a */ /* 0x000fe80000000000 */
[----:B------:R-:W1:Y:S02]  /*0190*/  UTCATOMSWS.2CTA.FIND_AND_SET.ALIGN UP1, UR4, UR4 ;  /* 0x00000004000475e3 */ /* 0x000e640008220800 */
[----:B-1----:R-:W-:Y:S01]  /*01a0*/  PLOP3.LUT P1, PT, PT, PT, UP1, 0x80, 0x8 ;  /* 0x000000000008781c */ /* 0x002fe20003f2f018 */
[----:B------:R-:W-:-:S03]  /*01b0*/  IMAD.U32 R4, RZ, RZ, UR4 ;  /* 0x00000004ff047e24 */ /* 0x000fc6000f8e00ff */
[----:B------:R-:W-:-:S04]  /*01c0*/  SEL R2, RZ, 0xffffffff, !P1 ;  /* 0xffffffffff027807 */ /* 0x000fc80004800000 */
[----:B------:R-:W-:-:S13]  /*01d0*/  ISETP.NE.AND P1, PT, R2, RZ, PT ;  /* 0x000000ff0200720c */ /* 0x000fda0003f25270 */
[----:B------:R-:W-:Y:S05]  /*01e0*/  @P1 BRA `(.L_x_4) ;  /* 0x0000000000241947 */ /* 0x000fea0003800000 */
.L_x_5:
[----:B------:R-:W-:Y:S05]  /*01f0*/  NANOSLEEP 0x64 ;  /* 0x000000640000795d */ /* 0x000fea0003800000 */
[----:B------:R-:W-:-:S05]  /*0200*/  UMOV UR4, 0x10 ;  /* 0x0000001000047882 */ /* 0x000fca0000000000 */
[----:B------:R-:W-:Y:S04]  /*0210*/  DEPBAR.LE SB1, 0x36 ;  /* 0x00009d800000791a */ /* 0x000fe80000000000 */
[----:B------:R-:W1:Y:S02]  /*0220*/  UTCATOMSWS.2CTA.FIND_AND_SET.ALIGN UP1, UR4, UR4 ;  /* 0x00000004000475e3 */ /* 0x000e640008220800 */
[----:B-1----:R-:W-:Y:S01]  /*0230*/  PLOP3.LUT P1, PT, PT, PT, UP1, 0x80, 0x8 ;  /* 0x000000000008781c */ /* 0x002fe20003f2f018 */
[----:B------:R-:W-:-:S03]  /*0240*/  IMAD.U32 R4, RZ, RZ, UR4 ;  /* 0x00000004ff047e24 */ /* 0x000fc6000f8e00ff */
[----:B------:R-:W-:-:S04]  /*0250*/  SEL R2, RZ, 0xffffffff, !P1 ;  /* 0xffffffffff027807 */ /* 0x000fc80004800000 */
[----:B------:R-:W-:-:S13]  /*0260*/  ISETP.NE.AND P1, PT, R2, RZ, PT ;  /* 0x000000ff0200720c */ /* 0x000fda0003f25270 */
[----:B------:R-:W-:Y:S05]  /*0270*/  @!P1 BRA `(.L_x_5) ;  /* 0xfffffffc00dc9947 */ /* 0x000fea000383ffff */
.L_x_4:
[----:B------:R-:W-:Y:S01]  /*0280*/  MOV R2, 0x60 ;  /* 0x0000006000027802 */ /* 0x000fe20000000f00 */
[----:B------:R-:W-:Y:S01]  /*0290*/  IMAD.MOV.U32 R10, RZ, RZ, 0x4 ;  /* 0x00000004ff0a7424 */ /* 0x000fe200078e00ff */
[----:B------:R-:W-:Y:S01]  /*02a0*/  MOV R3, 0x58 ;  /* 0x0000005800037802 */ /* 0x000fe20000000f00 */
[----:B------:R-:W-:Y:S01]  /*02b0*/  IMAD.MOV.U32 R13, RZ, RZ, 0xffff ;  /* 0x0000ffffff0d7424 */ /* 0x000fe200078e00ff */
[C---:B------:R-:W-:Y:S02]  /*02c0*/  LEA R6, R11.reuse, R2, 0x18 ;  /* 0x000000020b067211 */ /* 0x040fe400078ec0ff */
[----:B------:R-:W-:-:S03]  /*02d0*/  LEA R7, R11, R3, 0x18 ;  /* 0x000000030b077211 */ /* 0x000fc600078ec0ff */
[----:B------:R-:W1:Y:S02]  /*02e0*/  LDS R2, [R6] ;  /* 0x0000000006027984 */ /* 0x000e640000000800 */
[----:B-1----:R-:W-:-:S04]  /*02f0*/  IMAD.U32 R2, R2, -0x80000000, RZ ;  /* 0x8000000002027824 */ /* 0x002fc800078e00ff */
[----:B------:R-:W1:Y:S02]  /*0300*/  SYNCS.PHASECHK.TRANS64.TRYWAIT P1, [R7+URZ], R2 ;  /* 0x00000002070075a7 */ /* 0x000e6400080211ff */
[----:B-1----:R-:W-:Y:S05]  /*0310*/  @P1 BRA `(.L_x_6) ;  /* 0x0000000000081947 */ /* 0x002fea0003800000 */
[----:B------:R-:W1:Y:S02]  /*0320*/  SYNCS.PHASECHK.TRANS64.TRYWAIT P1, [R7+URZ], R2 ;  /* 0x00000002070075a7 */ /* 0x000e6400080211ff */
[----:B-1----:R-:W-:Y:S05]  /*0330*/  @!P1 BRA `(.L_x_7) ;  /* 0x0000020400f49947 */ /* 0x002fea0003800000 */
.L_x_6:
[C---:B------:R-:W-:Y:S01]  /*0340*/  PRMT R9, R5.reuse, 0x654, R7 ;  /* 0x0000065405097816 */ /* 0x040fe20000000007 */
[C---:B-1----:R-:W-:Y:S01]  /*0350*/  IMAD.SHL.U32 R3, R4.reuse, 0x20, RZ ;  /* 0x0000002004037824 */ /* 0x042fe200078e00ff */
[----:B------:R-:W-:Y:S01]  /*0360*/  PRMT R8, R5, 0x654, R0 ;  /* 0x0000065405087816 */ /* 0x000fe20000000000 */
[----:B------:R-:W-:Y:S01]  /*0370*/  IMAD.MOV.U32 R12, RZ, RZ, 0x1 ;  /* 0x00000001ff0c7424 */ /* 0x000fe200078e00ff */
[----:B------:R1:W-:Y:S01]  /*0380*/  SYNCS.ARRIVE.TRANS64.RED RZ, [R9+URZ], R10 ;  /* 0x0000000a09ff79a7 */ /* 0x0003e200080004ff */
[----:B------:R-:W-:Y:S01]  /*0390*/  VIADD R7, R4, 0x10 ;  /* 0x0000001004077836 */ /* 0x000fe20000000000 */
[----:B------:R2:W-:Y:S01]  /*03a0*/  STS [R0], R3 ;  /* 0x0000000300007388 */ /* 0x0005e20000000800 */
[----:B------:R-:W-:-:S03]  /*03b0*/  SHF.L.U32 R2, R13, R4, RZ ;  /* 0x000000040d027219 */ /* 0x000fc600000006ff */
[----:B------:R-:W-:Y:S01]  /*03c0*/  SHF.L.U32 R7, R12, R7, RZ ;  /* 0x000000070c077219 */ /* 0x000fe200000006ff */
[----:B------:R2:W-:Y:S01]  /*03d0*/  STAS [R8.64], R4 ;  /* 0x0000000408007dbd */ /* 0x0005e2000c0008ff */
[----:B-1----:R-:W-:Y:S02]  /*03e0*/  MOV R10, 0x50 ;  /* 0x00000050000a7802 */ /* 0x002fe40000000f00 */
[----:B------:R-:W-:Y:S02]  /*03f0*/  LOP3.LUT R2, R7, R2, RZ, 0xfc, !PT ;  /* 0x0000000207027212 */ /* 0x000fe400078efcff */
[----:B------:R-:W-:-:S05]  /*0400*/  LEA R7, R11, R10, 0x18 ;  /* 0x0000000a0b077211 */ /* 0x000fca00078ec0ff */
[----:B------:R2:W-:Y:S04]  /*0410*/  ATOMS.OR RZ, [R7], R2 ;  /* 0x0000000207ff738c */ /* 0x0005e80003000000 */
[----:B------:R2:W-:Y:S02]  /*0420*/  ATOMS.XOR RZ, [R6], R12 ;  /* 0x0000000c06ff738c */ /* 0x0005e40003800000 */
.L_x_3:
[----:B0-----:R-:W-:Y:S05]  /*0430*/  BSYNC B0 ;  /* 0x0000000000007941 */ /* 0x001fea0003800000 */
.L_x_2:
[----:B------:R-:W-:Y:S05]  /*0440*/  @P0 BRA `(.L_x_8) ;  /* 0x0000000000880947 */ /* 0x000fea0003800000 */
[----:B------:R-:W-:Y:S05]  /*0450*/  WARPSYNC.ALL ;  /* 0x0000000000007948 */ /* 0x000fea0003800000 */
[----:B------:R-:W-:Y:S01]  /*0460*/  NOP ;  /* 0x0000000000007918 */ /* 0x000fe20000000000 */
[----:B------:R-:W-:-:S13]  /*0470*/  ELECT P0, URZ, PT ;  /* 0x0000000000ff782f */ /* 0x000fda0003800000 */
[----:B------:R-:W-:Y:S05]  /*0480*/  @!P0 BRA `(.L_x_8) ;  /* 0x0000000000788947 */ /* 0x000fea0003800000 */
[----:B--2---:R-:W-:Y:S02]  /*0490*/  MOV R2, 0x60 ;  /* 0x0000006000027802 */ /* 0x004fe40000000f00 */
[----:B------:R-:W-:Y:S02]  /*04a0*/  MOV R4, 0x58 ;  /* 0x0000005800047802 */ /* 0x000fe40000000f00 */
        /* <DEDUP_REMOVED lines=8> */
.L_x_9:
[----:B------:R-:W2:Y:S01]  /*0530*/  LDS R2, [R0] ;  /* 0x0000000000027984 */ /* 0x000ea20000000800 */
[----:B------:R-:W-:Y:S01]  /*0540*/  IMAD.MOV.U32 R7, RZ, RZ, 0xffff ;  /* 0x0000ffffff077424 */ /* 0x000fe200078e00ff */
[----:B------:R-:W-:Y:S01]  /*0550*/  PRMT R5, R5, 0x654, R9 ;  /* 0x0000065405057816 */ /* 0x000fe20000000009 */
[----:B------:R-:W-:Y:S02]  /*0560*/  IMAD.MOV.U32 R13, RZ, RZ, 0x1 ;  /* 0x00000001ff0d7424 */ /* 0x000fe400078e00ff */
[C---:B-12---:R-:W-:Y:S02]  /*0570*/  IMAD.SHL.U32 R3, R2.reuse, 0x20, RZ ;  /* 0x0000002002037824 */ /* 0x046fe400078e00ff */
[----:B------:R-:W-:Y:S01]  /*0580*/  VIADD R4, R2, 0x10 ;  /* 0x0000001002047836 */ /* 0x000fe20000000000 */
[----:B------:R-:W-:Y:S02]  /*0590*/  SHF.L.U32 R2, R7, R2, RZ ;  /* 0x0000000207027219 */ /* 0x000fe400000006ff */
[----:B------:R1:W-:Y:S02]  /*05a0*/  STS [R0], R3 ;  /* 0x0000000300007388 */ /* 0x0003e40000000800 */
[----:B------:R-:W-:-:S02]  /*05b0*/  SHF.L.U32 R7, R13, R4, RZ ;  /* 0x000000040d077219 */ /* 0x000fc400000006ff */
[----:B------:R-:W-:Y:S02]  /*05c0*/  MOV R4, 0x50 ;  /* 0x0000005000047802 */ /* 0x000fe40000000f00 */
[----:B------:R-:W-:Y:S02]  /*05d0*/  LOP3.LUT R2, R7, R2, RZ, 0xfc, !PT ;  /* 0x0000000207027212 */ /* 0x000fe400078efcff */
[----:B------:R-:W-:-:S05]  /*05e0*/  LEA R11, R11, R4, 0x18 ;  /* 0x000000040b0b7211 */ /* 0x000fca00078ec0ff */
[----:B------:R1:W-:Y:S01]  /*05f0*/  ATOMS.OR RZ, [R11], R2 ;  /* 0x000000020bff738c */ /* 0x0003e20003000000 */
[----:B------:R1:W-:Y:S03]  /*0600*/  SYNCS.ARRIVE.TRANS64.RED.A1T0 RZ, [R5+URZ], RZ ;  /* 0x000000ff05ff79a7 */ /* 0x0003e600081004ff */
[----:B------:R1:W-:Y:S01]  /*0610*/  ATOMS.XOR RZ, [R6], R13 ;  /* 0x0000000d06ff738c */ /* 0x0003e20003800000 */
[----:B------:R-:W-:Y:S05]  /*0620*/  BRA `(.L_x_8) ;  /* 0x0000000000107947 */ /* 0x000fea0003800000 */
.L_x_1:
[----:B------:R-:W-:Y:S01]  /*0630*/  IMAD.MOV.U32 R3, RZ, RZ, -0x1 ;  /* 0xffffffffff037424 */ /* 0x000fe200078e00ff */
[----:B------:R-:W-:-:S04]  /*0640*/  MOV R2, 0x670 ;  /* 0x0000067000027802 */ /* 0x000fc80000000f00 */
[----:B------:R1:W-:Y:S03]  /*0650*/  STS [R0], R3 ;  /* 0x0000000300007388 */ /* 0x0003e60000000800 */
[----:B01----:R-:W-:Y:S05]  /*0660*/  CALL.REL.NOINC `($__internal_1_$__cuda_sm10x_tcgen05_guardrail_trap_phase_invalid_during_alloc) ;  /* 0x00000204007c7944 */ /* 0x003fea0003c00000 */
.L_x_8:
[----:B------:R-:W-:Y:S05]  /*0670*/  WARPSYNC.ALL ;  /* 0x0000000000007948 */ /* 0x000fea0003800000 */
[----:B------:R-:W-:Y:S01]  /*0680*/  NOP ;  /* 0x0000000000007918 */ /* 0x000fe20000000000 */
.L_x_0:
[----:B------:R-:W3:Y:S08]  /*0690*/  LDC.64 R114, c[0x0][0x398] ;  /* 0x0000e600ff727b82 */ /* 0x000ef00000000a00 */
[----:B------:R-:W4:Y:S02]  /*06a0*/  S2UR UR5, SR_CgaSize ;  /* 0x00000000000579c3 */ /* 0x000f240000008a00 */
[----:B----4-:R-:W-:-:S12]  /*06b0*/  UIMAD UR5, UR5, -0xa0, URZ ;  /* 0xffffff60050578a4 */ /* 0x010fd8000f8e02ff */
[----:B------:R-:W4:Y:S01]  /*06c0*/  LDCU UR5, c[0x0][UR5+0x2b0] ;  /* 0x00005600050577ac */ /* 0x000f220008000800 */
[----:B------:R-:W-:Y:S02]  /*06d0*/  SHF.R.U32.HI R106, RZ, 0x5, R211 ;  /* 0x00000005ff6a7819 */ /* 0x000fe400000116d3 */
[----:B------:R-:W-:Y:S01]  /*06e0*/  LOP3.LUT R20, R211, 0x7f, RZ, 0xc0, !PT ;  /* 0x0000007fd3147812 */ /* 0x000fe200078ec0ff */
[----:B------:R-:W-:Y:S01]  /*06f0*/  UMOV UR8, 0x400 ;  /* 0x0000040000087882 */ /* 0x000fe20000000000 */
[----:B------:R-:W-:Y:S01]  /*0700*/  PRMT R157, RZ, 0x7610, R157 ;  /* 0x00007610ff9d7816 */ /* 0x000fe2000000009d */
[----:B------:R-:W1:Y:S01]  /*0710*/  LDCU UR21, c[0x0][0x3a4] ;  /* 0x00007480ff1577ac */ /* 0x000e620008000800 */
[----:B------:R-:W5:Y:S01]  /*0720*/  S2UR UR4, SR_CTAID.X ;  /* 0x00000000000479c3 */ /* 0x000f620000002500 */
[----:B------:R-:W-:Y:S01]  /*0730*/  PRMT R162, RZ, 0x7610, R162 ;  /* 0x00007610ffa27816 */ /* 0x000fe200000000a2 */
[----:B------:R-:W2:Y:S01]  /*0740*/  LDCU.64 UR6, c[0x0][0x3a8] ;  /* 0x00007500ff0677ac */ /* 0x000ea20008000a00 */
[----:B------:R-:W0:Y:S05]  /*0750*/  LDCU.128 UR12, c[0x0][0x380] ;  /* 0x00007000ff0c77ac */ /* 0x000e2a0008000c00 */
[----:B------:R-:W0:Y:S01]  /*0760*/  S2UR UR11, SR_CgaCtaId ;  /* 0x00000000000b79c3 */ /* 0x000e220000008800 */
[----:B-123--:R-:W-:Y:S01]  /*0770*/  VIADD R0, R115, 0xff ;  /* 0x000000ff73007836 */ /* 0x00efe20000000000 */
[----:B------:R-:W-:-:S06]  /*0780*/  IABS R193, R115 ;  /* 0x0000007300c17213 */ /* 0x000fcc0000000000 */
[----:B------:R-:W1:Y:S01]  /*0790*/  LDC R208, c[0x0][0x3a0] ;  /* 0x0000e800ffd07b82 */ /* 0x000e620000000800 */
[----:B------:R-:W-:Y:S01]  /*07a0*/  SHF.R.S32.HI R3, RZ, 0x1f, R0 ;  /* 0x0000001fff037819 */ /* 0x000fe20000011400 */
[----:B------:R-:W2:Y:S01]  /*07b0*/  I2F.RP R8, R193 ;  /* 0x000000c100087306 */ /* 0x000ea20000209400 */
[----:B-----5:R-:W-:Y:S02]  /*07c0*/  I2FP.F32.U32 R5, UR4 ;  /* 0x0000000400057c45 */ /* 0x020fe40008201000 */
[----:B------:R-:W-:-:S03]  /*07d0*/  LEA.HI R3, R3, R0, RZ, 0x8 ;  /* 0x0000000003037211 */ /* 0x000fc600078f40ff */
[----:B----4-:R-:W-:Y:S01]  /*07e0*/  FMUL R5, R5, UR5 ;  /* 0x0000000505057c20 */ /* 0x010fe20008400000 */
[----:B------:R-:W-:Y:S01]  /*07f0*/  SHF.R.S32.HI R3, RZ, 0x8, R3 ;  /* 0x00000008ff037819 */ /* 0x000fe20000011403 */
[----:B0-----:R-:W-:Y:S02]  /*0800*/  ULEA UR8, UR11, UR8, 0x18 ;  /* 0x000000080b087291 */ /* 0x001fe4000f8ec0ff */
[----:B------:R-:W-:Y:S02]  /*0810*/  ULOP3.LUT UR5, UR11, 0x1, URZ, 0xc0, !UPT ;  /* 0x000000010b057892 */ /* 0x000fe4000f8ec0ff */
[----:B------:R-:W-:Y:S01]  /*0820*/  IMAD.SHL.U32 R4, R3, 0x8, RZ ;  /* 0x0000000803047824 */ /* 0x000fe200078e00ff */
[----:B------:R-:W-:Y:S01]  /*0830*/  F2I.U32.TRUNC.NTZ R5, R5 ;  /* 0x0000000500057305 */ /* 0x000fe2000020f000 */
[----:B------:R-:W-:Y:S02]  /*0840*/  UIADD3 UR10, UPT, UPT, UR8, 0x6000, URZ ;  /* 0x00006000080a7890 */ /* 0x000fe4000fffe0ff */
[----:B------:R-:W-:Y:S01]  /*0850*/  USHF.L.U32 UR4, UR5, 0x7, URZ ;  /* 0x0000000705047899 */ /* 0x000fe200080006ff */
[----:B------:R-:W-:Y:S01]  /*0860*/  IABS R7, R4 ;  /* 0x0000000400077213 */ /* 0x000fe20000000000 */
[----:B-1----:R-:W-:-:S03]  /*0870*/  VIADD R17, R208, 0xffffffe2 ;  /* 0xffffffe2d0117836 */ /* 0x002fc60000000000 */
[----:B------:R-:W0:Y:S01]  /*0880*/  I2F.RP R0, R7 ;  /* 0x0000000700007306 */ /* 0x000e220000209400 */
[----:B------:R-:W-:-:S07]  /*0890*/  VIADD R19, R208, 0xfffffffe ;  /* 0xfffffffed0137836 */ /* 0x000fce0000000000 */
[----:B--2---:R-:W-:Y:S08]  /*08a0*/  MUFU.RCP R8, R8 ;  /* 0x0000000800087308 */ /* 0x004ff00000001000 */
[----:B0-----:R-:W0:Y:S02]  /*08b0*/  MUFU.RCP R0, R0 ;  /* 0x0000000000007308 */ /* 0x001e240000001000 */
[----:B0-----:R-:W-:Y:S01]  /*08c0*/  VIADD R2, R0, 0xffffffe ;  /* 0x0ffffffe00027836 */ /* 0x001fe20000000000 */
[----:B------:R-:W-:-:S05]  /*08d0*/  IABS R0, R5 ;  /* 0x0000000500007213 */ /* 0x000fca0000000000 */
[----:B------:R0:W1:Y:S02]  /*08e0*/  F2I.FTZ.U32.TRUNC.NTZ R3, R2 ;  /* 0x0000000200037305 */ /* 0x000064000021f000 */
[----:B0-----:R-:W-:Y:S02]  /*08f0*/  IMAD.MOV.U32 R2, RZ, RZ, RZ ;  /* 0x000000ffff027224 */ /* 0x001fe400078e00ff */
[----:B-1----:R-:W-:-:S04]  /*0900*/  IMAD.MOV R6, RZ, RZ, -R3 ;  /* 0x000000ffff067224 */ /* 0x002fc800078e0a03 */
[----:B------:R-:W-:Y:S01]  /*0910*/  IMAD R9, R6, R7, RZ ;  /* 0x0000000706097224 */ /* 0x000fe200078e02ff */
[----:B------:R-:W-:-:S03]  /*0920*/  IABS R6, R4 ;  /* 0x0000000400067213 */ /* 0x000fc60000000000 */
[----:B------:R-:W-:-:S04]  /*0930*/  IMAD.HI.U32 R3, R3, R9, R2 ;  /* 0x0000000903037227 */ /* 0x000fc800078e0002 */
[----:B------:R-:W-:Y:S02]  /*0940*/  IMAD.MOV R2, RZ, RZ, -R6 ;  /* 0x000000ffff027224 */ /* 0x000fe400078e0a06 */
[----:B------:R-:W-:-:S04]  /*0950*/  IMAD.HI.U32 R3, R3, R0, RZ ;  /* 0x0000000003037227 */ /* 0x000fc800078e00ff */
[----:B------:R-:W-:Y:S01]  /*0960*/  IMAD R0, R3, R2, R0 ;  /* 0x0000000203007224 */ /* 0x000fe200078e0200 */
[----:B------:R-:W-:Y:S04]  /*0970*/  BAR.SYNC.DEFER_BLOCKING 0x0 ;  /* 0x0000000000007b1d */ /* 0x000fe80000010000 */
[----:B------:R-:W-:-:S13]  /*0980*/  ISETP.GT.U32.AND P1, PT, R7, R0, PT ;  /* 0x000000000700720c */ /* 0x000fda0003f24070 */
[----:B------:R-:W-:Y:S02]  /*0990*/  @!P1 IMAD.IADD R0, R0, 0x1, -R7 ;  /* 0x0000000100009824 */ /* 0x000fe400078e0a07 */
[----:B------:R-:W-:Y:S01]  /*09a0*/  @!P1 VIADD R3, R3, 0x1 ;  /* 0x0000000103039836 */ /* 0x000fe20000000000 */
[----:B------:R-:W-:Y:S02]  /*09b0*/  ISETP.NE.AND P1, PT, R4, RZ, PT ;  /* 0x000000ff0400720c */ /* 0x000fe40003f25270 */
[----:B------:R-:W-:Y:S02]  /*09c0*/  ISETP.GE.U32.AND P0, PT, R0, R7, PT ;  /* 0x000000070000720c */ /* 0x000fe40003f06070 */
[----:B------:R-:W-:-:S04]  /*09d0*/  LOP3.LUT R0, R5, R4, RZ, 0x3c, !PT ;  /* 0x0000000405007212 */ /* 0x000fc800078e3cff */
[----:B------:R-:W-:Y:S01]  /*09e0*/  ISETP.GE.AND P2, PT, R0, RZ, PT ;  /* 0x000000ff0000720c */ /* 0x000fe20003f46270 */
[----:B------:R-:W-:-:S06]  /*09f0*/  VIADD R0, R114, 0x1ff ;  /* 0x000001ff72007836 */ /* 0x000fcc0000000000 */
[----:B------:R-:W-:-:S04]  /*0a00*/  @P0 VIADD R3, R3, 0x1 ;  /* 0x0000000103030836 */ /* 0x000fc80000000000 */
[----:B------:R-:W-:Y:S01]  /*0a10*/  IMAD.MOV.U32 R2, RZ, RZ, R3 ;  /* 0x000000ffff027224 */ /* 0x000fe200078e0003 */
[----:B------:R-:W-:-:S03]  /*0a20*/  SHF.R.S32.HI R3, RZ, 0x1f, R0 ;  /* 0x0000001fff037819 */ /* 0x000fc60000011400 */
[----:B------:R-:W-:Y:S01]  /*0a30*/  @!P2 IMAD.MOV R2, RZ, RZ, -R2 ;  /* 0x000000ffff02a224 */ /* 0x000fe200078e0a02 */
[----:B------:R-:W-:Y:S02]  /*0a40*/  @!P1 LOP3.LUT R2, RZ, R4, RZ, 0x33, !PT ;  /* 0x00000004ff029212 */ /* 0x000fe400078e33ff */
[----:B------:R-:W-:-:S03]  /*0a50*/  LEA.HI R3, R3, R0, RZ, 0x9 ;  /* 0x0000000003037211 */ /* 0x000fc600078f48ff */
[----:B------:R-:W-:Y:S02]  /*0a60*/  IMAD.SHL.U32 R13, R2, 0x8, RZ ;  /* 0x00000008020d7824 */ /* 0x000fe400078e00ff */
[----:B------:R-:W-:-:S03]  /*0a70*/  IMAD.MOV R2, RZ, RZ, -R2 ;  /* 0x000000ffff027224 */ /* 0x000fc600078e0a02 */
[----:B------:R-:W-:Y:S01]  /*0a80*/  LEA.HI.SX32 R3, R3, -R13, 0x17 ;  /* 0x8000000d03037211 */ /* 0x000fe200078fbaff */
[----:B------:R-:W-:Y:S01]  /*0a90*/  IMAD R10, R4, R2, R5 ;  /* 0x00000002040a7224 */ /* 0x000fe200078e0205 */
[----:B------:R-:W-:Y:S01]  /*0aa0*/  IABS R4, R114 ;  /* 0x0000007200047213 */ /* 0x000fe20000000000 */
[----:B------:R-:W-:Y:S01]  /*0ab0*/  IMAD.MOV.U32 R2, RZ, RZ, RZ ;  /* 0x000000ffff027224 */ /* 0x000fe200078e00ff */
[----:B------:R-:W-:Y:S02]  /*0ac0*/  VIMNMX R15, PT, PT, R3, 0x8, PT ;  /* 0x00000008030f7848 */ /* 0x000fe40003fe0100 */
[----:B------:R-:W0:Y:S02]  /*0ad0*/  I2F.RP R5, R4 ;  /* 0x0000000400057306 */ /* 0x000e240000209400 */
[----:B------:R-:W-:-:S06]  /*0ae0*/  IABS R7, R15 ;  /* 0x0000000f00077213 */ /* 0x000fcc0000000000 */
[----:B------:R-:W1:Y:S08]  /*0af0*/  I2F.RP R0, R7 ;  /* 0x0000000700007306 */ /* 0x000e700000209400 */
[----:B0-----:R-:W-:Y:S08]  /*0b00*/  MUFU.RCP R5, R5 ;  /* 0x0000000500057308 */ /* 0x001ff00000001000 */
[----:B-1----:R-:W0:Y:S02]  /*0b10*/  MUFU.RCP R0, R0 ;  /* 0x0000000000007308 */ /* 0x002e240000001000 */
[----:B0-----:R-:W-:Y:S01]  /*0b20*/  VIADD R3, R0, 0xffffffe ;  /* 0x0ffffffe00037836 */ /* 0x001fe20000000000 */
[----:B------:R-:W-:-:S05]  /*0b30*/  IABS R0, R15 ;  /* 0x0000000f00007213 */ /* 0x000fca0000000000 */
[----:B------:R-:W0:Y:S01]  /*0b40*/  F2I.FTZ.U32.TRUNC.NTZ R3, R3 ;  /* 0x0000000300037305 */ /* 0x000e22000021f000 */
[----:B------:R-:W-:Y:S02]  /*0b50*/  IMAD.MOV R0, RZ, RZ, -R0 ;  /* 0x000000ffff007224 */ /* 0x000fe400078e0a00 */
[----:B0-----:R-:W-:-:S04]  /*0b60*/  IMAD.MOV R6, RZ, RZ, -R3 ;  /* 0x000000ffff067224 */ /* 0x001fc800078e0a03 */
[----:B------:R-:W-:Y:S02]  /*0b70*/  IMAD R9, R6, R7, RZ ;  /* 0x0000000706097224 */ /* 0x000fe400078e02ff */
[----:B------:R-:W-:Y:S02]  /*0b80*/  VIADD R6, R8, 0xffffffe ;  /* 0x0ffffffe08067836 */ /* 0x000fe40000000000 */
[----:B------:R-:W-:Y:S01]  /*0b90*/  IMAD.HI.U32 R2, R3, R9, R2 ;  /* 0x0000000903027227 */ /* 0x000fe200078e0002 */
[----:B------:R-:W-:Y:S01]  /*0ba0*/  IABS R3, R10 ;  /* 0x0000000a00037213 */ /* 0x000fe20000000000 */
[----:B------:R-:W0:Y:S04]  /*0bb0*/  LDS R9, [UR8] ;  /* 0x00000008ff097984 */ /* 0x000e280008000800 */
[----:B------:R-:W-:-:S04]  /*0bc0*/  IMAD.HI.U32 R2, R2, R3, RZ ;  /* 0x0000000302027227 */ /* 0x000fc800078e00ff */
[----:B------:R-:W-:Y:S02]  /*0bd0*/  IMAD R0, R2, R0, R3 ;  /* 0x0000000002007224 */ /* 0x000fe400078e0203 */
[----:B------:R-:W-:Y:S01]  /*0be0*/  VIADD R3, R5, 0xffffffe ;  /* 0x0ffffffe05037836 */ /* 0x000fe20000000000 */
[----:B------:R-:W-:Y:S01]  /*0bf0*/  SHF.R.U32.HI R5, RZ, 0x5, R211 ;  /* 0x00000005ff057819 */ /* 0x000fe200000116d3 */
[----:B------:R-:W-:Y:S01]  /*0c00*/  BAR.SYNC.DEFER_BLOCKING 0x0 ;  /* 0x0000000000007b1d */ /* 0x000fe20000010000 */
[----:B------:R-:W-:Y:S02]  /*0c10*/  ISETP.GT.U32.AND P1, PT, R7, R0, PT ;  /* 0x000000000700720c */ /* 0x000fe40003f24070 */
[----:B------:R-:W-:-:S03]  /*0c20*/  SGXT.U32 R5, R5, 0x2 ;  /* 0x000000020505781a */ /* 0x000fc60000000000 */
[----:B------:R-:W1:Y:S08]  /*0c30*/  F2I.FTZ.U32.TRUNC.NTZ R3, R3 ;  /* 0x0000000300037305 */ /* 0x000e70000021f000 */
[----:B------:R-:W-:Y:S02]  /*0c40*/  @!P1 IMAD.IADD R0, R0, 0x1, -R7 ;  /* 0x0000000100009824 */ /* 0x000fe400078e0a07 */
[----:B------:R-:W-:Y:S01]  /*0c50*/  @!P1 VIADD R2, R2, 0x1 ;  /* 0x0000000102029836 */ /* 0x000fe20000000000 */
[----:B------:R-:W-:-:S02]  /*0c60*/  ISETP.NE.AND P1, PT, R15, RZ, PT ;  /* 0x000000ff0f00720c */ /* 0x000fc40003f25270 */
[----:B------:R-:W-:Y:S02]  /*0c70*/  ISETP.GE.U32.AND P0, PT, R0, R7, PT ;  /* 0x000000070000720c */ /* 0x000fe40003f06070 */
[----:B------:R-:W-:Y:S01]  /*0c80*/  LOP3.LUT R0, R10, R15, RZ, 0x3c, !PT ;  /* 0x0000000f0a007212 */ /* 0x000fe200078e3cff */
[----:B------:R2:W3:Y:S03]  /*0c90*/  F2I.FTZ.U32.TRUNC.NTZ R7, R6 ;  /* 0x0000000600077305 */ /* 0x0004e6000021f000 */
[----:B------:R-:W-:Y:S01]  /*0ca0*/  ISETP.GE.AND P2, PT, R0, RZ, PT ;  /* 0x000000ff0000720c */ /* 0x000fe20003f46270 */
[----:B------:R-:W-:Y:S01]  /*0cb0*/  IMAD.SHL.U32 R0, R106, 0x200000, RZ ;  /* 0x002000006a007824 */ /* 0x000fe200078e00ff */
[----:B0-----:R-:W-:Y:S01]  /*0cc0*/  R2UR UR20, R9 ;  /* 0x00000000091472ca */ /* 0x001fe200000e0000 */
[----:B-1----:R-:W-:-:S03]  /*0cd0*/  IMAD.MOV R9, RZ, RZ, -R3 ;  /* 0x000000ffff097224 */ /* 0x002fc600078e0a03 */
[----:B------:R-:W-:Y:S01]  /*0ce0*/  LOP3.LUT R0, R0, 0x600000, RZ, 0xc0, !PT ;  /* 0x0060000000007812 */ /* 0x000fe200078ec0ff */
[----:B------:R-:W-:Y:S02]  /*0cf0*/  @P0 VIADD R2, R2, 0x1 ;  /* 0x0000000102020836 */ /* 0x000fe40000000000 */
[----:B--2---:R-:W-:Y:S01]  /*0d00*/  IMAD.MOV.U32 R6, RZ, RZ, RZ ;  /* 0x000000ffff067224 */ /* 0x004fe200078e00ff */
[----:B------:R-:W-:Y:S01]  /*0d10*/  R2UR UR9, R0 ;  /* 0x00000000000972ca */ /* 0x000fe200000e0000 */
[----:B------:R-:W-:Y:S02]  /*0d20*/  IMAD.MOV.U32 R12, RZ, RZ, R2 ;  /* 0x000000ffff0c7224 */ /* 0x000fe400078e0002 */
[----:B---3--:R-:W-:Y:S02]  /*0d30*/  IMAD.MOV R2, RZ, RZ, -R7 ;  /* 0x000000ffff027224 */ /* 0x008fe400078e0a07 */
[----:B------:R-:W-:Y:S01]  /*0d40*/  @!P2 IMAD.MOV R12, RZ, RZ, -R12 ;  /* 0x000000ffff0ca224 */ /* 0x000fe200078e0a0c */
[----:B------:R-:W-:Y:S01]  /*0d50*/  @!P1 LOP3.LUT R12, RZ, R15, RZ, 0x33, !PT ;  /* 0x0000000fff0c9212 */ /* 0x000fe200078e33ff */
[----:B------:R-:W-:-:S02]  /*0d60*/  IMAD R11, R2, R193, RZ ;  /* 0x000000c1020b7224 */ /* 0x000fc400078e02ff */
[----:B------:R-:W-:Y:S02]  /*0d70*/  IMAD R9, R9, R4, RZ ;  /* 0x0000000409097224 */ /* 0x000fe400078e02ff */
[----:B------:R-:W-:Y:S02]  /*0d80*/  IMAD.SHL.U32 R0, R12, 0x100, RZ ;  /* 0x000001000c007824 */ /* 0x000fe400078e00ff */
[----:B------:R-:W-:Y:S01]  /*0d90*/  IMAD.HI.U32 R8, R7, R11, R6 ;  /* 0x0000000b07087227 */ /* 0x000fe200078e0006 */
[----:B------:R-:W-:Y:S02]  /*0da0*/  UIADD3 UR9, UPT, UPT, UR20, UR9, URZ ;  /* 0x0000000914097290 */ /* 0x000fe4000fffe0ff */
[----:B------:R-:W-:Y:S01]  /*0db0*/  LOP3.LUT R108, R0, UR4, R5, 0xfe, !PT ;  /* 0x00000004006c7c12 */ /* 0x000fe2000f8efe05 */
[----:B------:R-:W-:Y:S01]  /*0dc0*/  IMAD.MOV.U32 R2, RZ, RZ, RZ ;  /* 0x000000ffff027224 */ /* 0x000fe200078e00ff */
[----:B------:R-:W-:Y:S02]  /*0dd0*/  UMOV UR4, 0x1 ;  /* 0x0000000100047882 */ /* 0x000fe40000000000 */
[----:B------:R-:W-:Y:S01]  /*0de0*/  LOP3.LUT R195, R108, 0x4, RZ, 0xfc, !PT ;  /* 0x000000046cc37812 */ /* 0x000fe200078efcff */
[----:B------:R-:W-:Y:S01]  /*0df0*/  IMAD.HI.U32 R5, R3, R9, R2 ;  /* 0x0000000903057227 */ /* 0x000fe200078e0002 */
[----:B------:R-:W-:-:S02]  /*0e00*/  IABS R107, R108 ;  /* 0x0000006c006b7213 */ /* 0x000fc40000000000 */
[----:B------:R-:W-:Y:S01]  /*0e10*/  IABS R190, R195 ;  /* 0x000000c300be7213 */ /* 0x000fe20000000000 */
[----:B------:R-:W-:Y:S01]  /*0e20*/  IMAD.MOV R2, RZ, RZ, -R12 ;  /* 0x000000ffff027224 */ /* 0x000fe200078e0a0c */
[----:B------:R-:W-:Y:S01]  /*0e30*/  LOP3.LUT R184, R108, 0x14, RZ, 0xfc, !PT ;  /* 0x000000146cb87812 */ /* 0x000fe200078efcff */
[----:B------:R-:W-:Y:S01]  /*0e40*/  IMAD.HI.U32 R3, R8, R107, RZ ;  /* 0x0000006b08037227 */ /* 0x000fe200078e00ff */
[C---:B------:R-:W-:Y:S02]  /*0e50*/  LOP3.LUT R109, R108.reuse, 0x8, RZ, 0xfc, !PT ;  /* 0x000000086c6d7812 */ /* 0x040fe400078efcff */
[----:B------:R-:W-:Y:S01]  /*0e60*/  LOP3.LUT R110, R108, 0xc, RZ, 0xfc, !PT ;  /* 0x0000000c6c6e7812 */ /* 0x000fe200078efcff */
[----:B------:R-:W-:Y:S01]  /*0e70*/  IMAD.HI.U32 R6, R8, R190, RZ ;  /* 0x000000be08067227 */ /* 0x000fe200078e00ff */
[C---:B------:R-:W-:Y:S02]  /*0e80*/  LOP3.LUT R182, R108.reuse, 0x10, RZ, 0xfc, !PT ;  /* 0x000000106cb67812 */ /* 0x040fe400078efcff */
[C---:B------:R-:W-:Y:S01]  /*0e90*/  LOP3.LUT R117, R108.reuse, 0x20, RZ, 0xfc, !PT ;  /* 0x000000206c757812 */ /* 0x040fe200078efcff */
[----:B------:R-:W-:Y:S01]  /*0ea0*/  IMAD.MOV R6, RZ, RZ, -R6 ;  /* 0x000000ffff067224 */ /* 0x000fe200078e0a06 */
[----:B------:R-:W-:Y:S01]  /*0eb0*/  IABS R178, R184 ;  /* 0x000000b800b27213 */ /* 0x000fe20000000000 */
[----:B------:R-:W-:Y:S01]  /*0ec0*/  IMAD R2, R15, R2, R10 ;  /* 0x000000020f027224 */ /* 0x000fe200078e020a */
[----:B------:R-:W-:Y:S01]  /*0ed0*/  IABS R111, R109 ;  /* 0x0000006d006f7213 */ /* 0x000fe20000000000 */
[----:B------:R-:W-:Y:S01]  /*0ee0*/  IMAD.MOV R10, RZ, RZ, -R3 ;  /* 0x000000ffff0a7224 */ /* 0x000fe200078e0a03 */
[----:B------:R-:W-:Y:S01]  /*0ef0*/  IABS R112, R110 ;  /* 0x0000006e00707213 */ /* 0x000fe20000000000 */
[----:B------:R-:W-:Y:S01]  /*0f00*/  IMAD R190, R193, R6, R190 ;  /* 0x00000006c1be7224 */ /* 0x000fe200078e02be */
[----:B------:R-:W-:Y:S01]  /*0f10*/  LOP3.LUT R186, R108, 0x18, RZ, 0xfc, !PT ;  /* 0x000000186cba7812 */ /* 0x000fe200078efcff */
[----:B------:R-:W-:Y:S01]  /*0f20*/  IMAD.HI.U32 R6, R8, R178, RZ ;  /* 0x000000b208067227 */ /* 0x000fe200078e00ff */
[----:B------:R-:W-:-:S02]  /*0f30*/  IABS R188, R182 ;  /* 0x000000b600bc7213 */ /* 0x000fc40000000000 */
[----:B------:R-:W-:Y:S01]  /*0f40*/  IABS R170, R117 ;  /* 0x0000007500aa7213 */ /* 0x000fe20000000000 */
[----:B------:R-:W-:Y:S01]  /*0f50*/  IMAD.HI.U32 R7, R8, R111, RZ ;  /* 0x0000006f08077227 */ /* 0x000fe200078e00ff */
[C---:B------:R-:W-:Y:S02]  /*0f60*/  LOP3.LUT R171, R108.reuse, 0x28, RZ, 0xfc, !PT ;  /* 0x000000286cab7812 */ /* 0x040fe400078efcff */
[----:B------:R-:W-:Y:S01]  /*0f70*/  LOP3.LUT R113, R108, 0x1c, RZ, 0xfc, !PT ;  /* 0x0000001c6c717812 */ /* 0x000fe200078efcff */
[----:B------:R-:W-:Y:S01]  /*0f80*/  IMAD.HI.U32 R9, R8, R112, RZ ;  /* 0x0000007008097227 */ /* 0x000fe200078e00ff */
[----:B------:R-:W-:Y:S02]  /*0f90*/  IABS R180, R186 ;  /* 0x000000ba00b47213 */ /* 0x000fe40000000000 */
[C---:B------:R-:W-:Y:S01]  /*0fa0*/  LOP3.LUT R116, R108.reuse, 0x24, RZ, 0xfc, !PT ;  /* 0x000000246c747812 */ /* 0x040fe200078efcff */
[----:B------:R-:W-:Y:S01]  /*0fb0*/  IMAD R107, R193, R10, R107 ;  /* 0x0000000ac16b7224 */ /* 0x000fe200078e026b */
[----:B------:R-:W-:Y:S01]  /*0fc0*/  LOP3.LUT R166, R108, 0x34, RZ, 0xfc, !PT ;  /* 0x000000346ca67812 */ /* 0x000fe200078efcff */
[----:B------:R-:W-:Y:S01]  /*0fd0*/  IMAD.HI.U32 R3, R8, R188, RZ ;  /* 0x000000bc08037227 */ /* 0x000fe200078e00ff */
[----:B------:R-:W-:-:S02]  /*0fe0*/  IABS R167, R171 ;  /* 0x000000ab00a77213 */ /* 0x000fc40000000000 */
[----:B------:R-:W-:Y:S01]  /*0ff0*/  IABS R169, R113 ;  /* 0x0000007100a97213 */ /* 0x000fe20000000000 */
[----:B------:R-:W-:Y:S01]  /*1000*/  IMAD.HI.U32 R10, R8, R170, RZ ;  /* 0x000000aa080a7227 */ /* 0x000fe200078e00ff */
[C---:B------:R-:W-:Y:S02]  /*1010*/  LOP3.LUT R172, R108.reuse, 0x2c, RZ, 0xfc, !PT ;  /* 0x0000002c6cac7812 */ /* 0x040fe400078efcff */
[----:B------:R-:W-:Y:S01]  /*1020*/  IABS R176, R116 ;  /* 0x0000007400b07213 */ /* 0x000fe20000000000 */
[----:B------:R-:W-:Y:S01]  /*1030*/  IMAD.MOV R6, RZ, RZ, -R6 ;  /* 0x000000ffff067224 */ /* 0x000fe200078e0a06 */
[----:B------:R-:W-:Y:S01]  /*1040*/  IABS R119, R166 ;  /* 0x000000a600777213 */ /* 0x000fe20000000000 */
[----:B------:R-:W-:Y:S01]  /*1050*/  IMAD.MOV R12, RZ, RZ, -R7 ;  /* 0x000000ffff0c7224 */ /* 0x000fe200078e0a07 */
[----:B------:R-:W-:Y:S01]  /*1060*/  LOP3.LUT R164, R108, 0x3c, RZ, 0xfc, !PT ;  /* 0x0000003c6ca47812 */ /* 0x000fe200078efcff */
[----:B------:R-:W-:Y:S01]  /*1070*/  IMAD.MOV R9, RZ, RZ, -R9 ;  /* 0x000000ffff097224 */ /* 0x000fe200078e0a09 */
[----:B------:R-:W-:Y:S01]  /*1080*/  IABS R165, R172 ;  /* 0x000000ac00a57213 */ /* 0x000fe20000000000 */
[----:B------:R-:W-:Y:S01]  /*1090*/  IMAD.HI.U32 R7, R8, R180, RZ ;  /* 0x000000b408077227 */ /* 0x000fe200078e00ff */
[----:B------:R-:W-:-:S02]  /*10a0*/  LOP3.LUT R168, R108, 0x38, RZ, 0xfc, !PT ;  /* 0x000000386ca87812 */ /* 0x000fc400078efcff */
[----:B------:R-:W-:Y:S01]  /*10b0*/  LOP3.LUT R122, R108, 0x48, RZ, 0xfc, !PT ;  /* 0x000000486c7a7812 */ /* 0x000fe200078efcff */
[----:B------:R-:W-:Y:S01]  /*10c0*/  IMAD.MOV R3, RZ, RZ, -R3 ;  /* 0x000000ffff037224 */ /* 0x000fe200078e0a03 */
[----:B------:R-:W-:Y:S01]  /*10d0*/  IABS R124, R164 ;  /* 0x000000a4007c7213 */ /* 0x000fe20000000000 */
[----:B------:R-:W-:Y:S01]  /*10e0*/  IMAD.MOV R10, RZ, RZ, -R10 ;  /* 0x000000ffff0a7224 */ /* 0x000fe200078e0a0a */
[----:B------:R-:W-:Y:S01]  /*10f0*/  IABS R123, R168 ;  /* 0x000000a8007b7213 */ /* 0x000fe20000000000 */
[C---:B------:R-:W-:Y:S01]  /*1100*/  IMAD R178, R193.reuse, R6, R178 ;  /* 0x00000006c1b27224 */ /* 0x040fe200078e02b2 */
[----:B------:R-:W-:Y:S01]  /*1110*/  IABS R127, R122 ;  /* 0x0000007a007f7213 */ /* 0x000fe20000000000 */
[----:B------:R-:W-:Y:S01]  /*1120*/  IMAD.HI.U32 R6, R8, R167, RZ ;  /* 0x000000a708067227 */ /* 0x000fe200078e00ff */
[C---:B------:R-:W-:Y:S02]  /*1130*/  LOP3.LUT R128, R108.reuse, 0x4c, RZ, 0xfc, !PT ;  /* 0x0000004c6c807812 */ /* 0x040fe400078efcff */
[C---:B------:R-:W-:Y:S01]  /*1140*/  LOP3.LUT R129, R108.reuse, 0x50, RZ, 0xfc, !PT ;  /* 0x000000506c817812 */ /* 0x040fe200078efcff */
[----:B------:R-:W-:Y:S01]  /*1150*/  IMAD R112, R193, R9, R112 ;  /* 0x00000009c1707224 */ /* 0x000fe200078e0270 */
[----:B------:R-:W-:Y:S01]  /*1160*/  LOP3.LUT R120, R108, 0x40, RZ, 0xfc, !PT ;  /* 0x000000406c787812 */ /* 0x000fe200078efcff */
[----:B------:R-:W-:Y:S01]  /*1170*/  IMAD.HI.U32 R9, R8, R169, RZ ;  /* 0x000000a908097227 */ /* 0x000fe200078e00ff */
[----:B------:R-:W-:-:S02]  /*1180*/  IABS R133, R128 ;  /* 0x0000008000857213 */ /* 0x000fc40000000000 */
[----:B------:R-:W-:Y:S01]  /*1190*/  IABS R134, R129 ;  /* 0x0000008100867213 */ /* 0x000fe20000000000 */
[----:B------:R-:W-:Y:S01]  /*11a0*/  IMAD.MOV R7, RZ, RZ, -R7 ;  /* 0x000000ffff077224 */ /* 0x000fe200078e0a07 */
[----:B------:R-:W-:Y:S01]  /*11b0*/  IABS R125, R120 ;  /* 0x00000078007d7213 */ /* 0x000fe20000000000 */
[C---:B------:R-:W-:Y:S01]  /*11c0*/  IMAD R188, R193.reuse, R3, R188 ;  /* 0x00000003c1bc7224 */ /* 0x040fe200078e02bc */
[C---:B------:R-:W-:Y:S01]  /*11d0*/  LOP3.LUT R132, R108.reuse, 0x5c, RZ, 0xfc, !PT ;  /* 0x0000005c6c847812 */ /* 0x040fe200078efcff */
[----:B------:R-:W-:Y:S01]  /*11e0*/  IMAD R170, R193, R10, R170 ;  /* 0x0000000ac1aa7224 */ /* 0x000fe200078e02aa */
[----:B------:R-:W-:Y:S01]  /*11f0*/  LOP3.LUT R130, R108, 0x54, RZ, 0xfc, !PT ;  /* 0x000000546c827812 */ /* 0x000fe200078efcff */
[C---:B------:R-:W-:Y:S01]  /*1200*/  IMAD.HI.U32 R3, R8.reuse, R176, RZ ;  /* 0x000000b008037227 */ /* 0x040fe200078e00ff */
[----:B------:R-:W-:Y:S02]  /*1210*/  IABS R137, R132 ;  /* 0x0000008400897213 */ /* 0x000fe40000000000 */
[----:B------:R-:W-:Y:S01]  /*1220*/  IABS R135, R130 ;  /* 0x0000008200877213 */ /* 0x000fe20000000000 */
[----:B------:R-:W-:Y:S01]  /*1230*/  IMAD.HI.U32 R10, R8, R119, RZ ;  /* 0x00000077080a7227 */ /* 0x000fe200078e00ff */
[----:B------:R-:W-:-:S02]  /*1240*/  LOP3.LUT R174, R108, 0x30, RZ, 0xfc, !PT ;  /* 0x000000306cae7812 */ /* 0x000fc400078efcff */
[C---:B------:R-:W-:Y:S01]  /*1250*/  LOP3.LUT R138, R108.reuse, 0x60, RZ, 0xfc, !PT ;  /* 0x000000606c8a7812 */ /* 0x040fe200078efcff */
[----:B------:R-:W-:Y:S01]  /*1260*/  IMAD.MOV R6, RZ, RZ, -R6 ;  /* 0x000000ffff067224 */ /* 0x000fe200078e0a06 */
[----:B------:R-:W-:Y:S01]  /*1270*/  IABS R118, R174 ;  /* 0x000000ae00767213 */ /* 0x000fe20000000000 */
[C---:B------:R-:W-:Y:S01]  /*1280*/  IMAD R111, R193.reuse, R12, R111 ;  /* 0x0000000cc16f7224 */ /* 0x040fe200078e026f */
[----:B------:R-:W-:Y:S01]  /*1290*/  IABS R141, R138 ;  /* 0x0000008a008d7213 */ /* 0x000fe20000000000 */
[----:B------:R-:W-:Y:S01]  /*12a0*/  IMAD.MOV R12, RZ, RZ, -R9 ;  /* 0x000000ffff0c7224 */ /* 0x000fe200078e0a09 */
[C---:B------:R-:W-:Y:S01]  /*12b0*/  LOP3.LUT R121, R108.reuse, 0x44, RZ, 0xfc, !PT ;  /* 0x000000446c797812 */ /* 0x040fe200078efcff */
[----:B------:R-:W-:Y:S01]  /*12c0*/  IMAD R180, R193, R7, R180 ;  /* 0x00000007c1b47224 */ /* 0x000fe200078e02b4 */
[----:B------:R-:W-:Y:S01]  /*12d0*/  LOP3.LUT R131, R108, 0x58, RZ, 0xfc, !PT ;  /* 0x000000586c837812 */ /* 0x000fe200078efcff */
[----:B------:R-:W-:Y:S01]  /*12e0*/  IMAD.HI.U32 R7, R8, R165, RZ ;  /* 0x000000a508077227 */ /* 0x000fe200078e00ff */
[----:B------:R-:W-:-:S02]  /*12f0*/  IABS R126, R121 ;  /* 0x00000079007e7213 */ /* 0x000fc40000000000 */
[----:B------:R-:W-:Y:S01]  /*1300*/  IABS R136, R131 ;  /* 0x0000008300887213 */ /* 0x000fe20000000000 */
[----:B------:R-:W-:Y:S01]  /*1310*/  IMAD.MOV R3, RZ, RZ, -R3 ;  /* 0x000000ffff037224 */ /* 0x000fe200078e0a03 */
[C---:B------:R-:W-:Y:S01]  /*1320*/  LOP3.LUT R139, R108.reuse, 0x64, RZ, 0xfc, !PT ;  /* 0x000000646c8b7812 */ /* 0x040fe200078efcff */
[----:B------:R-:W-:Y:S01]  /*1330*/  IMAD.MOV R10, RZ, RZ, -R10 ;  /* 0x000000ffff0a7224 */ /* 0x000fe200078e0a0a */
[----:B------:R-:W-:Y:S01]  /*1340*/  LOP3.LUT R140, R108, 0x68, RZ, 0xfc, !PT ;  /* 0x000000686c8c7812 */ /* 0x000fe200078efcff */
[C---:B------:R-:W-:Y:S01]  /*1350*/  IMAD R167, R193.reuse, R6, R167 ;  /* 0x00000006c1a77224 */ /* 0x040fe200078e02a7 */
[----:B------:R-:W-:Y:S01]  /*1360*/  IABS R142, R139 ;  /* 0x0000008b008e7213 */ /* 0x000fe20000000000 */
[----:B------:R-:W-:Y:S01]  /*1370*/  IMAD.HI.U32 R6, R8, R124, RZ ;  /* 0x0000007c08067227 */ /* 0x000fe200078e00ff */
[----:B------:R-:W-:Y:S02]  /*1380*/  IABS R143, R140 ;  /* 0x0000008c008f7213 */ /* 0x000fe40000000000 */
[C---:B------:R-:W-:Y:S01]  /*1390*/  LOP3.LUT R144, R108.reuse, 0x6c, RZ, 0xfc, !PT ;  /* 0x0000006c6c907812 */ /* 0x040fe200078efcff */
[C---:B------:R-:W-:Y:S01]  /*13a0*/  IMAD R169, R193.reuse, R12, R169 ;  /* 0x0000000cc1a97224 */ /* 0x040fe200078e02a9 */
[C---:B------:R-:W-:Y:S01]  /*13b0*/  LOP3.LUT R145, R108.reuse, 0x70, RZ, 0xfc, !PT ;  /* 0x000000706c917812 */ /* 0x040fe200078efcff */
[----:B------:R-:W-:Y:S01]  /*13c0*/  IMAD.MOV R12, RZ, RZ, -R7 ;  /* 0x000000ffff0c7224 */ /* 0x000fe200078e0a07 */
[C---:B------:R-:W-:Y:S01]  /*13d0*/  LOP3.LUT R146, R108.reuse, 0x74, RZ, 0xfc, !PT ;  /* 0x000000746c927812 */ /* 0x040fe200078efcff */
[C---:B------:R-:W-:Y:S01]  /*13e0*/  IMAD R176, R193.reuse, R3, R176 ;  /* 0x00000003c1b07224 */ /* 0x040fe200078e02b0 */
[C---:B------:R-:W-:Y:S01]  /*13f0*/  LOP3.LUT R147, R108.reuse, 0x78, RZ, 0xfc, !PT ;  /* 0x000000786c937812 */ /* 0x040fe200078efcff */
[----:B------:R-:W-:Y:S01]  /*1400*/  IMAD R119, R193, R10, R119 ;  /* 0x0000000ac1777224 */ /* 0x000fe200078e0277 */
[----:B------:R-:W-:Y:S01]  /*1410*/  LOP3.LUT R194, R108, 0x7c, RZ, 0xfc, !PT ;  /* 0x0000007c6cc27812 */ /* 0x000fe200078efcff */
[----:B------:R-:W-:Y:S01]  /*1420*/  IMAD.HI.U32 R3, R8, R123, RZ ;  /* 0x0000007b08037227 */ /* 0x000fe200078e00ff */
[----:B------:R-:W-:-:S02]  /*1430*/  IABS R148, R144 ;  /* 0x0000009000947213 */ /* 0x000fc40000000000 */
[----:B------:R-:W-:Y:S01]  /*1440*/  IABS R149, R145 ;  /* 0x0000009100957213 */ /* 0x000fe20000000000 */
[----:B------:R-:W-:Y:S01]  /*1450*/  IMAD.HI.U32 R10, R8, R127, RZ ;  /* 0x0000007f080a7227 */ /* 0x000fe200078e00ff */
[----:B------:R-:W-:Y:S02]  /*1460*/  IABS R150, R146 ;  /* 0x0000009200967213 */ /* 0x000fe40000000000 */
[----:B------:R-:W-:Y:S01]  /*1470*/  IABS R152, R147 ;  /* 0x0000009300987213 */ /* 0x000fe20000000000 */
[----:B------:R-:W-:Y:S01]  /*1480*/  IMAD.MOV R6, RZ, RZ, -R6 ;  /* 0x000000ffff067224 */ /* 0x000fe200078e0a06 */
[----:B------:R-:W-:Y:S01]  /*1490*/  IABS R192, R194 ;  /* 0x000000c200c07213 */ /* 0x000fe20000000000 */
[----:B------:R-:W-:Y:S02]  /*14a0*/  IMAD.IADD R2, R13, 0x1, R2 ;  /* 0x000000010d027824 */ /* 0x000fe400078e0202 */
[----:B------:R-:W-:Y:S02]  /*14b0*/  IMAD R165, R193, R12, R165 ;  /* 0x0000000cc1a57224 */ /* 0x000fe400078e02a5 */
[----:B------:R-:W-:Y:S01]  /*14c0*/  IMAD.MOV R12, RZ, RZ, -R3 ;  /* 0x000000ffff0c7224 */ /* 0x000fe200078e0a03 */
[----:B------:R-:W-:Y:S01]  /*14d0*/  LEA R2, R2, UR5, 0x1 ;  /* 0x0000000502027c11 */ /* 0x000fe2000f8e08ff */
[----:B------:R-:W-:-:S02]  /*14e0*/  IMAD.MOV R10, RZ, RZ, -R10 ;  /* 0x000000ffff0a7224 */ /* 0x000fc400078e0a0a */
[----:B------:R-:W-:Y:S02]  /*14f0*/  IMAD R124, R193, R6, R124 ;  /* 0x00000006c17c7224 */ /* 0x000fe400078e027c */
[----:B------:R-:W-:-:S04]  /*1500*/  IMAD.HI.U32 R3, R8, R133, RZ ;  /* 0x0000008508037227 */ /* 0x000fc800078e00ff */
[----:B------:R-:W-:-:S04]  /*1510*/  IMAD.HI.U32 R6, R8, R134, RZ ;  /* 0x0000008608067227 */ /* 0x000fc800078e00ff */
[----:B------:R-:W-:-:S04]  /*1520*/  IMAD.HI.U32 R7, R8, R125, RZ ;  /* 0x0000007d08077227 */ /* 0x000fc800078e00ff */
[----:B------:R-:W-:Y:S02]  /*1530*/  IMAD R127, R193, R10, R127 ;  /* 0x0000000ac17f7224 */ /* 0x000fe400078e027f */
[----:B------:R-:W-:Y:S02]  /*1540*/  IMAD.MOV R10, RZ, RZ, -R3 ;  /* 0x000000ffff0a7224 */ /* 0x000fe400078e0a03 */
[----:B------:R-:W-:Y:S02]  /*1550*/  IMAD.MOV R6, RZ, RZ, -R6 ;  /* 0x000000ffff067224 */ /* 0x000fe400078e0a06 */
[----:B------:R-:W-:Y:S02]  /*1560*/  IMAD.MOV R14, RZ, RZ, -R7 ;  /* 0x000000ffff0e7224 */ /* 0x000fe400078e0a07 */
[----:B------:R-:W-:-:S04]  /*1570*/  IMAD.HI.U32 R3, R8, R137, RZ ;  /* 0x0000008908037227 */ /* 0x000fc800078e00ff */
[----:B------:R-:W-:-:S04]  /*1580*/  IMAD.HI.U32 R7, R8, R135, RZ ;  /* 0x0000008708077227 */ /* 0x000fc800078e00ff */
[----:B------:R-:W-:Y:S02]  /*1590*/  IMAD.U32 R2, R2, 0x100, R20 ;  /* 0x0000010002027824 */ /* 0x000fe400078e0014 */
[C---:B------:R-:W-:Y:S02]  /*15a0*/  IMAD R134, R193.reuse, R6, R134 ;  /* 0x00000006c1867224 */ /* 0x040fe400078e0286 */
[----:B------:R-:W-:Y:S01]  /*15b0*/  IMAD R123, R193, R12, R123 ;  /* 0x0000000cc17b7224 */ /* 0x000fe200078e027b */
[----:B------:R-:W-:Y:S01]  /*15c0*/  IABS R11, R2 ;  /* 0x00000002000b7213 */ /* 0x000fe20000000000 */
[----:B------:R-:W-:Y:S02]  /*15d0*/  IMAD.MOV R6, RZ, RZ, -R3 ;  /* 0x000000ffff067224 */ /* 0x000fe400078e0a03 */
[----:B------:R-:W-:Y:S02]  /*15e0*/  IMAD.MOV R12, RZ, RZ, -R7 ;  /* 0x000000ffff0c7224 */ /* 0x000fe400078e0a07 */
[----:B------:R-:W-:-:S02]  /*15f0*/  VIADD R3, R2, 0x80 ;  /* 0x0000008002037836 */ /* 0x000fc40000000000 */
[----:B------:R-:W-:Y:S02]  /*1600*/  IMAD R135, R193, R12, R135 ;  /* 0x0000000cc1877224 */ /* 0x000fe400078e0287 */
[----:B------:R-:W-:Y:S01]  /*1610*/  IMAD.HI.U32 R9, R8, R118, RZ ;  /* 0x0000007608097227 */ /* 0x000fe200078e00ff */
[----:B------:R-:W-:-:S03]  /*1620*/  IABS R12, R3 ;  /* 0x00000003000c7213 */ /* 0x000fc60000000000 */
[----:B------:R-:W-:Y:S02]  /*1630*/  IMAD R137, R193, R6, R137 ;  /* 0x00000006c1897224 */ /* 0x000fe400078e0289 */
[----:B------:R-:W-:-:S04]  /*1640*/  IMAD.HI.U32 R7, R8, R141, RZ ;  /* 0x0000008d08077227 */ /* 0x000fc800078e00ff */
[----:B------:R-:W-:-:S04]  /*1650*/  IMAD.HI.U32 R6, R5, R11, RZ ;  /* 0x0000000b05067227 */ /* 0x000fc800078e00ff */
[----:B------:R-:W-:-:S04]  /*1660*/  IMAD.HI.U32 R5, R5, R12, RZ ;  /* 0x0000000c05057227 */ /* 0x000fc800078e00ff */
[----:B------:R-:W-:Y:S02]  /*1670*/  IMAD.MOV R9, RZ, RZ, -R9 ;  /* 0x000000ffff097224 */ /* 0x000fe400078e0a09 */
[C---:B------:R-:W-:Y:S02]  /*1680*/  IMAD R125, R193.reuse, R14, R125 ;  /* 0x0000000ec17d7224 */ /* 0x040fe400078e027d */
[----:B------:R-:W-:Y:S02]  /*1690*/  IMAD.MOV R14, RZ, RZ, -R7 ;  /* 0x000000ffff0e7224 */ /* 0x000fe400078e0a07 */
[----:B------:R-:W-:Y:S02]  /*16a0*/  IMAD.MOV R6, RZ, RZ, -R6 ;  /* 0x000000ffff067224 */ /* 0x000fe400078e0a06 */
[----:B------:R-:W-:Y:S02]  /*16b0*/  IMAD.MOV R7, RZ, RZ, -R5 ;  /* 0x000000ffff077224 */ /* 0x000fe400078e0a05 */
[----:B------:R-:W-:-:S02]  /*16c0*/  IMAD R118, R193, R9, R118 ;  /* 0x00000009c1767224 */ /* 0x000fc400078e0276 */
[----:B------:R-:W-:-:S04]  /*16d0*/  IMAD.HI.U32 R9, R8, R126, RZ ;  /* 0x0000007e08097227 */ /* 0x000fc800078e00ff */
[C---:B------:R-:W-:Y:S02]  /*16e0*/  IMAD R5, R4.reuse, R6, R11 ;  /* 0x0000000604057224 */ /* 0x040fe400078e020b */
[C---:B------:R-:W-:Y:S02]  /*16f0*/  IMAD R7, R4.reuse, R7, R12 ;  /* 0x0000000704077224 */ /* 0x040fe400078e020c */
[----:B------:R-:W-:Y:S01]  /*1700*/  IMAD.MOV R9, RZ, RZ, -R9 ;  /* 0x000000ffff097224 */ /* 0x000fe200078e0a09 */
[C---:B------:R-:W-:Y:S01]  /*1710*/  ISETP.GT.U32.AND P0, PT, R4.reuse, R5, PT ;  /* 0x000000050400720c */ /* 0x040fe20003f04070 */
[C---:B------:R-:W-:Y:S01]  /*1720*/  IMAD R133, R193.reuse, R10, R133 ;  /* 0x0000000ac1857224 */ /* 0x040fe200078e0285 */
[----:B------:R-:W-:Y:S01]  /*1730*/  ISETP.GT.U32.AND P1, PT, R4, R7, PT ;  /* 0x000000070400720c */ /* 0x000fe20003f24070 */
[----:B------:R-:W-:Y:S02]  /*1740*/  IMAD R126, R193, R9, R126 ;  /* 0x00000009c17e7224 */ /* 0x000fe400078e027e */
[----:B------:R-:W-:-:S04]  /*1750*/  IMAD.HI.U32 R9, R8, R136, RZ ;  /* 0x0000008808097227 */ /* 0x000fc800078e00ff */
[----:B------:R-:W-:Y:S02]  /*1760*/  IMAD.MOV R9, RZ, RZ, -R9 ;  /* 0x000000ffff097224 */ /* 0x000fe400078e0a09 */
[----:B------:R-:W-:-:S04]  /*1770*/  IMAD.HI.U32 R10, R8, R143, RZ ;  /* 0x0000008f080a7227 */ /* 0x000fc800078e00ff */
[----:B------:R-:W-:Y:S02]  /*1780*/  IMAD R136, R193, R9, R136 ;  /* 0x00000009c1887224 */ /* 0x000fe400078e0288 */
[----:B------:R-:W-:-:S04]  /*1790*/  IMAD.HI.U32 R9, R8, R142, RZ ;  /* 0x0000008e08097227 */ /* 0x000fc800078e00ff */
[--C-:B------:R-:W-:Y:S02]  /*17a0*/  @!P0 IMAD.IADD R5, R5, 0x1, -R4.reuse ;  /* 0x0000000105058824 */ /* 0x100fe400078e0a04 */
[----:B------:R-:W-:Y:S02]  /*17b0*/  @!P1 IMAD.IADD R7, R7, 0x1, -R4 ;  /* 0x0000000107079824 */ /* 0x000fe400078e0a04 */
[----:B------:R-:W-:Y:S01]  /*17c0*/  IMAD.MOV R9, RZ, RZ, -R9 ;  /* 0x000000ffff097224 */ /* 0x000fe200078e0a09 */
[C---:B------:R-:W-:Y:S01]  /*17d0*/  ISETP.GT.U32.AND P0, PT, R4.reuse, R5, PT ;  /* 0x000000050400720c */ /* 0x040fe20003f04070 */
[----:B------:R-:W-:Y:S01]  /*17e0*/  IMAD.MOV R10, RZ, RZ, -R10 ;  /* 0x000000ffff0a7224 */ /* 0x000fe200078e0a0a */
[----:B------:R-:W-:Y:S01]  /*17f0*/  ISETP.GT.U32.AND P1, PT, R4, R7, PT ;  /* 0x000000070400720c */ /* 0x000fe20003f24070 */
[C---:B------:R-:W-:Y:S02]  /*1800*/  IMAD R142, R193.reuse, R9, R142 ;  /* 0x00000009c18e7224 */ /* 0x040fe400078e028e */
[----:B------:R-:W-:-:S02]  /*1810*/  IMAD R143, R193, R10, R143 ;  /* 0x0000000ac18f7224 */ /* 0x000fc400078e028f */
[----:B------:R-:W-:-:S04]  /*1820*/  IMAD.HI.U32 R6, R8, R148, RZ ;  /* 0x0000009408067227 */ /* 0x000fc800078e00ff */
[----:B------:R-:W-:-:S04]  /*1830*/  IMAD.HI.U32 R9, R8, R149, RZ ;  /* 0x0000009508097227 */ /* 0x000fc800078e00ff */
[----:B------:R-:W-:-:S04]  /*1840*/  IMAD.HI.U32 R10, R8, R150, RZ ;  /* 0x00000096080a7227 */ /* 0x000fc800078e00ff */
[----:B------:R-:W-:-:S04]  /*1850*/  IMAD.HI.U32 R11, R8, R152, RZ ;  /* 0x00000098080b7227 */ /* 0x000fc800078e00ff */
[----:B------:R-:W-:-:S04]  /*1860*/  IMAD.HI.U32 R8, R8, R192, RZ ;  /* 0x000000c008087227 */ /* 0x000fc800078e00ff */
[----:B------:R-:W-:Y:S02]  /*1870*/  IMAD.MOV R6, RZ, RZ, -R6 ;  /* 0x000000ffff067224 */ /* 0x000fe400078e0a06 */
[----:B------:R-:W-:Y:S02]  /*1880*/  IMAD.MOV R8, RZ, RZ, -R8 ;  /* 0x000000ffff087224 */ /* 0x000fe400078e0a08 */
[C---:B------:R-:W-:Y:S02]  /*1890*/  IMAD R148, R193.reuse, R6, R148 ;  /* 0x00000006c1947224 */ /* 0x040fe400078e0294 */
[----:B------:R-:W-:Y:S02]  /*18a0*/  IMAD R192, R193, R8, R192 ;  /* 0x00000008c1c07224 */ /* 0x000fe400078e02c0 */
[C---:B------:R-:W-:Y:S02]  /*18b0*/  VIADD R6, R208.reuse, 0xffffffff ;  /* 0xffffffffd0067836 */ /* 0x040fe40000000000 */
[----:B------:R-:W-:-:S02]  /*18c0*/  VIADD R8, R208, 0xfffffff7 ;  /* 0xfffffff7d0087836 */ /* 0x000fc40000000000 */
[--C-:B------:R-:W-:Y:S01]  /*18d0*/  @!P0 IMAD.IADD R5, R5, 0x1, -R4.reuse ;  /* 0x0000000105058824 */ /* 0x100fe200078e0a04 */
[----:B------:R-:W-:Y:S01]  /*18e0*/  ISETP.GE.U32.AND P2, PT, R6, 0x7fffffe0, PT ;  /* 0x7fffffe00600780c */ /* 0x000fe20003f46070 */
[----:B------:R-:W-:Y:S01]  /*18f0*/  @!P1 IMAD.IADD R7, R7, 0x1, -R4 ;  /* 0x0000000107079824 */ /* 0x000fe200078e0a04 */
[----:B------:R-:W-:Y:S01]  /*1900*/  ISETP.GE.U32.AND P3, PT, R8, 0x7fffffd8, PT ;  /* 0x7fffffd80800780c */ /* 0x000fe20003f66070 */
[----:B------:R-:W-:Y:S02]  /*1910*/  IMAD.MOV R12, RZ, RZ, -R9 ;  /* 0x000000ffff0c7224 */ /* 0x000fe400078e0a09 */
[C---:B------:R-:W-:Y:S02]  /*1920*/  VIADD R4, R208.reuse, 0xffffffed ;  /* 0xffffffedd0047836 */ /* 0x040fe40000000000 */
[C---:B------:R-:W-:Y:S02]  /*1930*/  VIADD R9, R208.reuse, 0xffffffec ;  /* 0xffffffecd0097836 */ /* 0x040fe40000000000 */
[----:B------:R-:W-:Y:S01]  /*1940*/  VIADD R8, R208, 0xffffffef ;  /* 0xffffffefd0087836 */ /* 0x000fe20000000000 */
[----:B------:R-:W-:Y:S01]  /*1950*/  ISETP.GE.U32.AND P1, PT, R4, 0x7fffffce, PT ;  /* 0x7fffffce0400780c */ /* 0x000fe20003f26070 */
[C---:B------:R-:W-:Y:S01]  /*1960*/  VIADD R6, R208.reuse, 0xffffffe8 ;  /* 0xffffffe8d0067836 */ /* 0x040fe20000000000 */
[----:B------:R-:W-:Y:S01]  /*1970*/  ISETP.GE.U32.AND P0, PT, R9, 0x7fffffcd, PT ;  /* 0x7fffffcd0900780c */ /* 0x000fe20003f06070 */
[----:B------:R-:W-:Y:S01]  /*1980*/  VIADD R4, R208, 0xffffffe9 ;  /* 0xffffffe9d0047836 */ /* 0x000fe20000000000 */
[----:B------:R-:W-:Y:S01]  /*1990*/  ISETP.GE.U32.AND P5, PT, R8, 0x7fffffd0, PT ;  /* 0x7fffffd00800780c */ /* 0x000fe20003fa6070 */
[----:B------:R-:W-:Y:S01]  /*19a0*/  VIADD R9, R208, 0xffffffee ;  /* 0xffffffeed0097836 */ /* 0x000fe20000000000 */
[----:B------:R-:W-:Y:S01]  /*19b0*/  ISETP.GE.U32.AND P6, PT, R6, 0x7fffffc9, PT ;  /* 0x7fffffc90600780c */ /* 0x000fe20003fc6070 */
[----:B------:R-:W-:Y:S01]  /*19c0*/  IMAD.MOV R10, RZ, RZ, -R10 ;  /* 0x000000ffff0a7224 */ /* 0x000fe200078e0a0a */
[----:B------:R-:W-:Y:S01]  /*19d0*/  SEL R8, RZ, 0x1, P0 ;  /* 0x00000001ff087807 */ /* 0x000fe20000000000 */
[----:B------:R-:W-:Y:S01]  /*19e0*/  IMAD.MOV R11, RZ, RZ, -R11 ;  /* 0x000000ffff0b7224 */ /* 0x000fe200078e0a0b */
[----:B------:R-:W-:Y:S01]  /*19f0*/  ISETP.GE.U32.AND P0, PT, R4, 0x7fffffca, PT ;  /* 0x7fffffca0400780c */ /* 0x000fe20003f06070 */
[C---:B------:R-:W-:Y:S01]  /*1a00*/  VIADD R6, R208.reuse, 0xffffffea ;  /* 0xffffffead0067836 */ /* 0x040fe20000000000 */
[----:B------:R-:W-:Y:S01]  /*1a10*/  ISETP.GE.U32.AND P4, PT, R9, 0x7fffffcf, PT ;  /* 0x7fffffcf0900780c */ /* 0x000fe20003f86070 */
[C---:B------:R-:W-:Y:S01]  /*1a20*/  VIADD R4, R208.reuse, 0xffffffeb ;  /* 0xffffffebd0047836 */ /* 0x040fe20000000000 */
[----:B------:R-:W-:Y:S01]  /*1a30*/  SEL R9, RZ, 0x7fff8, P5 ;  /* 0x0007fff8ff097807 */ /* 0x000fe20002800000 */
[C---:B------:R-:W-:Y:S01]  /*1a40*/  IMAD R150, R193.reuse, R10, R150 ;  /* 0x0000000ac1967224 */ /* 0x040fe200078e0296 */
[----:B------:R-:W-:Y:S01]  /*1a50*/  SEL R15, RZ, 0x1fffe, P0 ;  /* 0x0001fffeff0f7807 */ /* 0x000fe20000000000 */
[C---:B------:R-:W-:Y:S01]  /*1a60*/  IMAD R152, R193.reuse, R11, R152 ;  /* 0x0000000bc1987224 */ /* 0x040fe200078e0298 */
[----:B------:R-:W-:Y:S01]  /*1a70*/  SEL R11, RZ, 0x1fffe, P1 ;  /* 0x0001fffeff0b7807 */ /* 0x000fe20000800000 */
[----:B------:R-:W-:Y:S01]  /*1a80*/  VIADD R10, R208, 0xffffffe4 ;  /* 0xffffffe4d00a7836 */ /* 0x000fe20000000000 */
[----:B------:R-:W-:Y:S01]  /*1a90*/  ISETP.GE.U32.AND P1, PT, R6, 0x7fffffcb, PT ;  /* 0x7fffffcb0600780c */ /* 0x000fe20003f26070 */
[C---:B------:R-:W-:Y:S01]  /*1aa0*/  IMAD R149, R193.reuse, R12, R149 ;  /* 0x0000000cc1957224 */ /* 0x040fe200078e0295 */
[----:B------:R-:W-:Y:S01]  /*1ab0*/  SEL R6, RZ, 0x4, P4 ;  /* 0x00000004ff067807 */ /* 0x000fe20002000000 */
[----:B------:R-:W-:Y:S01]  /*1ac0*/  VIADD R13, R208, 0xffffffe7 ;  /* 0xffffffe7d00d7836 */ /* 0x000fe20000000000 */
[----:B------:R-:W-:Y:S01]  /*1ad0*/  ISETP.GE.U32.AND P4, PT, R4, 0x7fffffcc, PT ;  /* 0x7fffffcc0400780c */ /* 0x000fe20003f86070 */
[----:B------:R-:W-:Y:S01]  /*1ae0*/  VIADD R4, R208, 0xffffffe5 ;  /* 0xffffffe5d0047836 */ /* 0x000fe20000000000 */
[----:B------:R-:W-:Y:S01]  /*1af0*/  ISETP.GE.U32.AND P5, PT, R10, 0x7fffffc5, PT ;  /* 0x7fffffc50a00780c */ /* 0x000fe20003fa6070 */
[----:B------:R-:W-:Y:S01]  /*1b00*/  VIADD R10, R208, 0xffffffe6 ;  /* 0xffffffe6d00a7836 */ /* 0x000fe20000000000 */
[----:B------:R-:W-:Y:S01]  /*1b10*/  SEL R12, RZ, 0x1, P6 ;  /* 0x00000001ff0c7807 */ /* 0x000fe20003000000 */
[----:B------:R-:W-:Y:S01]  /*1b20*/  IMAD R141, R193, R14, R141 ;  /* 0x0000000ec18d7224 */ /* 0x000fe200078e028d */
[----:B------:R-:W-:Y:S01]  /*1b30*/  ISETP.GE.U32.AND P6, PT, R4, 0x7fffffc6, PT ;  /* 0x7fffffc60400780c */ /* 0x000fe20003fc6070 */
[----:B------:R-:W-:Y:S01]  /*1b40*/  VIADD R4, R208, 0xffffffe1 ;  /* 0xffffffe1d0047836 */ /* 0x000fe20000000000 */
[----:B------:R-:W-:Y:S01]  /*1b50*/  ISETP.GE.U32.AND P0, PT, R10, 0x7fffffc7, PT ;  /* 0x7fffffc70a00780c */ /* 0x000fe20003f06070 */
[----:B------:R-:W-:Y:S01]  /*1b60*/  VIADD R14, R208, 0xffffffe3 ;  /* 0xffffffe3d00e7836 */ /* 0x000fe20000000000 */
[----:B------:R-:W-:Y:S01]  /*1b70*/  SEL R10, RZ, 0x4, P1 ;  /* 0x00000004ff0a7807 */ /* 0x000fe20000800000 */
[----:B------:R-:W-:Y:S01]  /*1b80*/  IMAD.IADD R8, R8, 0x1, R11 ;  /* 0x0000000108087824 */ /* 0x000fe200078e020b */
[----:B------:R-:W-:Y:S01]  /*1b90*/  ISETP.GE.U32.AND P1, PT, R13, 0x7fffffc8, PT ;  /* 0x7fffffc80d00780c */ /* 0x000fe20003f26070 */
[----:B------:R-:W-:Y:S01]  /*1ba0*/  IMAD.IADD R12, R12, 0x1, R15 ;  /* 0x000000010c0c7824 */ /* 0x000fe200078e020f */
[----:B------:R-:W-:-:S02]  /*1bb0*/  SEL R13, RZ, 0x7fff8, P4 ;  /* 0x0007fff8ff0d7807 */ /* 0x000fc40002000000 */
[----:B------:R-:W-:Y:S01]  /*1bc0*/  ISETP.GE.U32.AND P4, PT, R4, 0x7fffffc2, PT ;  /* 0x7fffffc20400780c */ /* 0x000fe20003f86070 */
[----:B------:R-:W-:Y:S01]  /*1bd0*/  VIADD R4, R208, 0xffffffe0 ;  /* 0xffffffe0d0047836 */ /* 0x000fe20000000000 */
[----:B------:R-:W-:Y:S02]  /*1be0*/  SEL R16, RZ, 0x1, P5 ;  /* 0x00000001ff107807 */ /* 0x000fe40002800000 */
[----:B------:R-:W-:Y:S02]  /*1bf0*/  ISETP.GE.U32.AND P5, PT, R17, 0x7fffffc3, PT ;  /* 0x7fffffc31100780c */ /* 0x000fe40003fa6070 */
[----:B------:R-:W-:Y:S02]  /*1c00*/  SEL R17, RZ, 0x1fffe, P6 ;  /* 0x0001fffeff117807 */ /* 0x000fe40003000000 */
[----:B------:R-:W-:Y:S02]  /*1c10*/  ISETP.GE.U32.AND P6, PT, R14, 0x7fffffc4, PT ;  /* 0x7fffffc40e00780c */ /* 0x000fe40003fc6070 */
[----:B------:R-:W-:Y:S01]  /*1c20*/  SEL R14, RZ, 0x4, P0 ;  /* 0x00000004ff0e7807 */ /* 0x000fe20000000000 */
[----:B------:R-:W-:Y:S01]  /*1c30*/  IMAD.IADD R16, R16, 0x1, R17 ;  /* 0x0000000110107824 */ /* 0x000fe200078e0211 */
[----:B------:R-:W-:-:S02]  /*1c40*/  ISETP.GE.U32.AND P0, PT, R4, 0x7fffffc1, PT ;  /* 0x7fffffc10400780c */ /* 0x000fc40003f06070 */
[----:B------:R-:W-:Y:S02]  /*1c50*/  SEL R18, RZ, 0x1fffe, P4 ;  /* 0x0001fffeff127807 */ /* 0x000fe40002000000 */
[----:B------:R-:W-:Y:S02]  /*1c60*/  SEL R11, RZ, 0x1, P0 ;  /* 0x00000001ff0b7807 */ /* 0x000fe40000000000 */
[----:B------:R-:W-:Y:S02]  /*1c70*/  LOP3.LUT R8, R8, 0x3, RZ, 0xc0, !PT ;  /* 0x0000000308087812 */ /* 0x000fe400078ec0ff */
[----:B------:R-:W-:Y:S01]  /*1c80*/  LOP3.LUT R12, R12, 0x3, RZ, 0xc0, !PT ;  /* 0x000000030c0c7812 */ /* 0x000fe200078ec0ff */
[----:B------:R-:W-:Y:S01]  /*1c90*/  IMAD.IADD R18, R11, 0x1, R18 ;  /* 0x000000010b127824 */ /* 0x000fe200078e0212 */
[----:B------:R-:W-:Y:S02]  /*1ca0*/  IADD3 R6, PT, PT, R8, R9, R6 ;  /* 0x0000000908067210 */ /* 0x000fe40007ffe006 */
[----:B------:R-:W-:-:S02]  /*1cb0*/  SEL R8, RZ, 0x4, P5 ;  /* 0x00000004ff087807 */ /* 0x000fc40002800000 */
[----:B------:R-:W-:Y:S02]  /*1cc0*/  SEL R11, RZ, 0x7fff8, P6 ;  /* 0x0007fff8ff0b7807 */ /* 0x000fe40003000000 */
[----:B------:R-:W-:Y:S02]  /*1cd0*/  LOP3.LUT R18, R18, 0x3, RZ, 0xc0, !PT ;  /* 0x0000000312127812 */ /* 0x000fe400078ec0ff */
[----:B------:R-:W-:Y:S02]  /*1ce0*/  SEL R9, RZ, 0x7fff8, P1 ;  /* 0x0007fff8ff097807 */ /* 0x000fe40000800000 */
[----:B------:R-:W-:Y:S02]  /*1cf0*/  LOP3.LUT R16, R16, 0x3, RZ, 0xc0, !PT ;  /* 0x0000000310107812 */ /* 0x000fe400078ec0ff */
[----:B------:R-:W-:Y:S02]  /*1d00*/  IADD3 R10, PT, PT, R12, R13, R10 ;  /* 0x0000000d0c0a7210 */ /* 0x000fe40007ffe00a */
[----:B------:R-:W-:-:S02]  /*1d10*/  ISETP.GE.AND P1, PT, R2, RZ, PT ;  /* 0x000000ff0200720c */ /* 0x000fc40003f26270 */
[----:B------:R-:W-:Y:S02]  /*1d20*/  IADD3 R8, PT, PT, R18, R11, R8 ;  /* 0x0000000b12087210 */ /* 0x000fe40007ffe008 */
[----:B------:R-:W-:Y:S02]  /*1d30*/  ISETP.GE.AND P5, PT, R3, RZ, PT ;  /* 0x000000ff0300720c */ /* 0x000fe40003fa6270 */
[----:B------:R-:W-:Y:S01]  /*1d40*/  IADD3 R14, PT, PT, R16, R9, R14 ;  /* 0x00000009100e7210 */ /* 0x000fe20007ffe00e */
[----:B------:R-:W-:Y:S01]  /*1d50*/  IMAD.SHL.U32 R9, R10, 0x100, RZ ;  /* 0x000001000a097824 */ /* 0x000fe200078e00ff */
[----:B------:R-:W-:Y:S02]  /*1d60*/  LOP3.LUT R11, R8, 0xf, RZ, 0xc0, !PT ;  /* 0x0000000f080b7812 */ /* 0x000fe400078ec0ff */
[----:B------:R-:W-:Y:S02]  /*1d70*/  ISETP.NE.AND P6, PT, R114, RZ, PT ;  /* 0x000000ff7200720c */ /* 0x000fe40003fc5270 */
[----:B------:R-:W-:Y:S01]  /*1d80*/  LOP3.LUT R9, R9, 0xf00, RZ, 0xe2, !PT ;  /* 0x00000f0009097812 */ /* 0x000fe200078ee2ff */
[----:B------:R-:W-:Y:S01]  /*1d90*/  IMAD R11, R14, 0x10, R11 ;  /* 0x000000100e0b7824 */ /* 0x000fe200078e020b */
[----:B------:R-:W-:Y:S01]  /*1da0*/  LOP3.LUT R114, RZ, R114, RZ, 0x33, !PT ;  /* 0x00000072ff727212 */ /* 0x000fe200078e33ff */
[----:B------:R-:W-:Y:S01]  /*1db0*/  @!P1 IMAD.MOV R5, RZ, RZ, -R5 ;  /* 0x000000ffff059224 */ /* 0x000fe200078e0a05 */
[----:B------:R-:W-:Y:S01]  /*1dc0*/  ISETP.GE.U32.AND P4, PT, R19, 0x7fffffdf, PT ;  /* 0x7fffffdf1300780c */ /* 0x000fe20003f86070 */
[----:B------:R-:W-:Y:S01]  /*1dd0*/  @!P5 IMAD.MOV R7, RZ, RZ, -R7 ;  /* 0x000000ffff07d224 */ /* 0x000fe200078e0a07 */
[----:B------:R-:W-:Y:S01]  /*1de0*/  LOP3.LUT R11, R11, 0xff, RZ, 0xc0, !PT ;  /* 0x000000ff0b0b7812 */ /* 0x000fe200078ec0ff */
[----:B------:R-:W-:Y:S01]  /*1df0*/  IMAD R6, R6, 0x1000, R9 ;  /* 0x0000100006067824 */ /* 0x000fe200078e0209 */
[----:B------:R-:W-:-:S02]  /*1e00*/  SEL R8, R114, R5, !P6 ;  /* 0x0000000572087207 */ /* 0x000fc40007000000 */
[----:B------:R-:W-:Y:S01]  /*1e10*/  ISETP.NE.U32.AND P1, PT, R20, RZ, PT ;  /* 0x000000ff1400720c */ /* 0x000fe20003f25070 */
[----:B------:R-:W-:Y:S01]  /*1e20*/  IMAD.IADD R11, R6, 0x1, R11 ;  /* 0x00000001060b7824 */ /* 0x000fe200078e020b */
[----:B------:R-:W-:Y:S01]  /*1e30*/  SEL R114, R114, R7, !P6 ;  /* 0x0000000772727207 */ /* 0x000fe20007000000 */
[----:B------:R-:W-:Y:S10]  /*1e40*/  BRA.U UP0, `(.L_x_11) ;  /* 0x0000000100187547 */ /* 0x000ff4000b800000 */
[----:B------:R-:W-:Y:S01]  /*1e50*/  ELECT P5, URZ, PT ;  /* 0x0000000000ff782f */ /* 0x000fe200038a0000 */
[----:B------:R-:W-:Y:S01]  /*1e60*/  IMAD.MOV.U32 R5, RZ, RZ, 0x1 ;  /* 0x00000001ff057424 */ /* 0x000fe200078e00ff */
[----:B------:R-:W-:Y:S01]  /*1e70*/  UMOV UR5, 0x40 ;  /* 0x0000004000057882 */ /* 0x000fe20000000000 */
[----:B------:R-:W-:Y:S01]  /*1e80*/  UVIRTCOUNT.DEALLOC.SMPOOL 0x80 ;  /* 0x000000800000784c */ /* 0x000fe20000000000 */
[----:B------:R-:W-:-:S09]  /*1e90*/  ULEA UR5, UR11, UR5, 0x18 ;  /* 0x000000050b057291 */ /* 0x000fd2000f8ec0ff */
[----:B------:R0:W-:Y:S03]  /*1ea0*/  @P5 STS.U8 [UR5], R5 ;  /* 0x00000005ff005988 */ /* 0x0001e60008000005 */
.L_x_11:
[----:B------:R-:W-:Y:S01]  /*1eb0*/  STTM.x64 tmem[UR9], RZ ;  /* 0x000000ff000079ed */ /* 0x000fe20008340009 */
[----:B------:R-:W-:Y:S01]  /*1ec0*/  STTM.x64 tmem[UR9+0x40], RZ ;  /* 0x000040ff000079ed */ /* 0x000fe20008340009 */
[----:B------:R-:W-:Y:S01]  /*1ed0*/  STTM.x64 tmem[UR9+0x80], RZ ;  /* 0x000080ff000079ed */ /* 0x000fe20008340009 */
[----:B------:R-:W-:Y:S01]  /*1ee0*/  STTM.x64 tmem[UR9+0xc0], RZ ;  /* 0x0000c0ff000079ed */ /* 0x000fe20008340009 */
[----:B------:R-:W-:Y:S01]  /*1ef0*/  STTM.x64 tmem[UR9+0x100], RZ ;  /* 0x000100ff000079ed */ /* 0x000fe20008340009 */
[----:B------:R-:W-:Y:S01]  /*1f00*/  STTM.x64 tmem[UR9+0x140], RZ ;  /* 0x000140ff000079ed */ /* 0x000fe20008340009 */
[----:B------:R-:W-:Y:S01]  /*1f10*/  STTM.x64 tmem[UR9+0x180], RZ ;  /* 0x000180ff000079ed */ /* 0x000fe20008340009 */
[----:B------:R-:W-:Y:S01]  /*1f20*/  STTM.x64 tmem[UR9+0x1c0], RZ ;  /* 0x0001c0ff000079ed */ /* 0x000fe20008340009 */
[----:B------:R-:W1:Y:S02]  /*1f30*/  FENCE.VIEW.ASYNC.T ;  /* 0x00000000000073c6 */ /* 0x000e640000000200 */
[----:B-1----:R-:W-:Y:S01]  /*1f40*/  BAR.SYNC.DEFER_BLOCKING 0x0 ;  /* 0x0000000000007b1d */ /* 0x002fe20000010000 */
[----:B------:R-:W-:-:S02]  /*1f50*/  IMAD R7, R8, UR21, RZ ;  /* 0x0000001508077c24 */ /* 0x000fc4000f8e02ff */
[----:B------:R-:W-:-:S03]  /*1f60*/  IMAD R8, R114, UR21, RZ ;  /* 0x0000001572087c24 */ /* 0x000fc6000f8e02ff */
[----:B------:R-:W-:Y:S01]  /*1f70*/  VOTEU.ALL UP1, P1 ;  /* 0x0000000000ff7886 */ /* 0x000fe20000820000 */
[----:B------:R-:W-:Y:S01]  /*1f80*/  VOTEU.ALL UP2, P1 ;  /* 0x0000000000ff7886 */ /* 0x000fe20000840000 */
[----:B0-----:R-:W-:Y:S01]  /*1f90*/  IADD3 R5, P6, PT, R7, UR12, RZ ;  /* 0x0000000c07057c10 */ /* 0x001fe2000ffde0ff */
[----:B------:R-:W-:Y:S01]  /*1fa0*/  STL [R1+0xa78], R4 ;  /* 0x000a780401007387 */ /* 0x000fe20000100800 */
[----:B------:R-:W-:Y:S01]  /*1fb0*/  IADD3 R6, P5, PT, R8, UR12, RZ ;  /* 0x0000000c08067c10 */ /* 0x000fe2000ffbe0ff */
[----:B------:R-:W-:-:S04]  /*1fc0*/  @!UP1 UIADD3 UR16, UPT, UPT, -UR4, 0x100000, URZ ;  /* 0x0010000004109890 */ /* 0x000fc8000fffe1ff */
[----:B------:R-:W-:Y:S02]  /*1fd0*/  @!UP1 USHF.L.U32 UR17, UR16, 0xb, URZ ;  /* 0x0000000b10119899 */ /* 0x000fe400080006ff */
[----:B------:R-:W-:Y:S02]  /*1fe0*/  @!UP1 USHF.L.U32 UR16, UR16, 0x1, URZ ;  /* 0x0000000110109899 */ /* 0x000fe400080006ff */
[----:B------:R-:W-:Y:S01]  /*1ff0*/  USHF.L.U32 UR5, UR6, 0x3, URZ ;  /* 0x0000000306057899 */ /* 0x000fe200080006ff */
[----:B------:R-:W-:Y:S01]  /*2000*/  LEA.HI.X.SX32 R7, R7, UR13, 0x1, P6 ;  /* 0x0000000d07077c11 */ /* 0x000fe2000b0f0eff */
[----:B------:R-:W-:Y:S01]  /*2010*/  @!P2 IMAD.MOV.U32 R12, RZ, RZ, R5 ;  /* 0x000000ffff0ca224 */ /* 0x000fe200078e0005 */
[----:B------:R-:W-:Y:S02]  /*2020*/  ISETP.GT.U32.AND P6, PT, R193, R107, PT ;  /* 0x0000006bc100720c */ /* 0x000fe40003fc4070 */
[----:B------:R-:W-:Y:S01]  /*2030*/  PRMT R158, RZ, 0x7610, R158 ;  /* 0x00007610ff9e7816 */ /* 0x000fe2000000009e */
[----:B------:R-:W-:Y:S01]  /*2040*/  @!P2 IMAD.MOV.U32 R13, RZ, RZ, R7 ;  /* 0x000000ffff0da224 */ /* 0x000fe200078e0007 */
[----:B------:R-:W-:-:S02]  /*2050*/  LEA.HI.X.SX32 R8, R8, UR13, 0x1, P5 ;  /* 0x0000000d08087c11 */ /* 0x000fc4000a8f0eff */
[----:B------:R-:W-:Y:S02]  /*2060*/  PRMT R160, RZ, 0x7610, R160 ;  /* 0x00007610ffa07816 */ /* 0x000fe400000000a0 */
[----:B------:R-:W-:Y:S01]  /*2070*/  PRMT R153, RZ, 0x7610, R153 ;  /* 0x00007610ff997816 */ /* 0x000fe20000000099 */
[----:B------:R-:W0:Y:S02]  /*2080*/  FENCE.VIEW.ASYNC.S ;  /* 0x00000000000073c6 */ /* 0x000e240000000000 */
[----:B0-----:R0:W1:Y:S02]  /*2090*/  @!UP2 SYNCS.EXCH.64 URZ, [UR10], UR16 ;  /* 0x000000100affa5b2 */ /* 0x0010640008000100 */
[----:B-1----:R-:W-:Y:S01]  /*20a0*/  BAR.SYNC.DEFER_BLOCKING 0x0 ;  /* 0x0000000000007b1d */ /* 0x002fe20000010000 */
[----:B------:R-:W-:Y:S01]  /*20b0*/  @!P2 IMAD.MOV.U32 R14, RZ, RZ, R6 ;  /* 0x000000ffff0ea224 */ /* 0x000fe200078e0006 */
[----:B------:R-:W-:Y:S01]  /*20c0*/  USHF.R.S32.HI UR12, URZ, 0x1f, UR5 ;  /* 0x0000001fff0c7899 */ /* 0x000fe20008011405 */
[----:B------:R-:W-:Y:S01]  /*20d0*/  @!P2 IMAD.MOV.U32 R15, RZ, RZ, R8 ;  /* 0x000000ffff0fa224 */ /* 0x000fe200078e0008 */
[----:B------:R-:W-:-:S02]  /*20e0*/  LOP3.LUT R114, R11, 0xffff, RZ, 0xc0, !PT ;  /* 0x0000ffff0b727812 */ /* 0x000fc400078ec0ff */
[----:B------:R-:W-:Y:S01]  /*20f0*/  IADD3 R9, P5, PT, R5, UR5, RZ ;  /* 0x0000000505097c10 */ /* 0x000fe2000ffbe0ff */
[----:B------:R-:W-:Y:S01]  /*2100*/  @!P6 IMAD.IADD R107, R107, 0x1, -R193 ;  /* 0x000000016b6be824 */ /* 0x000fe200078e0ac1 */
[----:B------:R-:W-:Y:S02]  /*2110*/  SHF.R.U32.HI R16, RZ, 0xf, R114 ;  /* 0x0000000fff107819 */ /* 0x000fe40000011672 */
[----:B------:R-:W-:Y:S02]  /*2120*/  PRMT R154, RZ, 0x7610, R154 ;  /* 0x00007610ff9a7816 */ /* 0x000fe4000000009a */
[----:B------:R-:W-:Y:S02]  /*2130*/  PRMT R155, RZ, 0x7610, R155 ;  /* 0x00007610ff9b7816 */ /* 0x000fe4000000009b */
[----:B------:R-:W-:Y:S01]  /*2140*/  PRMT R156, RZ, 0x7610, R156 ;  /* 0x00007610ff9c7816 */ /* 0x000fe2000000009c */
[----:B------:R-:W-:Y:S01]  /*2150*/  VIADD R22, R208, 0xfffffff6 ;  /* 0xfffffff6d0167836 */ /* 0x000fe20000000000 */
[----:B------:R-:W-:-:S02]  /*2160*/  IADD3.X R11, PT, PT, R7, UR12, RZ, P5, !PT ;  /* 0x0000000c070b7c10 */ /* 0x000fc4000affe4ff */
[----:B------:R-:W-:Y:S02]  /*2170*/  PRMT R202, RZ, 0x7610, R202 ;  /* 0x00007610ffca7816 */ /* 0x000fe400000000ca */
[----:B------:R-:W-:Y:S01]  /*2180*/  PRMT R201, RZ, 0x7610, R201 ;  /* 0x00007610ffc97816 */ /* 0x000fe200000000c9 */
[----:B------:R-:W-:Y:S01]  /*2190*/  VIADD R26, R208, 0xfffffffd ;  /* 0xfffffffdd01a7836 */ /* 0x000fe20000000000 */
[----:B------:R-:W-:Y:S02]  /*21a0*/  PRMT R200, RZ, 0x7610, R200 ;  /* 0x00007610ffc87816 */ /* 0x000fe400000000c8 */
[----:B------:R-:W-:Y:S01]  /*21b0*/  PRMT R198, RZ, 0x7610, R198 ;  /* 0x00007610ffc67816 */ /* 0x000fe200000000c6 */
[----:B------:R1:W2:Y:S04]  /*21c0*/  @!P2 LDG.E.U8 R157, desc[UR18][R12.64] ;  /* 0x000000120c9da981 */ /* 0x0002a8000c1e1100 */
[----:B------:R-:W3:Y:S01]  /*21d0*/  @!P2 LDG.E.U8 R162, desc[UR18][R14.64] ;  /* 0x000000120ea2a981 */ /* 0x000ee2000c1e1100 */
[----:B------:R-:W-:-:S02]  /*21e0*/  IADD3 R10, P2, PT, R6, UR5, RZ ;  /* 0x00000005060a7c10 */ /* 0x000fc4000ff5e0ff */
[C---:B------:R-:W-:Y:S01]  /*21f0*/  ISETP.GT.U32.AND P6, PT, R193.reuse, R192, PT ;  /* 0x000000c0c100720c */ /* 0x040fe20003fc4070 */
[----:B------:R-:W-:Y:S01]  /*2200*/  @!P3 IMAD.MOV.U32 R17, RZ, RZ, R11 ;  /* 0x000000ffff11b224 */ /* 0x000fe200078e000b */
[----:B------:R-:W-:Y:S02]  /*2210*/  PRMT R206, RZ, 0x7610, R206 ;  /* 0x00007610ffce7816 */ /* 0x000fe400000000ce */
[----:B------:R-:W-:Y:S02]  /*2220*/  PRMT R205, RZ, 0x7610, R205 ;  /* 0x00007610ffcd7816 */ /* 0x000fe400000000cd */
[----:B------:R-:W-:Y:S02]  /*2230*/  PRMT R204, RZ, 0x7610, R204 ;  /* 0x00007610ffcc7816 */ /* 0x000fe400000000cc */
[----:B------:R-:W-:Y:S01]  /*2240*/  PRMT R203, RZ, 0x7610, R203 ;  /* 0x00007610ffcb7816 */ /* 0x000fe200000000cb */
[----:B------:R-:W-:Y:S01]  /*2250*/  VIADD R38, R208, 0xfffffff5 ;  /* 0xfffffff5d0267836 */ /* 0x000fe20000000000 */
[----:B-1----:R-:W-:Y:S01]  /*2260*/  IADD3.X R12, PT, PT, R8, UR12, RZ, P2, !PT ;  /* 0x0000000c080c7c10 */ /* 0x002fe200097fe4ff */
[----:B------:R-:W-:Y:S01]  /*2270*/  VIADD R42, R208, 0xfffffffc ;  /* 0xfffffffcd02a7836 */ /* 0x000fe20000000000 */
[----:B------:R-:W-:Y:S01]  /*2280*/  LOP3.LUT P2, RZ, R16, 0x1, RZ, 0xc0, !PT ;  /* 0x0000000110ff7812 */ /* 0x000fe2000784c0ff */
[----:B------:R-:W-:Y:S01]  /*2290*/  @!P3 IMAD.MOV.U32 R16, RZ, RZ, R9 ;  /* 0x000000ffff10b224 */ /* 0x000fe200078e0009 */
[----:B------:R-:W-:Y:S01]  /*22a0*/  ISETP.GT.U32.AND P5, PT, R193, R190, PT ;  /* 0x000000bec100720c */ /* 0x000fe20003fa4070 */
[----:B------:R-:W-:Y:S01]  /*22b0*/  USHF.L.U32 UR5, UR6, 0x4, URZ ;  /* 0x0000000406057899 */ /* 0x000fe200080006ff */
[----:B------:R-:W-:Y:S01]  /*22c0*/  PRMT R207, RZ, 0x7610, R207 ;  /* 0x00007610ffcf7816 */ /* 0x000fe200000000cf */
[----:B------:R-:W-:Y:S04]  /*22d0*/  STL [R1+0xa74], R3 ;  /* 0x000a740301007387 */ /* 0x000fe80000100800 */
[----:B------:R1:W4:Y:S01]  /*22e0*/  @!P3 LDG.E.U8 R158, desc[UR18][R16.64] ;  /* 0x00000012109eb981 */ /* 0x000322000c1e1100 */
[----:B------:R-:W-:Y:S01]  /*22f0*/  USHF.R.S32.HI UR12, URZ, 0x1f, UR5 ;  /* 0x0000001fff0c7899 */ /* 0x000fe20008011405 */
[----:B------:R-:W-:Y:S01]  /*2300*/  @!P6 IMAD.IADD R192, R192, 0x1, -R193 ;  /* 0x00000001c0c0e824 */ /* 0x000fe200078e0ac1 */
[----:B------:R-:W-:Y:S01]  /*2310*/  IADD3 R13, P6, PT, R5, UR5, RZ ;  /* 0x00000005050d7c10 */ /* 0x000fe2000ffde0ff */
[----:B------:R-:W-:Y:S01]  /*2320*/  STL [R1+0xa70], R2 ;  /* 0x000a700201007387 */ /* 0x000fe20000100800 */
[----:B-1----:R-:W-:-:S02]  /*2330*/  @!P3 IMAD.MOV.U32 R16, RZ, RZ, R10 ;  /* 0x000000ffff10b224 */ /* 0x002fc400078e000a */
[----:B------:R-:W-:Y:S01]  /*2340*/  @!P3 IMAD.MOV.U32 R17, RZ, RZ, R12 ;  /* 0x000000ffff11b224 */ /* 0x000fe200078e000c */
[----:B------:R-:W-:Y:S01]  /*2350*/  IADD3.X R15, PT, PT, R7, UR12, RZ, P6, !PT ;  /* 0x0000000c070f7c10 */ /* 0x000fe2000b7fe4ff */
[----:B------:R-:W-:Y:S01]  /*2360*/  @!P5 IMAD.IADD R190, R190, 0x1, -R193 ;  /* 0x00000001bebed824 */ /* 0x000fe200078e0ac1 */
[--C-:B------:R-:W-:Y:S01]  /*2370*/  SHF.R.U32.HI R18, RZ, 0x7, R114.reuse ;  /* 0x00000007ff127819 */ /* 0x100fe20000011672 */
[----:B------:R-:W-:Y:S01]  /*2380*/  @P2 IMAD.MOV.U32 R20, RZ, RZ, R13 ;  /* 0x000000ffff142224 */ /* 0x000fe200078e000d */
[----:B------:R1:W2:Y:S01]  /*2390*/  @!P3 LDG.E.U8 R160, desc[UR18][R16.64] ;  /* 0x0000001210a0b981 */ /* 0x0002a2000c1e1100 */
[----:B------:R-:W-:Y:S02]  /*23a0*/  ISETP.GT.U32.AND P3, PT, R193, R111, PT ;  /* 0x0000006fc100720c */ /* 0x000fe40003f64070 */
[----:B------:R-:W-:Y:S01]  /*23b0*/  IADD3 R14, P5, PT, R6, UR5, RZ ;  /* 0x00000005060e7c10 */ /* 0x000fe2000ffbe0ff */
[----:B------:R-:W-:Y:S01]  /*23c0*/  @P2 IMAD.MOV.U32 R21, RZ, RZ, R15 ;  /* 0x000000ffff152224 */ /* 0x000fe200078e000f */
[----:B------:R-:W-:Y:S01]  /*23d0*/  UIMAD UR5, UR6, 0x18, URZ ;  /* 0x00000018060578a4 */ /* 0x000fe2000f8e02ff */
[----:B------:R-:W-:Y:S01]  /*23e0*/  SHF.R.U32.HI R30, RZ, 0xe, R114 ;  /* 0x0000000eff1e7819 */ /* 0x000fe20000011672 */
[----:B------:R-:W-:Y:S01]  /*23f0*/  STL [R1+0xa6c], R0 ;  /* 0x000a6c0001007387 */ /* 0x000fe20000100800 */
[----:B-1----:R-:W-:-:S03]  /*2400*/  IADD3.X R16, PT, PT, R8, UR12, RZ, P5, !PT ;  /* 0x0000000c08107c10 */ /* 0x002fc6000affe4ff */
[----:B------:R1:W2:Y:S01]  /*2410*/  @P2 LDG.E.U8 R153, desc[UR18][R20.64] ;  /* 0x0000001214992981 */ /* 0x0002a2000c1e1100 */
[----:B------:R-:W-:Y:S01]  /*2420*/  LOP3.LUT P5, RZ, R18, 0x1, RZ, 0xc0, !PT ;  /* 0x0000000112ff7812 */ /* 0x000fe200078ac0ff */
[----:B------:R-:W-:Y:S01]  /*2430*/  USHF.R.S32.HI UR12, URZ, 0x1f, UR5 ;  /* 0x0000001fff0c7899 */ /* 0x000fe20008011405 */
[----:B------:R-:W-:Y:S01]  /*2440*/  @!P3 IMAD.IADD R111, R111, 0x1, -R193 ;  /* 0x000000016f6fb824 */ /* 0x000fe200078e0ac1 */
[----:B------:R-:W-:Y:S01]  /*2450*/  IADD3 R17, P3, PT, R5, UR5, RZ ;  /* 0x0000000505117c10 */ /* 0x000fe2000ff7e0ff */
[----:B-1----:R-:W-:Y:S02]  /*2460*/  @P2 IMAD.MOV.U32 R20, RZ, RZ, R14 ;  /* 0x000000ffff142224 */ /* 0x002fe400078e000e */
[----:B------:R-:W-:Y:S01]  /*2470*/  @P2 IMAD.MOV.U32 R21, RZ, RZ, R16 ;  /* 0x000000ffff152224 */ /* 0x000fe200078e0010 */
[----:B------:R-:W-:-:S04]  /*2480*/  IADD3.X R19, PT, PT, R7, UR12, RZ, P3, !PT ;  /* 0x0000000c07137c10 */ /* 0x000fc80009ffe4ff */
[----:B------:R1:W2:Y:S01]  /*2490*/  @P2 LDG.E.U8 R154, desc[UR18][R20.64] ;  /* 0x00000012149a2981 */ /* 0x0002a2000c1e1100 */
[----:B------:R-:W-:Y:S01]  /*24a0*/  IADD3 R18, P2, PT, R6, UR5, RZ ;  /* 0x0000000506127c10 */ /* 0x000fe2000ff5e0ff */
[----:B------:R-:W-:Y:S02]  /*24b0*/  @P5 IMAD.MOV.U32 R24, RZ, RZ, R17 ;  /* 0x000000ffff185224 */ /* 0x000fe400078e0011 */
[----:B------:R-:W-:Y:S01]  /*24c0*/  @P5 IMAD.MOV.U32 R25, RZ, RZ, R19 ;  /* 0x000000ffff195224 */ /* 0x000fe200078e0013 */
[----:B------:R-:W-:-:S04]  /*24d0*/  ISETP.GT.U32.AND P3, PT, R193, R178, PT ;  /* 0x000000b2c100720c */ /* 0x000fc80003f64070 */
[----:B------:R0:W2:Y:S01]  /*24e0*/  @P5 LDG.E.U8 R155, desc[UR18][R24.64] ;  /* 0x00000012189b5981 */ /* 0x0000a2000c1e1100 */
[----:B-1----:R-:W-:Y:S01]  /*24f0*/  IADD3.X R20, PT, PT, R8, UR12, RZ, P2, !PT ;  /* 0x0000000c08147c10 */ /* 0x002fe200097fe4ff */
[----:B------:R-:W-:Y:S01]  /*2500*/  USHF.R.S32.HI UR5, URZ, 0x1f, UR6 ;  /* 0x0000001fff057899 */ /* 0x000fe20008011406 */
[----:B0-----:R-:W-:-:S03]  /*2510*/  @P5 IMAD.MOV.U32 R24, RZ, RZ, R18 ;  /* 0x000000ffff185224 */ /* 0x001fc600078e0012 */
[----:B------:R-:W-:-:S05]  /*2520*/  @P5 IMAD.MOV.U32 R25, RZ, RZ, R20 ;  /* 0x000000ffff195224 */ /* 0x000fca00078e0014 */
[----:B------:R0:W2:Y:S01]  /*2530*/  @P5 LDG.E.U8 R156, desc[UR18][R24.64] ;  /* 0x00000012189c5981 */ /* 0x0000a2000c1e1100 */
[----:B------:R-:W-:Y:S01]  /*2540*/  IADD3 R21, P5, PT, R5, UR6, RZ ;  /* 0x0000000605157c10 */ /* 0x000fe2000ffbe0ff */
[----:B------:R-:W-:Y:S01]  /*2550*/  @!P3 IMAD.IADD R178, R178, 0x1, -R193 ;  /* 0x00000001b2b2b824 */ /* 0x000fe200078e0ac1 */
[----:B------:R-:W-:Y:S02]  /*2560*/  ISETP.GE.U32.AND P2, PT, R22, 0x7fffffd7, PT ;  /* 0x7fffffd71600780c */ /* 0x000fe40003f46070 */
[----:B------:R-:W-:Y:S02]  /*2570*/  IADD3.X R23, PT, PT, R7, UR5, RZ, P5, !PT ;  /* 0x0000000507177c10 */ /* 0x000fe4000affe4ff */
[----:B------:R-:W-:Y:S01]  /*2580*/  IADD3 R22, P3, PT, R6, UR6, RZ ;  /* 0x0000000606167c10 */ /* 0x000fe2000ff7e0ff */
[----:B------:R-:W-:Y:S02]  /*2590*/  @!P4 IMAD.MOV.U32 R28, RZ, RZ, R21 ;  /* 0x000000ffff1cc224 */ /* 0x000fe400078e0015 */
[----:B------:R-:W-:Y:S01]  /*25a0*/  @!P4 IMAD.MOV.U32 R29, RZ, RZ, R23 ;  /* 0x000000ffff1dc224 */ /* 0x000fe200078e0017 */
[----:B0-----:R-:W-:-:S02]  /*25b0*/  IADD3.X R24, PT, PT, R8, UR5, RZ, P3, !PT ;  /* 0x0000000508187c10 */ /* 0x001fc40009ffe4ff */
[----:B------:R-:W-:Y:S01]  /*25c0*/  ISETP.GT.U32.AND P5, PT, R193, R169, PT ;  /* 0x000000a9c100720c */ /* 0x000fe20003fa4070 */
[----:B------:R-:W-:Y:S01]  /*25d0*/  UIMAD UR5, UR6, 0x9, URZ ;  /* 0x00000009060578a4 */ /* 0x000fe2000f8e02ff */
[----:B------:R0:W2:Y:S03]  /*25e0*/  @!P4 LDG.E.U8 R202, desc[UR18][R28.64] ;  /* 0x000000121ccac981 */ /* 0x0000a6000c1e1100 */
[----:B------:R-:W-:Y:S01]  /*25f0*/  USHF.R.S32.HI UR12, URZ, 0x1f, UR5 ;  /* 0x0000001fff0c7899 */ /* 0x000fe20008011405 */
[----:B0-----:R-:W-:Y:S02]  /*2600*/  @!P4 IMAD.MOV.U32 R28, RZ, RZ, R22 ;  /* 0x000000ffff1cc224 */ /* 0x001fe400078e0016 */
[----:B------:R-:W-:-:S05]  /*2610*/  @!P4 IMAD.MOV.U32 R29, RZ, RZ, R24 ;  /* 0x000000ffff1dc224 */ /* 0x000fca00078e0018 */
[----:B------:R0:W2:Y:S01]  /*2620*/  @!P4 LDG.E.U8 R201, desc[UR18][R28.64] ;  /* 0x000000121cc9c981 */ /* 0x0000a2000c1e1100 */
        /* <DEDUP_REMOVED lines=10> */
[----:B------:R0:W2:Y:S01]  /*26d0*/  @!P2 LDG.E.U8 R200, desc[UR18][R32.64] ;  /* 0x0000001220c8a981 */ /* 0x0000a2000c1e1100 */
[----:B------:R-:W-:Y:S02]  /*26e0*/  LOP3.LUT P5, RZ, R30, 0x1, RZ, 0xc0, !PT ;  /* 0x000000011eff7812 */ /* 0x000fe400078ac0ff */
[----:B------:R-:W-:Y:S01]  /*26f0*/  USHF.R.S32.HI UR12, URZ, 0x1f, UR5 ;  /* 0x0000001fff0c7899 */ /* 0x000fe20008011405 */
[----:B0-----:R-:W-:Y:S02]  /*2700*/  @!P2 IMAD.MOV.U32 R32, RZ, RZ, R26 ;  /* 0x000000ffff20a224 */ /* 0x001fe400078e001a */
[----:B------:R-:W-:-:S05]  /*2710*/  @!P2 IMAD.MOV.U32 R33, RZ, RZ, R28 ;  /* 0x000000ffff21a224 */ /* 0x000fca00078e001c */
[----:B------:R0:W2:Y:S01]  /*2720*/  @!P2 LDG.E.U8 R198, desc[UR18][R32.64] ;  /* 0x0000001220c6a981 */ /* 0x0000a2000c1e1100 */
[----:B------:R-:W-:Y:S01]  /*2730*/  IADD3 R29, P2, PT, R5, UR5, RZ ;  /* 0x00000005051d7c10 */ /* 0x000fe2000ff5e0ff */
[----:B------:R-:W-:Y:S01]  /*2740*/  @!P4 IMAD.IADD R176, R176, 0x1, -R193 ;  /* 0x00000001b0b0c824 */ /* 0x000fe200078e0ac1 */
[----:B------:R-:W-:Y:S02]  /*2750*/  IADD3 R30, P4, PT, R6, UR5, RZ ;  /* 0x00000005061e7c10 */ /* 0x000fe4000ff9e0ff */
[----:B------:R-:W-:Y:S01]  /*2760*/  IADD3.X R31, PT, PT, R7, UR12, RZ, P2, !PT ;  /* 0x0000000c071f7c10 */ /* 0x000fe200097fe4ff */
[----:B------:R-:W-:-:S04]  /*2770*/  @P5 IMAD.MOV.U32 R36, RZ, RZ, R29 ;  /* 0x000000ffff245224 */ /* 0x000fc800078e001d */
[----:B------:R-:W-:Y:S01]  /*2780*/  @P5 IMAD.MOV.U32 R37, RZ, RZ, R31 ;  /* 0x000000ffff255224 */ /* 0x000fe200078e001f */
[----:B0-----:R-:W-:Y:S02]  /*2790*/  IADD3.X R32, PT, PT, R8, UR12, RZ, P4, !PT ;  /* 0x0000000c08207c10 */ /* 0x001fe4000a7fe4ff */
[----:B------:R-:W-:Y:S02]  /*27a0*/  SHF.R.U32.HI R34, RZ, 0x6, R114 ;  /* 0x00000006ff227819 */ /* 0x000fe40000011672 */
[----:B------:R-:W-:Y:S01]  /*27b0*/  ISETP.GT.U32.AND P2, PT, R193, R165, PT ;  /* 0x000000a5c100720c */ /* 0x000fe20003f44070 */
[----:B------:R0:W2:Y:S01]  /*27c0*/  @P5 LDG.E.U8 R206, desc[UR18][R36.64] ;  /* 0x0000001224ce5981 */ /* 0x0000a2000c1e1100 */
[----:B------:R-:W-:Y:S01]  /*27d0*/  UIMAD UR5, UR6, 0x19, URZ ;  /* 0x00000019060578a4 */ /* 0x000fe2000f8e02ff */
[----:B------:R-:W-:-:S03]  /*27e0*/  LOP3.LUT P4, RZ, R34, 0x1, RZ, 0xc0, !PT ;  /* 0x0000000122ff7812 */ /* 0x000fc6000788c0ff */
[----:B------:R-:W-:Y:S01]  /*27f0*/  USHF.R.S32.HI UR12, URZ, 0x1f, UR5 ;  /* 0x0000001fff0c7899 */ /* 0x000fe20008011405 */
[----:B0-----:R-:W-:Y:S02]  /*2800*/  @P5 IMAD.MOV.U32 R36, RZ, RZ, R30 ;  /* 0x000000ffff245224 */ /* 0x001fe400078e001e */
[----:B------:R-:W-:-:S05]  /*2810*/  @P5 IMAD.MOV.U32 R37, RZ, RZ, R32 ;  /* 0x000000ffff255224 */ /* 0x000fca00078e0020 */
[----:B------:R0:W2:Y:S01]  /*2820*/  @P5 LDG.E.U8 R205, desc[UR18][R36.64] ;  /* 0x0000001224cd5981 */ /* 0x0000a2000c1e1100 */
[----:B------:R-:W-:Y:S01]  /*2830*/  IADD3 R33, P5, PT, R5, UR5, RZ ;  /* 0x0000000505217c10 */ /* 0x000fe2000ffbe0ff */
[----:B------:R-:W-:Y:S01]  /*2840*/  @!P2 IMAD.IADD R165, R165, 0x1, -R193 ;  /* 0x00000001a5a5a824 */ /* 0x000fe200078e0ac1 */
[----:B------:R-:W-:Y:S02]  /*2850*/  IADD3 R34, P2, PT, R6, UR5, RZ ;  /* 0x0000000506227c10 */ /* 0x000fe4000ff5e0ff */
[----:B------:R-:W-:Y:S01]  /*2860*/  IADD3.X R35, PT, PT, R7, UR12, RZ, P5, !PT ;  /* 0x0000000c07237c10 */ /* 0x000fe2000affe4ff */
[----:B------:R-:W-:Y:S01]  /*2870*/  @P4 IMAD.MOV.U32 R40, RZ, RZ, R33 ;  /* 0x000000ffff284224 */ /* 0x000fe200078e0021 */
[----:B------:R-:W-:-:S03]  /*2880*/  ISETP.GT.U32.AND P5, PT, R193, R119, PT ;  /* 0x00000077c100720c */ /* 0x000fc60003fa4070 */
[----:B------:R-:W-:Y:S01]  /*2890*/  @P4 IMAD.MOV.U32 R41, RZ, RZ, R35 ;  /* 0x000000ffff294224 */ /* 0x000fe200078e0023 */
[----:B0-----:R-:W-:Y:S01]  /*28a0*/  IADD3.X R36, PT, PT, R8, UR12, RZ, P2, !PT ;  /* 0x0000000c08247c10 */ /* 0x001fe200097fe4ff */
[----:B------:R-:W-:-:S03]  /*28b0*/  USHF.L.U32 UR5, UR6, 0x1, URZ ;  /* 0x0000000106057899 */ /* 0x000fc600080006ff */
[----:B------:R0:W2:Y:S01]  /*28c0*/  @P4 LDG.E.U8 R204, desc[UR18][R40.64] ;  /* 0x0000001228cc4981 */ /* 0x0000a2000c1e1100 */
[----:B------:R-:W-:Y:S01]  /*28d0*/  USHF.R.S32.HI UR12, URZ, 0x1f, UR5 ;  /* 0x0000001fff0c7899 */ /* 0x000fe20008011405 */
[----:B------:R-:W-:Y:S01]  /*28e0*/  ISETP.GE.U32.AND P2, PT, R38, 0x7fffffd6, PT ;  /* 0x7fffffd62600780c */ /* 0x000fe20003f46070 */
[----:B0-----:R-:W-:Y:S02]  /*28f0*/  @P4 IMAD.MOV.U32 R40, RZ, RZ, R34 ;  /* 0x000000ffff284224 */ /* 0x001fe400078e0022 */
[----:B------:R-:W-:Y:S02]  /*2900*/  @P4 IMAD.MOV.U32 R41, RZ, RZ, R36 ;  /* 0x000000ffff294224 */ /* 0x000fe400078e0024 */
[----:B------:R-:W-:-:S03]  /*2910*/  @!P5 IMAD.IADD R119, R119, 0x1, -R193 ;  /* 0x000000017777d824 */ /* 0x000fc600078e0ac1 */
[----:B------:R0:W2:Y:S01]  /*2920*/  @P4 LDG.E.U8 R203, desc[UR18][R40.64] ;  /* 0x0000001228cb4981 */ /* 0x0000a2000c1e1100 */
[----:B------:R-:W-:Y:S02]  /*2930*/  IADD3 R37, P4, PT, R5, UR5, RZ ;  /* 0x0000000505257c10 */ /* 0x000fe4000ff9e0ff */
[----:B------:R-:W-:Y:S02]  /*2940*/  IADD3 R38, P5, PT, R6, UR5, RZ ;  /* 0x0000000506267c10 */ /* 0x000fe4000ffbe0ff */
[----:B------:R-:W-:Y:S02]  /*2950*/  IADD3.X R39, PT, PT, R7, UR12, RZ, P4, !PT ;  /* 0x0000000c07277c10 */ /* 0x000fe4000a7fe4ff */
[----:B0-----:R-:W-:-:S03]  /*2960*/  IADD3.X R40, PT, PT, R8, UR12, RZ, P5, !PT ;  /* 0x0000000c08287c10 */ /* 0x001fc6000affe4ff */
[----:B------:R-:W-:Y:S01]  /*2970*/  @!P3 IMAD.MOV.U32 R43, RZ, RZ, R39 ;  /* 0x000000ffff2bb224 */ /* 0x000fe200078e0027 */
[----:B------:R-:W-:Y:S01]  /*2980*/  ISETP.GE.U32.AND P5, PT, R42, 0x7fffffdd, PT ;  /* 0x7fffffdd2a00780c */ /* 0x000fe20003fa6070 */
[----:B------:R-:W-:Y:S01]  /*2990*/  @!P3 IMAD.MOV.U32 R42, RZ, RZ, R37 ;  /* 0x000000ffff2ab224 */ /* 0x000fe200078e0025 */
[----:B------:R-:W-:-:S04]  /*29a0*/  PRMT R44, RZ, 0x7610, R44 ;  /* 0x00007610ff2c7816 */ /* 0x000fc8000000002c */
[----:B------:R0:W2:Y:S02]  /*29b0*/  @!P3 LDG.E.U8 R207, desc[UR18][R42.64] ;  /* 0x000000122acfb981 */ /* 0x0000a4000c1e1100 */
[----:B0-----:R-:W-:Y:S02]  /*29c0*/  @!P3 IMAD.MOV.U32 R42, RZ, RZ, R38 ;  /* 0x000000ffff2ab224 */ /* 0x001fe400078e0026 */
[----:B------:R-:W-:-:S05]  /*29d0*/  @!P3 IMAD.MOV.U32 R43, RZ, RZ, R40 ;  /* 0x000000ffff2bb224 */ /* 0x000fca00078e0028 */
[----:B------:R0:W2:Y:S01]  /*29e0*/  @!P3 LDG.E.U8 R44, desc[UR18][R42.64] ;  /* 0x000000122a2cb981 */ /* 0x0000a2000c1e1100 */
[----:B------:R-:W-:-:S13]  /*29f0*/  ISETP.GT.U32.AND P6, PT, R193, R112, PT ;  /* 0x00000070c100720c */ /* 0x000fda0003fc4070 */
[----:B------:R-:W-:Y:S01]  /*2a00*/  @!P6 IMAD.IADD R112, R112, 0x1, -R193 ;  /* 0x000000017070e824 */ /* 0x000fe200078e0ac1 */
[----:B------:R-:W-:-:S13]  /*2a10*/  ISETP.GT.U32.AND P6, PT, R193, R188, PT ;  /* 0x000000bcc100720c */ /* 0x000fda0003fc4070 */
[--C-:B------:R-:W-:Y:S01]  /*2a20*/  @!P6 IMAD.IADD R188, R188, 0x1, -R193.reuse ;  /* 0x00000001bcbce824 */ /* 0x100fe200078e0ac1 */
[C---:B------:R-:W-:Y:S01]  /*2a30*/  ISETP.GT.U32.AND P6, PT, R193.reuse, R180, PT ;  /* 0x000000b4c100720c */ /* 0x040fe20003fc4070 */
[----:B------:R-:W-:Y:S04]  /*2a40*/  STL [R1+0xa80], R9 ;  /* 0x000a800901007387 */ /* 0x000fe80000100800 */
[----:B------:R-:W-:Y:S04]  /*2a50*/  STL [R1+0xa7c], R11 ;  /* 0x000a7c0b01007387 */ /* 0x000fe80000100800 */
[----:B------:R-:W-:Y:S04]  /*2a60*/  STL [R1+0xa88], R10 ;  /* 0x000a880a01007387 */ /* 0x000fe80000100800 */
[--C-:B------:R-:W-:Y:S01]  /*2a70*/  @!P6 IMAD.IADD R180, R180, 0x1, -R193.reuse ;  /* 0x00000001b4b4e824 */ /* 0x100fe200078e0ac1 */
[----:B------:R-:W-:Y:S01]  /*2a80*/  ISETP.GT.U32.AND P6, PT, R193, R170, PT ;  /* 0x000000aac100720c */ /* 0x000fe20003fc4070 */
[----:B------:R-:W-:Y:S04]  /*2a90*/  STL [R1+0xa84], R12 ;  /* 0x000a840c01007387 */ /* 0x000fe80000100800 */
[----:B------:R-:W-:Y:S04]  /*2aa0*/  STL [R1+0xa90], R13 ;  /* 0x000a900d01007387 */ /* 0x000fe80000100800 */
[----:B------:R-:W-:Y:S04]  /*2ab0*/  STL [R1+0xa8c], R15 ;  /* 0x000a8c0f01007387 */ /* 0x000fe80000100800 */
[----:B------:R-:W-:Y:S04]  /*2ac0*/  STL [R1+0xa98], R14 ;  /* 0x000a980e01007387 */ /* 0x000fe80000100800 */
[----:B------:R-:W-:Y:S04]  /*2ad0*/  STL [R1+0xa94], R16 ;  /* 0x000a941001007387 */ /* 0x000fe80000100800 */
[----:B------:R-:W-:Y:S04]  /*2ae0*/  STL [R1+0xaa0], R17 ;  /* 0x000aa01101007387 */ /* 0x000fe80000100800 */
[----:B------:R-:W-:Y:S01]  /*2af0*/  STL [R1+0xa9c], R19 ;  /* 0x000a9c1301007387 */ /* 0x000fe20000100800 */
[----:B------:R-:W-:-:S03]  /*2b00*/  @!P6 IMAD.IADD R170, R170, 0x1, -R193 ;  /* 0x00000001aaaae824 */ /* 0x000fc600078e0ac1 */
[----:B------:R-:W-:Y:S01]  /*2b10*/  STL [R1+0xaa8], R18 ;  /* 0x000aa81201007387 */ /* 0x000fe20000100800 */
[----:B------:R-:W-:-:S03]  /*2b20*/  ISETP.GT.U32.AND P6, PT, R193, R167, PT ;  /* 0x000000a7c100720c */ /* 0x000fc60003fc4070 */
[----:B------:R-:W-:Y:S01]  /*2b30*/  STL [R1+0xaa4], R20 ;  /* 0x000aa41401007387 */ /* 0x000fe20000100800 */
[----:B------:R-:W-:-:S03]  /*2b40*/  ISETP.GT.U32.AND P4, PT, R193, R124, PT ;  /* 0x0000007cc100720c */ /* 0x000fc60003f84070 */
[----:B------:R-:W-:Y:S01]  /*2b50*/  STL [R1+0xab0], R21 ;  /* 0x000ab01501007387 */ /* 0x000fe20000100800 */
[----:B------:R-:W-:-:S03]  /*2b60*/  UIMAD UR5, UR6, 0xa, URZ ;  /* 0x0000000a060578a4 */ /* 0x000fc6000f8e02ff */
[----:B------:R-:W-:Y:S04]  /*2b70*/  STL [R1+0xaac], R23 ;  /* 0x000aac1701007387 */ /* 0x000fe80000100800 */
[----:B------:R-:W-:Y:S04]  /*2b80*/  STL [R1+0xab8], R22 ;  /* 0x000ab81601007387 */ /* 0x000fe80000100800 */
[----:B------:R-:W-:Y:S04]  /*2b90*/  STL [R1+0xab4], R24 ;  /* 0x000ab41801007387 */ /* 0x000fe80000100800 */
[----:B------:R-:W-:Y:S01]  /*2ba0*/  STL [R1+0xac0], R25 ;  /* 0x000ac01901007387 */ /* 0x000fe20000100800 */
[----:B------:R-:W-:-:S03]  /*2bb0*/  USHF.R.S32.HI UR12, URZ, 0x1f, UR5 ;  /* 0x0000001fff0c7899 */ /* 0x000fc60008011405 */
[----:B------:R-:W-:Y:S04]  /*2bc0*/  STL [R1+0xabc], R27 ;  /* 0x000abc1b01007387 */ /* 0x000fe80000100800 */
[----:B------:R-:W-:Y:S01]  /*2bd0*/  STL [R1+0xac8], R26 ;  /* 0x000ac81a01007387 */ /* 0x000fe20000100800 */
[----:B------:R-:W-:-:S03]  /*2be0*/  IADD3 R41, P3, PT, R5, UR5, RZ ;  /* 0x0000000505297c10 */ /* 0x000fc6000ff7e0ff */
[----:B------:R-:W-:Y:S04]  /*2bf0*/  STL [R1+0xac4], R28 ;  /* 0x000ac41c01007387 */ /* 0x000fe80000100800 */
[----:B------:R-:W-:Y:S04]  /*2c00*/  STL [R1+0xad0], R29 ;  /* 0x000ad01d01007387 */ /* 0x000fe80000100800 */
[----:B------:R-:W-:Y:S04]  /*2c10*/  STL [R1+0xacc], R31 ;  /* 0x000acc1f01007387 */ /* 0x000fe80000100800 */
[----:B------:R-:W-:Y:S01]  /*2c20*/  STL [R1+0xad8], R30 ;  /* 0x000ad81e01007387 */ /* 0x000fe20000100800 */
[----:B0-----:R-:W-:-:S03]  /*2c30*/  IADD3.X R43, PT, PT, R7, UR12, RZ, P3, !PT ;  /* 0x0000000c072b7c10 */ /* 0x001fc60009ffe4ff */
[----:B------:R-:W-:Y:S01]  /*2c40*/  STL [R1+0xad4], R32 ;  /* 0x000ad42001007387 */ /* 0x000fe20000100800 */
[----:B------:R-:W-:-:S03]  /*2c50*/  @!P6 IMAD.IADD R167, R167, 0x1, -R193 ;  /* 0x00000001a7a7e824 */ /* 0x000fc600078e0ac1 */
[----:B------:R-:W-:Y:S01]  /*2c60*/  STL [R1+0xae0], R33 ;  /* 0x000ae02101007387 */ /* 0x000fe20000100800 */
[----:B------:R-:W-:-:S03]  /*2c70*/  @!P4 IMAD.IADD R124, R124, 0x1, -R193 ;  /* 0x000000017c7cc824 */ /* 0x000fc600078e0ac1 */
[----:B------:R-:W-:Y:S01]  /*2c80*/  STL [R1+0xadc], R35 ;  /* 0x000adc2301007387 */ /* 0x000fe20000100800 */
[----:B------:R-:W-:-:S03]  /*2c90*/  ISETP.GT.U32.AND P6, PT, R193, R118, PT ;  /* 0x00000076c100720c */ /* 0x000fc60003fc4070 */
[----:B------:R-:W-:Y:S01]  /*2ca0*/  STL [R1+0xae8], R34 ;  /* 0x000ae82201007387 */ /* 0x000fe20000100800 */
[----:B------:R-:W-:-:S03]  /*2cb0*/  IADD3 R42, P4, PT, R6, UR5, RZ ;  /* 0x00000005062a7c10 */ /* 0x000fc6000ff9e0ff */
[----:B------:R-:W-:Y:S01]  /*2cc0*/  STL [R1+0xae4], R36 ;  /* 0x000ae42401007387 */ /* 0x000fe20000100800 */
[----:B------:R-:W-:-:S03]  /*2cd0*/  PRMT R236, RZ, 0x7610, R236 ;  /* 0x00007610ffec7816 */ /* 0x000fc600000000ec */
[----:B------:R-:W-:Y:S01]  /*2ce0*/  STL [R1+0xaf0], R37 ;  /* 0x000af02501007387 */ /* 0x000fe20000100800 */
[----:B------:R-:W-:-:S03]  /*2cf0*/  @!P2 IMAD.MOV.U32 R46, RZ, RZ, R41 ;  /* 0x000000ffff2ea224 */ /* 0x000fc600078e0029 */
[----:B------:R-:W-:Y:S01]  /*2d00*/  STL [R1+0xaec], R39 ;  /* 0x000aec2701007387 */ /* 0x000fe20000100800 */
[----:B------:R-:W-:-:S03]  /*2d10*/  @!P2 IMAD.MOV.U32 R47, RZ, RZ, R43 ;  /* 0x000000ffff2fa224 */ /* 0x000fc600078e002b */
[----:B------:R0:W-:Y:S01]  /*2d20*/  STL [R1+0xaf4], R40 ;  /* 0x000af42801007387 */ /* 0x0001e20000100800 */
[----:B------:R-:W-:Y:S02]  /*2d30*/  SHF.R.U32.HI R45, RZ, 0xd, R114 ;  /* 0x0000000dff2d7819 */ /* 0x000fe40000011672 */
[C---:B------:R-:W-:Y:S01]  /*2d40*/  ISETP.GT.U32.AND P3, PT, R193.reuse, R126, PT ;  /* 0x0000007ec100720c */ /* 0x040fe20003f64070 */
[----:B------:R1:W3:Y:S01]  /*2d50*/  @!P2 LDG.E.U8 R236, desc[UR18][R46.64] ;  /* 0x000000122eeca981 */ /* 0x0002e2000c1e1100 */
[----:B------:R-:W-:Y:S01]  /*2d60*/  UIMAD UR5, UR6, 0x12, URZ ;  /* 0x00000012060578a4 */ /* 0x000fe2000f8e02ff */
[----:B0-----:R-:W-:Y:S01]  /*2d70*/  PRMT R40, RZ, 0x7610, R40 ;  /* 0x00007610ff287816 */ /* 0x001fe20000000028 */
[----:B-1----:R-:W-:Y:S02]  /*2d80*/  @!P2 IMAD.MOV.U32 R46, RZ, RZ, R42 ;  /* 0x000000ffff2ea224 */ /* 0x002fe400078e002a */
[----:B------:R-:W-:Y:S01]  /*2d90*/  @!P6 IMAD.IADD R118, R118, 0x1, -R193 ;  /* 0x000000017676e824 */ /* 0x000fe200078e0ac1 */
[----:B------:R-:W-:-:S06]  /*2da0*/  ISETP.GT.U32.AND P6, PT, R193, R123, PT ;  /* 0x0000007bc100720c */ /* 0x000fcc0003fc4070 */
[----:B------:R-:W-:Y:S01]  /*2db0*/  @!P3 IMAD.IADD R126, R126, 0x1, -R193 ;  /* 0x000000017e7eb824 */ /* 0x000fe200078e0ac1 */
[----:B------:R-:W-:Y:S02]  /*2dc0*/  PRMT R252, RZ, 0x7610, R252 ;  /* 0x00007610fffc7816 */ /* 0x000fe400000000fc */
[----:B------:R-:W-:Y:S02]  /*2dd0*/  SHF.R.U32.HI R49, RZ, 0x5, R114 ;  /* 0x00000005ff317819 */ /* 0x000fe40000011672 */
[----:B------:R-:W-:Y:S02]  /*2de0*/  PRMT R37, RZ, 0x7610, R37 ;  /* 0x00007610ff257816 */ /* 0x000fe40000000025 */
[----:B------:R-:W-:Y:S01]  /*2df0*/  @!P6 IMAD.IADD R123, R123, 0x1, -R193 ;  /* 0x000000017b7be824 */ /* 0x000fe200078e0ac1 */
[----:B------:R-:W-:Y:S02]  /*2e00*/  ISETP.GT.U32.AND P6, PT, R193, R125, PT ;  /* 0x0000007dc100720c */ /* 0x000fe40003fc4070 */
[----:B------:R-:W-:Y:S01]  /*2e10*/  PRMT R39, RZ, 0x7610, R39 ;  /* 0x00007610ff277816 */ /* 0x000fe20000000027 */
[----:B------:R-:W-:Y:S01]  /*2e20*/  VIADD R53, R208, 0xfffffff4 ;  /* 0xfffffff4d0357836 */ /* 0x000fe20000000000 */
[----:B------:R-:W-:-:S09]  /*2e30*/  PRMT R34, RZ, 0x7610, R34 ;  /* 0x00007610ff227816 */ /* 0x000fd20000000022 */
[----:B------:R-:W-:Y:S01]  /*2e40*/  @!P6 IMAD.IADD R125, R125, 0x1, -R193 ;  /* 0x000000017d7de824 */ /* 0x000fe200078e0ac1 */
[----:B------:R-:W-:Y:S02]  /*2e50*/  ISETP.GT.U32.AND P6, PT, R193, R127, PT ;  /* 0x0000007fc100720c */ /* 0x000fe40003fc4070 */
[----:B------:R-:W-:-:S11]  /*2e60*/  PRMT R36, RZ, 0x7610, R36 ;  /* 0x00007610ff247816 */ /* 0x000fd60000000024 */
[----:B------:R-:W-:Y:S01]  /*2e70*/  @!P6 IMAD.IADD R127, R127, 0x1, -R193 ;  /* 0x000000017f7fe824 */ /* 0x000fe200078e0ac1 */
[----:B------:R-:W-:Y:S01]  /*2e80*/  ISETP.GT.U32.AND P6, PT, R193, R134, PT ;  /* 0x00000086c100720c */ /* 0x000fe20003fc4070 */
[----:B------:R-:W-:Y:S01]  /*2e90*/  VIADD R57, R208, 0xfffffffb ;  /* 0xfffffffbd0397836 */ /* 0x000fe20000000000 */
[----:B------:R-:W-:-:S11]  /*2ea0*/  PRMT R33, RZ, 0x7610, R33 ;  /* 0x00007610ff217816 */ /* 0x000fd60000000021 */
[----:B------:R-:W-:Y:S01]  /*2eb0*/  @!P6 IMAD.IADD R134, R134, 0x1, -R193 ;  /* 0x000000018686e824 */ /* 0x000fe200078e0ac1 */
[----:B------:R-:W-:Y:S01]  /*2ec0*/  ISETP.GT.U32.AND P6, PT, R193, R136, PT ;  /* 0x00000088c100720c */ /* 0x000fe20003fc4070 */
[----:B--2---:R0:W-:Y:S02]  /*2ed0*/  STL [R1+0x50], R44 ;  /* 0x0000502c01007387 */ /* 0x0041e40000100800 */
[----:B0-----:R-:W-:Y:S02]  /*2ee0*/  IADD3.X R44, PT, PT, R8, UR12, RZ, P4, !PT ;  /* 0x0000000c082c7c10 */ /* 0x001fe4000a7fe4ff */
[----:B------:R-:W-:-:S03]  /*2ef0*/  LOP3.LUT P4, RZ, R45, 0x1, RZ, 0xc0, !PT ;  /* 0x000000012dff7812 */ /* 0x000fc6000788c0ff */
[----:B------:R-:W-:Y:S01]  /*2f00*/  @!P2 IMAD.MOV.U32 R47, RZ, RZ, R44 ;  /* 0x000000ffff2fa224 */ /* 0x000fe200078e002c */
[----:B------:R-:W-:-:S04]  /*2f10*/  USHF.R.S32.HI UR12, URZ, 0x1f, UR5 ;  /* 0x0000001fff0c7899 */ /* 0x000fc80008011405 */
[----:B------:R0:W2:Y:S01]  /*2f20*/  @!P2 LDG.E.U8 R40, desc[UR18][R46.64] ;  /* 0x000000122e28a981 */ /* 0x0000a2000c1e1100 */
[----:B------:R-:W-:-:S04]  /*2f30*/  IADD3 R45, P2, PT, R5, UR5, RZ ;  /* 0x00000005052d7c10 */ /* 0x000fc8000ff5e0ff */
[----:B0-----:R-:W-:Y:S02]  /*2f40*/  IADD3.X R47, PT, PT, R7, UR12, RZ, P2, !PT ;  /* 0x0000000c072f7c10 */ /* 0x001fe400097fe4ff */
[----:B------:R-:W-:Y:S01]  /*2f50*/  IADD3 R46, P3, PT, R6, UR5, RZ ;  /* 0x00000005062e7c10 */ /* 0x000fe2000ff7e0ff */
[----:B------:R-:W-:Y:S02]  /*2f60*/  @P4 IMAD.MOV.U32 R50, RZ, RZ, R45 ;  /* 0x000000ffff324224 */ /* 0x000fe400078e002d */
[----:B------:R-:W-:Y:S01]  /*2f70*/  @P4 IMAD.MOV.U32 R51, RZ, RZ, R47 ;  /* 0x000000ffff334224 */ /* 0x000fe200078e002f */
[----:B------:R-:W-:Y:S02]  /*2f80*/  IADD3.X R48, PT, PT, R8, UR12, RZ, P3, !PT ;  /* 0x0000000c08307c10 */ /* 0x000fe40009ffe4ff */
[----:B------:R-:W-:Y:S01]  /*2f90*/  ISETP.GT.U32.AND P2, PT, R193, R133, PT ;  /* 0x00000085c100720c */ /* 0x000fe20003f44070 */
[----:B------:R-:W-:Y:S01]  /*2fa0*/  UIMAD UR5, UR6, 0x1a, URZ ;  /* 0x0000001a060578a4 */ /* 0x000fe2000f8e02ff */
[----:B------:R0:W2:Y:S01]  /*2fb0*/  @P4 LDG.E.U8 R252, desc[UR18][R50.64] ;  /* 0x0000001232fc4981 */ /* 0x0000a2000c1e1100 */
[----:B------:R-:W-:-:S02]  /*2fc0*/  LOP3.LUT P3, RZ, R49, 0x1, RZ, 0xc0, !PT ;  /* 0x0000000131ff7812 */ /* 0x000fc4000786c0ff */
[----:B------:R-:W-:Y:S01]  /*2fd0*/  USHF.R.S32.HI UR12, URZ, 0x1f, UR5 ;  /* 0x0000001fff0c7899 */ /* 0x000fe20008011405 */
[----:B0-----:R-:W-:Y:S02]  /*2fe0*/  @P4 IMAD.MOV.U32 R50, RZ, RZ, R46 ;  /* 0x000000ffff324224 */ /* 0x001fe400078e002e */
[----:B------:R-:W-:-:S05]  /*2ff0*/  @P4 IMAD.MOV.U32 R51, RZ, RZ, R48 ;  /* 0x000000ffff334224 */ /* 0x000fca00078e0030 */
[----:B------:R0:W2:Y:S01]  /*3000*/  @P4 LDG.E.U8 R37, desc[UR18][R50.64] ;  /* 0x0000001232254981 */ /* 0x0000a2000c1e1100 */
[----:B------:R-:W-:Y:S01]  /*3010*/  IADD3 R49, P4, PT, R5, UR5, RZ ;  /* 0x0000000505317c10 */ /* 0x000fe2000ff9e0ff */
[----:B------:R-:W-:-:S03]  /*3020*/  @!P2 IMAD.IADD R133, R133, 0x1, -R193 ;  /* 0x000000018585a824 */ /* 0x000fc600078e0ac1 */
        /* <DEDUP_REMOVED lines=8> */
[----:B------:R-:W-:-:S02]  /*30b0*/  ISETP.GE.U32.AND P2, PT, R53, 0x7fffffd5, PT ;  /* 0x7fffffd53500780c */ /* 0x000fc40003f46070 */
        /* <DEDUP_REMOVED lines=8> */
[----:B------:R-:W-:Y:S02]  /*3140*/  @!P5 IMAD.MOV.U32 R58, RZ, RZ, R53 ;  /* 0x000000ffff3ad224 */ /* 0x000fe400078e0035 */
[----:B------:R-:W-:Y:S01]  /*3150*/  @!P5 IMAD.MOV.U32 R59, RZ, RZ, R55 ;  /* 0x000000ffff3bd224 */ /* 0x000fe200078e0037 */
[----:B------:R-:W-:Y:S01]  /*3160*/  IADD3.X R56, PT, PT, R8, UR12, RZ, P4, !PT ;  /* 0x0000000c08387c10 */ /* 0x000fe2000a7fe4ff */
[----:B------:R-:W-:-:S03]  /*3170*/  UIMAD UR5, UR6, 0xb, URZ ;  /* 0x0000000b060578a4 */ /* 0x000fc6000f8e02ff */
[----:B------:R0:W2:Y:S01]  /*3180*/  @!P5 LDG.E.U8 R36, desc[UR18][R58.64] ;  /* 0x000000123a24d981 */ /* 0x0000a2000c1e1100 */
[----:B------:R-:W-:Y:S01]  /*3190*/  ISETP.GT.U32.AND P3, PT, R193, R137, PT ;  /* 0x00000089c100720c */ /* 0x000fe20003f64070 */
[----:B------:R-:W-:Y:S01]  /*31a0*/  USHF.R.S32.HI UR12, URZ, 0x1f, UR5 ;  /* 0x0000001fff0c7899 */ /* 0x000fe20008011405 */
[----:B------:R-:W-:Y:S01]  /*31b0*/  ISETP.GE.U32.AND P4, PT, R57, 0x7fffffdc, PT ;  /* 0x7fffffdc3900780c */ /* 0x000fe20003f86070 */
[----:B0-----:R-:W-:Y:S02]  /*31c0*/  @!P5 IMAD.MOV.U32 R58, RZ, RZ, R54 ;  /* 0x000000ffff3ad224 */ /* 0x001fe400078e0036 */
[----:B------:R-:W-:-:S05]  /*31d0*/  @!P5 IMAD.MOV.U32 R59, RZ, RZ, R56 ;  /* 0x000000ffff3bd224 */ /* 0x000fca00078e0038 */
[----:B------:R0:W2:Y:S01]  /*31e0*/  @!P5 LDG.E.U8 R33, desc[UR18][R58.64] ;  /* 0x000000123a21d981 */ /* 0x0000a2000c1e1100 */
[----:B------:R-:W-:Y:S01]  /*31f0*/  IADD3 R57, P5, PT, R5, UR5, RZ ;  /* 0x0000000505397c10 */ /* 0x000fe2000ffbe0ff */
[----:B------:R-:W-:Y:S01]  /*3200*/  @!P6 IMAD.IADD R136, R136, 0x1, -R193 ;  /* 0x000000018888e824 */ /* 0x000fe200078e0ac1 */
[----:B------:R-:W-:Y:S01]  /*3210*/  PRMT R35, RZ, 0x7610, R35 ;  /* 0x00007610ff237816 */ /* 0x000fe20000000023 */
[----:B------:R-:W-:Y:S01]  /*3220*/  @!P3 IMAD.IADD R137, R137, 0x1, -R193 ;  /* 0x000000018989b824 */ /* 0x000fe200078e0ac1 */
[----:B0-----:R-:W-:Y:S02]  /*3230*/  IADD3.X R59, PT, PT, R7, UR12, RZ, P5, !PT ;  /* 0x0000000c073b7c10 */ /* 0x001fe4000affe4ff */
[----:B------:R-:W-:Y:S01]  /*3240*/  IADD3 R58, P6, PT, R6, UR5, RZ ;  /* 0x00000005063a7c10 */ /* 0x000fe2000ffde0ff */
[----:B------:R-:W-:Y:S02]  /*3250*/  @!P2 IMAD.MOV.U32 R62, RZ, RZ, R57 ;  /* 0x000000ffff3ea224 */ /* 0x000fe400078e0039 */
[----:B------:R-:W-:Y:S01]  /*3260*/  @!P2 IMAD.MOV.U32 R63, RZ, RZ, R59 ;  /* 0x000000ffff3fa224 */ /* 0x000fe200078e003b */
[----:B------:R-:W-:-:S02]  /*3270*/  IADD3.X R60, PT, PT, R8, UR12, RZ, P6, !PT ;  /* 0x0000000c083c7c10 */ /* 0x000fc4000b7fe4ff */
[C---:B------:R-:W-:Y:S02]  /*3280*/  ISETP.GT.U32.AND P3, PT, R193.reuse, R141, PT ;  /* 0x0000008dc100720c */ /* 0x040fe40003f64070 */
[----:B------:R-:W-:Y:S01]  /*3290*/  SHF.R.U32.HI R61, RZ, 0xc, R114 ;  /* 0x0000000cff3d7819 */ /* 0x000fe20000011672 */
[----:B------:R0:W2:Y:S01]  /*32a0*/  @!P2 LDG.E.U8 R35, desc[UR18][R62.64] ;  /* 0x000000123e23a981 */ /* 0x0000a2000c1e1100 */
[----:B------:R-:W-:Y:S01]  /*32b0*/  ISETP.GT.U32.AND P5, PT, R193, R142, PT ;  /* 0x0000008ec100720c */ /* 0x000fe20003fa4070 */
[----:B------:R-:W-:Y:S01]  /*32c0*/  UIMAD UR5, UR6, 0x13, URZ ;  /* 0x00000013060578a4 */ /* 0x000fe2000f8e02ff */
[----:B------:R-:W-:Y:S02]  /*32d0*/  PRMT R30, RZ, 0x7610, R30 ;  /* 0x00007610ff1e7816 */ /* 0x000fe4000000001e */
[----:B------:R-:W-:Y:S01]  /*32e0*/  LOP3.LUT P6, RZ, R61, 0x1, RZ, 0xc0, !PT ;  /* 0x000000013dff7812 */ /* 0x000fe200078cc0ff */
[----:B------:R-:W-:Y:S01]  /*32f0*/  USHF.R.S32.HI UR12, URZ, 0x1f, UR5 ;  /* 0x0000001fff0c7899 */ /* 0x000fe20008011405 */
[----:B0-----:R-:W-:-:S02]  /*3300*/  @!P2 IMAD.MOV.U32 R62, RZ, RZ, R58 ;  /* 0x000000ffff3ea224 */ /* 0x001fc400078e003a */
[----:B------:R-:W-:-:S05]  /*3310*/  @!P2 IMAD.MOV.U32 R63, RZ, RZ, R60 ;  /* 0x000000ffff3fa224 */ /* 0x000fca00078e003c */
[----:B------:R0:W2:Y:S01]  /*3320*/  @!P2 LDG.E.U8 R30, desc[UR18][R62.64] ;  /* 0x000000123e1ea981 */ /* 0x0000a2000c1e1100 */
[----:B------:R-:W-:Y:S01]  /*3330*/  IADD3 R61, P2, PT, R5, UR5, RZ ;  /* 0x00000005053d7c10 */ /* 0x000fe2000ff5e0ff */
[--C-:B------:R-:W-:Y:S01]  /*3340*/  @!P3 IMAD.IADD R141, R141, 0x1, -R193.reuse ;  /* 0x000000018d8db824 */ /* 0x100fe200078e0ac1 */
[----:B------:R-:W-:Y:S01]  /*3350*/  ISETP.GT.U32.AND P3, PT, R193, R143, PT ;  /* 0x0000008fc100720c */ /* 0x000fe20003f64070 */
[----:B------:R-:W-:Y:S01]  /*3360*/  @!P5 IMAD.IADD R142, R142, 0x1, -R193 ;  /* 0x000000018e8ed824 */ /* 0x000fe200078e0ac1 */
[----:B------:R-:W-:Y:S02]  /*3370*/  PRMT R32, RZ, 0x7610, R32 ;  /* 0x00007610ff207816 */ /* 0x000fe40000000020 */
[----:B0-----:R-:W-:Y:S02]  /*3380*/  IADD3.X R63, PT, PT, R7, UR12, RZ, P2, !PT ;  /* 0x0000000c073f7c10 */ /* 0x001fe400097fe4ff */
[----:B------:R-:W-:Y:S02]  /*3390*/  IADD3 R62, P5, PT, R6, UR5, RZ ;  /* 0x00000005063e7c10 */ /* 0x000fe4000ffbe0ff */
[----:B------:R-:W-:Y:S01]  /*33a0*/  ISETP.GT.U32.AND P2, PT, R193, R148, PT ;  /* 0x00000094c100720c */ /* 0x000fe20003f44070 */
[----:B------:R-:W-:Y:S01]  /*33b0*/  @P6 IMAD.MOV.U32 R66, RZ, RZ, R61 ;  /* 0x000000ffff426224 */ /* 0x000fe200078e003d */
[----:B------:R-:W-:Y:S01]  /*33c0*/  SHF.R.U32.HI R65, RZ, 0x4, R114 ;  /* 0x00000004ff417819 */ /* 0x000fe20000011672 */
[----:B------:R-:W-:Y:S01]  /*33d0*/  @P6 IMAD.MOV.U32 R67, RZ, RZ, R63 ;  /* 0x000000ffff436224 */ /* 0x000fe200078e003f */
[----:B------:R-:W-:Y:S01]  /*33e0*/  IADD3.X R64, PT, PT, R8, UR12, RZ, P5, !PT ;  /* 0x0000000c08407c10 */ /* 0x000fe2000affe4ff */
[----:B------:R-:W-:Y:S01]  /*33f0*/  UIMAD UR5, UR6, 0x1b, URZ ;  /* 0x0000001b060578a4 */ /* 0x000fe2000f8e02ff */
[----:B------:R-:W-:-:S02]  /*3400*/  LOP3.LUT P5, RZ, R65, 0x1, RZ, 0xc0, !PT ;  /* 0x0000000141ff7812 */ /* 0x000fc400078ac0ff */
[----:B------:R-:W-:Y:S01]  /*3410*/  PRMT R29, RZ, 0x7610, R29 ;  /* 0x00007610ff1d7816 */ /* 0x000fe2000000001d */
[----:B------:R0:W2:Y:S01]  /*3420*/  @P6 LDG.E.U8 R32, desc[UR18][R66.64] ;  /* 0x0000001242206981 */ /* 0x0000a2000c1e1100 */
[----:B------:R-:W-:Y:S01]  /*3430*/  USHF.R.S32.HI UR12, URZ, 0x1f, UR5 ;  /* 0x0000001fff0c7899 */ /* 0x000fe20008011405 */
[--C-:B------:R-:W-:Y:S01]  /*3440*/  @!P3 IMAD.IADD R143, R143, 0x1, -R193.reuse ;  /* 0x000000018f8fb824 */ /* 0x100fe200078e0ac1 */
[----:B------:R-:W-:Y:S01]  /*3450*/  IADD3 R65, P3, PT, R5, UR5, RZ ;  /* 0x0000000505417c10 */ /* 0x000fe2000ff7e0ff */
[----:B------:R-:W-:Y:S02]  /*3460*/  @!P2 IMAD.IADD R148, R148, 0x1, -R193 ;  /* 0x000000019494a824 */ /* 0x000fe400078e0ac1 */
[----:B0-----:R-:W-:Y:S02]  /*3470*/  @P6 IMAD.MOV.U32 R66, RZ, RZ, R62 ;  /* 0x000000ffff426224 */ /* 0x001fe400078e003e */
[----:B------:R-:W-:Y:S01]  /*3480*/  @P6 IMAD.MOV.U32 R67, RZ, RZ, R64 ;  /* 0x000000ffff436224 */ /* 0x000fe200078e0040 */
[----:B------:R-:W-:Y:S01]  /*3490*/  ISETP.GT.U32.AND P2, PT, R193, R149, PT ;  /* 0x00000095c100720c */ /* 0x000fe20003f44070 */
[----:B------:R-:W-:-:S03]  /*34a0*/  VIADD R68, R208, 0xfffffff3 ;  /* 0xfffffff3d0447836 */ /* 0x000fc60000000000 */
[----:B------:R0:W2:Y:S01]  /*34b0*/  @P6 LDG.E.U8 R29, desc[UR18][R66.64] ;  /* 0x00000012421d6981 */ /* 0x0000a2000c1e1100 */
[----:B------:R-:W-:Y:S02]  /*34c0*/  IADD3 R159, P6, PT, R6, UR5, RZ ;  /* 0x00000005069f7c10 */ /* 0x000fe4000ffde0ff */
[----:B------:R-:W-:Y:S02]  /*34d0*/  PRMT R31, RZ, 0x7610, R31 ;  /* 0x00007610ff1f7816 */ /* 0x000fe4000000001f */
[----:B------:R-:W-:Y:S02]  /*34e0*/  IADD3.X R151, PT, PT, R8, UR12, RZ, P6, !PT ;  /* 0x0000000c08977c10 */ /* 0x000fe4000b7fe4ff */
[----:B0-----:R-:W-:Y:S02]  /*34f0*/  IADD3.X R66, PT, PT, R7, UR12, RZ, P3, !PT ;  /* 0x0000000c07427c10 */ /* 0x001fe40009ffe4ff */
[----:B------:R-:W-:Y:S02]  /*3500*/  ISETP.GT.U32.AND P3, PT, R193, R150, PT ;  /* 0x00000096c100720c */ /* 0x000fe40003f64070 */
[----:B------:R-:W-:Y:S01]  /*3510*/  ISETP.GE.U32.AND P6, PT, R68, 0x7fffffd4, PT ;  /* 0x7fffffd44400780c */ /* 0x000fe20003fc6070 */
[----:B------:R-:W-:-:S02]  /*3520*/  @P5 IMAD.MOV.U32 R68, RZ, RZ, R65 ;  /* 0x000000ffff445224 */ /* 0x000fc400078e0041 */
[----:B------:R-:W-:Y:S01]  /*3530*/  @P5 IMAD.MOV.U32 R69, RZ, RZ, R66 ;  /* 0x000000ffff455224 */ /* 0x000fe200078e0042 */
[----:B------:R-:W-:Y:S01]  /*3540*/  USHF.L.U32 UR5, UR6, 0x2, URZ ;  /* 0x0000000206057899 */ /* 0x000fe200080006ff */
[----:B------:R-:W-:Y:S01]  /*3550*/  PRMT R26, RZ, 0x7610, R26 ;  /* 0x00007610ff1a7816 */ /* 0x000fe2000000001a */
[--C-:B------:R-:W-:Y:S02]  /*3560*/  @!P2 IMAD.IADD R149, R149, 0x1, -R193.reuse ;  /* 0x000000019595a824 */ /* 0x100fe400078e0ac1 */
[----:B------:R0:W2:Y:S01]  /*3570*/  @P5 LDG.E.U8 R31, desc[UR18][R68.64] ;  /* 0x00000012441f5981 */ /* 0x0000a2000c1e1100 */
[----:B------:R-:W-:Y:S02]  /*3580*/  USHF.R.S32.HI UR12, URZ, 0x1f, UR5 ;  /* 0x0000001fff0c7899 */ /* 0x000fe40008011405 */
[----:B------:R-:W-:Y:S01]  /*3590*/  IADD3 R67, P2, PT, R5, UR5, RZ ;  /* 0x0000000505437c10 */ /* 0x000fe2000ff5e0ff */
[----:B------:R-:W-:Y:S01]  /*35a0*/  @!P3 IMAD.IADD R150, R150, 0x1, -R193 ;  /* 0x000000019696b824 */ /* 0x000fe200078e0ac1 */
[----:B------:R-:W-:Y:S01]  /*35b0*/  ISETP.GT.U32.AND P3, PT, R193, R152, PT ;  /* 0x00000098c100720c */ /* 0x000fe20003f64070 */
[----:B0-----:R-:W-:-:S02]  /*35c0*/  @P5 IMAD.MOV.U32 R68, RZ, RZ, R159 ;  /* 0x000000ffff445224 */ /* 0x001fc400078e009f */
[----:B------:R-:W-:-:S05]  /*35d0*/  @P5 IMAD.MOV.U32 R69, RZ, RZ, R151 ;  /* 0x000000ffff455224 */ /* 0x000fca00078e0097 */
[----:B------:R0:W2:Y:S01]  /*35e0*/  @P5 LDG.E.U8 R26, desc[UR18][R68.64] ;  /* 0x00000012441a5981 */ /* 0x0000a2000c1e1100 */
[----:B------:R-:W-:Y:S01]  /*35f0*/  PRMT R28, RZ, 0x7610, R28 ;  /* 0x00007610ff1c7816 */ /* 0x000fe2000000001c */
[----:B------:R-:W-:Y:S01]  /*3600*/  @!P4 IMAD.MOV.U32 R72, RZ, RZ, R67 ;  /* 0x000000ffff48c224 */ /* 0x000fe200078e0043 */
[----:B0-----:R-:W-:Y:S02]  /*3610*/  IADD3.X R69, PT, PT, R7, UR12, RZ, P2, !PT ;  /* 0x0000000c07457c10 */ /* 0x001fe400097fe4ff */
[----:B------:R-:W-:Y:S02]  /*3620*/  IADD3 R68, P5, PT, R6, UR5, RZ ;  /* 0x0000000506447c10 */ /* 0x000fe4000ffbe0ff */
[----:B------:R-:W-:Y:S01]  /*3630*/  ISETP.GT.U32.AND P2, PT, R193, R107, PT ;  /* 0x0000006bc100720c */ /* 0x000fe20003f44070 */
[----:B------:R-:W-:Y:S01]  /*3640*/  @!P4 IMAD.MOV.U32 R73, RZ, RZ, R69 ;  /* 0x000000ffff49c224 */ /* 0x000fe200078e0045 */
[----:B------:R-:W-:Y:S01]  /*3650*/  IADD3.X R70, PT, PT, R8, UR12, RZ, P5, !PT ;  /* 0x0000000c08467c10 */ /* 0x000fe2000affe4ff */
[----:B------:R-:W-:Y:S01]  /*3660*/  VIADD R71, R208, 0xfffffffa ;  /* 0xfffffffad0477836 */ /* 0x000fe20000000000 */
[----:B------:R-:W-:Y:S01]  /*3670*/  UIMAD UR5, UR6, 0xc, URZ ;  /* 0x0000000c060578a4 */ /* 0x000fe2000f8e02ff */
[----:B------:R-:W-:Y:S01]  /*3680*/  PRMT R25, RZ, 0x7610, R25 ;  /* 0x00007610ff197816 */ /* 0x000fe20000000019 */
[----:B------:R0:W2:Y:S01]  /*3690*/  @!P4 LDG.E.U8 R28, desc[UR18][R72.64] ;  /* 0x00000012481cc981 */ /* 0x0000a2000c1e1100 */
[----:B------:R-:W-:Y:S01]  /*36a0*/  @!P3 IMAD.IADD R152, R152, 0x1, -R193 ;  /* 0x000000019898b824 */ /* 0x000fe200078e0ac1 */
[----:B------:R-:W-:Y:S01]  /*36b0*/  USHF.R.S32.HI UR12, URZ, 0x1f, UR5 ;  /* 0x0000001fff0c7899 */ /* 0x000fe20008011405 */
[----:B------:R-:W-:-:S02]  /*36c0*/  ISETP.GE.U32.AND P5, PT, R71, 0x7fffffdb, PT ;  /* 0x7fffffdb4700780c */ /* 0x000fc40003fa6070 */
[----:B------:R-:W-:Y:S01]  /*36d0*/  IADD3 R71, P3, PT, R5, UR5, RZ ;  /* 0x0000000505477c10 */ /* 0x000fe2000ff7e0ff */
[----:B0-----:R-:W-:Y:S02]  /*36e0*/  @!P4 IMAD.MOV.U32 R72, RZ, RZ, R68 ;  /* 0x000000ffff48c224 */ /* 0x001fe400078e0044 */
[----:B------:R-:W-:Y:S02]  /*36f0*/  @!P4 IMAD.MOV.U32 R73, RZ, RZ, R70 ;  /* 0x000000ffff49c224 */ /* 0x000fe400078e0046 */
[----:B------:R-:W-:Y:S01]  /*3700*/  @!P2 IMAD.IADD R107, R107, 0x1, -R193 ;  /* 0x000000016b6ba824 */ /* 0x000fe200078e0ac1 */
[----:B------:R-:W-:Y:S02]  /*3710*/  ISETP.GT.U32.AND P2, PT, R193, R192, PT ;  /* 0x000000c0c100720c */ /* 0x000fe40003f44070 */
[----:B------:R0:W2:Y:S01]  /*3720*/  @!P4 LDG.E.U8 R25, desc[UR18][R72.64] ;  /* 0x000000124819c981 */ /* 0x0000a2000c1e1100 */
[----:B------:R-:W-:Y:S01]  /*3730*/  PRMT R27, RZ, 0x7610, R27 ;  /* 0x00007610ff1b7816 */ /* 0x000fe2000000001b */
[----:B------:R-:W-:Y:S01]  /*3740*/  @!P6 IMAD.MOV.U32 R76, RZ, RZ, R71 ;  /* 0x000000ffff4ce224 */ /* 0x000fe200078e0047 */
[----:B------:R-:W-:-:S02]  /*3750*/  SHF.R.U32.HI R75, RZ, 0xb, R114 ;  /* 0x0000000bff4b7819 */ /* 0x000fc40000011672 */
[----:B0-----:R-:W-:Y:S02]  /*3760*/  IADD3.X R73, PT, PT, R7, UR12, RZ, P3, !PT ;  /* 0x0000000c07497c10 */ /* 0x001fe40009ffe4ff */
[----:B------:R-:W-:Y:S02]  /*3770*/  ISETP.GT.U32.AND P3, PT, R193, R190, PT ;  /* 0x000000bec100720c */ /* 0x000fe40003f64070 */
[----:B------:R-:W-:Y:S01]  /*3780*/  IADD3 R72, P4, PT, R6, UR5, RZ ;  /* 0x0000000506487c10 */ /* 0x000fe2000ff9e0ff */
[----:B------:R-:W-:Y:S01]  /*3790*/  @!P6 IMAD.MOV.U32 R77, RZ, RZ, R73 ;  /* 0x000000ffff4de224 */ /* 0x000fe200078e0049 */
[----:B------:R-:W-:Y:S02]  /*37a0*/  UIMAD UR5, UR6, 0x14, URZ ;  /* 0x00000014060578a4 */ /* 0x000fe4000f8e02ff */
[----:B------:R-:W-:Y:S02]  /*37b0*/  IADD3.X R74, PT, PT, R8, UR12, RZ, P4, !PT ;  /* 0x0000000c084a7c10 */ /* 0x000fe4000a7fe4ff */
[----:B------:R-:W-:Y:S01]  /*37c0*/  LOP3.LUT P4, RZ, R75, 0x1, RZ, 0xc0, !PT ;  /* 0x000000014bff7812 */ /* 0x000fe2000788c0ff */
[----:B------:R0:W2:Y:S01]  /*37d0*/  @!P6 LDG.E.U8 R27, desc[UR18][R76.64] ;  /* 0x000000124c1be981 */ /* 0x0000a2000c1e1100 */
[----:B------:R-:W-:Y:S01]  /*37e0*/  PRMT R22, RZ, 0x7610, R22 ;  /* 0x00007610ff167816 */ /* 0x000fe20000000016 */
[----:B------:R-:W-:Y:S01]  /*37f0*/  USHF.R.S32.HI UR12, URZ, 0x1f, UR5 ;  /* 0x0000001fff0c7899 */ /* 0x000fe20008011405 */
[--C-:B------:R-:W-:Y:S01]  /*3800*/  @!P2 IMAD.IADD R192, R192, 0x1, -R193.reuse ;  /* 0x00000001c0c0a824 */ /* 0x100fe200078e0ac1 */
[----:B------:R-:W-:Y:S01]  /*3810*/  IADD3 R75, P2, PT, R5, UR5, RZ ;  /* 0x00000005054b7c10 */ /* 0x000fe2000ff5e0ff */
[----:B------:R-:W-:Y:S01]  /*3820*/  @!P3 IMAD.IADD R190, R190, 0x1, -R193 ;  /* 0x00000001bebeb824 */ /* 0x000fe200078e0ac1 */
[----:B------:R-:W-:Y:S01]  /*3830*/  ISETP.GT.U32.AND P3, PT, R193, R111, PT ;  /* 0x0000006fc100720c */ /* 0x000fe20003f64070 */
[----:B0-----:R-:W-:-:S02]  /*3840*/  @!P6 IMAD.MOV.U32 R76, RZ, RZ, R72 ;  /* 0x000000ffff4ce224 */ /* 0x001fc400078e0048 */
[----:B------:R-:W-:-:S05]  /*3850*/  @!P6 IMAD.MOV.U32 R77, RZ, RZ, R74 ;  /* 0x000000ffff4de224 */ /* 0x000fca00078e004a */
[----:B------:R0:W2:Y:S01]  /*3860*/  @!P6 LDG.E.U8 R22, desc[UR18][R76.64] ;  /* 0x000000124c16e981 */ /* 0x0000a2000c1e1100 */
[----:B------:R-:W-:Y:S01]  /*3870*/  SHF.R.U32.HI R79, RZ, 0x3, R114 ;  /* 0x00000003ff4f7819 */ /* 0x000fe20000011672 */
[----:B------:R-:W-:Y:S01]  /*3880*/  @P4 IMAD.MOV.U32 R80, RZ, RZ, R75 ;  /* 0x000000ffff504224 */ /* 0x000fe200078e004b */
[----:B------:R-:W-:Y:S02]  /*3890*/  PRMT R24, RZ, 0x7610, R24 ;  /* 0x00007610ff187816 */ /* 0x000fe40000000018 */
[----:B0-----:R-:W-:Y:S02]  /*38a0*/  IADD3.X R77, PT, PT, R7, UR12, RZ, P2, !PT ;  /* 0x0000000c074d7c10 */ /* 0x001fe400097fe4ff */
[----:B------:R-:W-:Y:S02]  /*38b0*/  ISETP.GT.U32.AND P2, PT, R193, R112, PT ;  /* 0x00000070c100720c */ /* 0x000fe40003f44070 */
[----:B------:R-:W-:Y:S01]  /*38c0*/  IADD3 R76, P6, PT, R6, UR5, RZ ;  /* 0x00000005064c7c10 */ /* 0x000fe2000ffde0ff */
[----:B------:R-:W-:Y:S01]  /*38d0*/  @P4 IMAD.MOV.U32 R81, RZ, RZ, R77 ;  /* 0x000000ffff514224 */ /* 0x000fe200078e004d */
[----:B------:R-:W-:-:S02]  /*38e0*/  UIMAD UR5, UR6, 0x1c, URZ ;  /* 0x0000001c060578a4 */ /* 0x000fc4000f8e02ff */
[----:B------:R-:W-:Y:S02]  /*38f0*/  IADD3.X R78, PT, PT, R8, UR12, RZ, P6, !PT ;  /* 0x0000000c084e7c10 */ /* 0x000fe4000b7fe4ff */
[----:B------:R-:W-:Y:S01]  /*3900*/  LOP3.LUT P6, RZ, R79, 0x1, RZ, 0xc0, !PT ;  /* 0x000000014fff7812 */ /* 0x000fe200078cc0ff */
[----:B------:R-:W-:Y:S01]  /*3910*/  USHF.R.S32.HI UR12, URZ, 0x1f, UR5 ;  /* 0x0000001fff0c7899 */ /* 0x000fe20008011405 */
[----:B------:R-:W-:Y:S01]  /*3920*/  PRMT R21, RZ, 0x7610, R21 ;  /* 0x00007610ff157816 */ /* 0x000fe20000000015 */
[----:B------:R0:W2:Y:S01]  /*3930*/  @P4 LDG.E.U8 R24, desc[UR18][R80.64] ;  /* 0x0000001250184981 */ /* 0x0000a2000c1e1100 */
[--C-:B------:R-:W-:Y:S01]  /*3940*/  @!P3 IMAD.IADD R111, R111, 0x1, -R193.reuse ;  /* 0x000000016f6fb824 */ /* 0x100fe200078e0ac1 */
[----:B------:R-:W-:Y:S01]  /*3950*/  IADD3 R163, P3, PT, R5, UR5, RZ ;  /* 0x0000000505a37c10 */ /* 0x000fe2000ff7e0ff */
[----:B------:R-:W-:Y:S01]  /*3960*/  @!P2 IMAD.IADD R112, R112, 0x1, -R193 ;  /* 0x000000017070a824 */ /* 0x000fe200078e0ac1 */
[----:B------:R-:W-:Y:S02]  /*3970*/  ISETP.GT.U32.AND P2, PT, R193, R188, PT ;  /* 0x000000bcc100720c */ /* 0x000fe40003f44070 */
[----:B------:R-:W-:Y:S01]  /*3980*/  IADD3.X R161, PT, PT, R7, UR12, RZ, P3, !PT ;  /* 0x0000000c07a17c10 */ /* 0x000fe20009ffe4ff */
[----:B0-----:R-:W-:-:S02]  /*3990*/  @P4 IMAD.MOV.U32 R80, RZ, RZ, R76 ;  /* 0x000000ffff504224 */ /* 0x001fc400078e004c */
[----:B------:R-:W-:Y:S01]  /*39a0*/  @P4 IMAD.MOV.U32 R81, RZ, RZ, R78 ;  /* 0x000000ffff514224 */ /* 0x000fe200078e004e */
[----:B------:R-:W-:-:S04]  /*39b0*/  ISETP.GT.U32.AND P3, PT, R193, R178, PT ;  /* 0x000000b2c100720c */ /* 0x000fc80003f64070 */
[----:B------:R0:W2:Y:S01]  /*39c0*/  @P4 LDG.E.U8 R21, desc[UR18][R80.64] ;  /* 0x0000001250154981 */ /* 0x0000a2000c1e1100 */
[----:B------:R-:W-:Y:S02]  /*39d0*/  IADD3 R175, P4, PT, R6, UR5, RZ ;  /* 0x0000000506af7c10 */ /* 0x000fe4000ff9e0ff */
[----:B------:R-:W-:Y:S01]  /*39e0*/  PRMT R23, RZ, 0x7610, R23 ;  /* 0x00007610ff177816 */ /* 0x000fe20000000017 */
[----:B------:R-:W-:Y:S01]  /*39f0*/  VIADD R79, R208, 0xfffffff2 ;  /* 0xfffffff2d04f7836 */ /* 0x000fe20000000000 */
[----:B------:R-:W-:Y:S01]  /*3a00*/  IADD3.X R173, PT, PT, R8, UR12, RZ, P4, !PT ;  /* 0x0000000c08ad7c10 */ /* 0x000fe2000a7fe4ff */
[----:B------:R-:W-:Y:S01]  /*3a10*/  UIMAD UR5, UR6, 0x5, URZ ;  /* 0x00000005060578a4 */ /* 0x000fe2000f8e02ff */
[----:B0-----:R-:W-:Y:S02]  /*3a20*/  @P6 IMAD.MOV.U32 R80, RZ, RZ, R163 ;  /* 0x000000ffff506224 */ /* 0x001fe400078e00a3 */
[----:B------:R-:W-:Y:S01]  /*3a30*/  @P6 IMAD.MOV.U32 R81, RZ, RZ, R161 ;  /* 0x000000ffff516224 */ /* 0x000fe200078e00a1 */
[----:B------:R-:W-:Y:S01]  /*3a40*/  PRMT R18, RZ, 0x7610, R18 ;  /* 0x00007610ff127816 */ /* 0x000fe20000000012 */
[----:B------:R-:W-:Y:S01]  /*3a50*/  USHF.R.S32.HI UR12, URZ, 0x1f, UR5 ;  /* 0x0000001fff0c7899 */ /* 0x000fe20008011405 */
[----:B------:R-:W-:-:S02]  /*3a60*/  ISETP.GE.U32.AND P4, PT, R79, 0x7fffffd3, PT ;  /* 0x7fffffd34f00780c */ /* 0x000fc40003f86070 */
[----:B------:R0:W2:Y:S01]  /*3a70*/  @P6 LDG.E.U8 R23, desc[UR18][R80.64] ;  /* 0x0000001250176981 */ /* 0x0000a2000c1e1100 */
[--C-:B------:R-:W-:Y:S01]  /*3a80*/  @!P2 IMAD.IADD R188, R188, 0x1, -R193.reuse ;  /* 0x00000001bcbca824 */ /* 0x100fe200078e0ac1 */
[----:B------:R-:W-:Y:S01]  /*3a90*/  IADD3 R79, P2, PT, R5, UR5, RZ ;  /* 0x00000005054f7c10 */ /* 0x000fe2000ff5e0ff */
[----:B------:R-:W-:Y:S01]  /*3aa0*/  @!P3 IMAD.IADD R178, R178, 0x1, -R193 ;  /* 0x00000001b2b2b824 */ /* 0x000fe200078e0ac1 */
[----:B------:R-:W-:Y:S01]  /*3ab0*/  ISETP.GT.U32.AND P3, PT, R193, R180, PT ;  /* 0x000000b4c100720c */ /* 0x000fe20003f64070 */
[----:B0-----:R-:W-:Y:S02]  /*3ac0*/  @P6 IMAD.MOV.U32 R80, RZ, RZ, R175 ;  /* 0x000000ffff506224 */ /* 0x001fe400078e00af */
        /* <DEDUP_REMOVED lines=40> */
[----:B------:R-:W-:Y:S01]  /*3d50*/  @!P4 IMAD.MOV.U32 R89, RZ, RZ, R86 ;  /* 0x000000ffff59c224 */ /* 0x000fe200078e0056 */
[----:B------:R-:W-:-:S04]  /*3d60*/  SHF.R.U32.HI R91, RZ, 0x2, R114 ;  /* 0x00000002ff5b7819 */ /* 0x000fc80000011672 */
[----:B------:R0:W2:Y:S01]  /*3d70*/  @!P4 LDG.E.U8 R14, desc[UR18][R88.64] ;  /* 0x00000012580ec981 */ /* 0x0000a2000c1e1100 */
[----:B------:R-:W-:Y:S01]  /*3d80*/  PRMT R16, RZ, 0x7610, R16 ;  /* 0x00007610ff107816 */ /* 0x000fe20000000010 */
[----:B------:R-:W-:Y:S01]  /*3d90*/  @P5 IMAD.MOV.U32 R92, RZ, RZ, R87 ;  /* 0x000000ffff5c5224 */ /* 0x000fe200078e0057 */
[----:B0-----:R-:W-:Y:S02]  /*3da0*/  IADD3.X R89, PT, PT, R7, UR12, RZ, P2, !PT ;  /* 0x0000000c07597c10 */ /* 0x001fe400097fe4ff */
[----:B------:R-:W-:Y:S02]  /*3db0*/  IADD3 R88, P4, PT, R6, UR5, RZ ;  /* 0x0000000506587c10 */ /* 0x000fe4000ff9e0ff */
[----:B------:R-:W-:Y:S01]  /*3dc0*/  ISETP.GT.U32.AND P2, PT, R193, R165, PT ;  /* 0x000000a5c100720c */ /* 0x000fe20003f44070 */
[----:B------:R-:W-:Y:S01]  /*3dd0*/  @P5 IMAD.MOV.U32 R93, RZ, RZ, R89 ;  /* 0x000000ffff5d5224 */ /* 0x000fe200078e0059 */
[----:B------:R-:W-:Y:S01]  /*3de0*/  UIMAD UR5, UR6, 0x1d, URZ ;  /* 0x0000001d060578a4 */ /* 0x000fe2000f8e02ff */
[----:B------:R-:W-:-:S02]  /*3df0*/  IADD3.X R90, PT, PT, R8, UR12, RZ, P4, !PT ;  /* 0x0000000c085a7c10 */ /* 0x000fc4000a7fe4ff */
[----:B------:R-:W-:Y:S01]  /*3e00*/  LOP3.LUT P4, RZ, R91, 0x1, RZ, 0xc0, !PT ;  /* 0x000000015bff7812 */ /* 0x000fe2000788c0ff */
[----:B------:R-:W-:Y:S01]  /*3e10*/  USHF.R.S32.HI UR12, URZ, 0x1f, UR5 ;  /* 0x0000001fff0c7899 */ /* 0x000fe20008011405 */
[----:B------:R-:W-:Y:S01]  /*3e20*/  PRMT R13, RZ, 0x7610, R13 ;  /* 0x00007610ff0d7816 */ /* 0x000fe2000000000d */
[----:B------:R0:W2:Y:S01]  /*3e30*/  @P5 LDG.E.U8 R16, desc[UR18][R92.64] ;  /* 0x000000125c105981 */ /* 0x0000a2000c1e1100 */
[----:B------:R-:W-:Y:S01]  /*3e40*/  @!P3 IMAD.IADD R167, R167, 0x1, -R193 ;  /* 0x00000001a7a7b824 */ /* 0x000fe200078e0ac1 */
[----:B------:R-:W-:-:S03]  /*3e50*/  IADD3 R179, P3, PT, R5, UR5, RZ ;  /* 0x0000000505b37c10 */ /* 0x000fc6000ff7e0ff */
[----:B------:R-:W-:Y:S01]  /*3e60*/  @!P2 IMAD.IADD R165, R165, 0x1, -R193 ;  /* 0x00000001a5a5a824 */ /* 0x000fe200078e0ac1 */
[----:B------:R-:W-:Y:S01]  /*3e70*/  IADD3.X R177, PT, PT, R7, UR12, RZ, P3, !PT ;  /* 0x0000000c07b17c10 */ /* 0x000fe20009ffe4ff */
[----:B0-----:R-:W-:Y:S02]  /*3e80*/  @P5 IMAD.MOV.U32 R92, RZ, RZ, R88 ;  /* 0x000000ffff5c5224 */ /* 0x001fe400078e0058 */
[----:B------:R-:W-:Y:S01]  /*3e90*/  @P5 IMAD.MOV.U32 R93, RZ, RZ, R90 ;  /* 0x000000ffff5d5224 */ /* 0x000fe200078e005a */
[----:B------:R-:W-:-:S04]  /*3ea0*/  ISETP.GT.U32.AND P2, PT, R193, R118, PT ;  /* 0x00000076c100720c */ /* 0x000fc80003f44070 */
[----:B------:R0:W2:Y:S01]  /*3eb0*/  @P5 LDG.E.U8 R13, desc[UR18][R92.64] ;  /* 0x000000125c0d5981 */ /* 0x0000a2000c1e1100 */
[----:B------:R-:W-:Y:S02]  /*3ec0*/  IADD3 R183, P5, PT, R6, UR5, RZ ;  /* 0x0000000506b77c10 */ /* 0x000fe4000ffbe0ff */
[----:B------:R-:W-:Y:S02]  /*3ed0*/  PRMT R15, RZ, 0x7610, R15 ;  /* 0x00007610ff0f7816 */ /* 0x000fe4000000000f */
[----:B------:R-:W-:Y:S01]  /*3ee0*/  IADD3.X R181, PT, PT, R8, UR12, RZ, P5, !PT ;  /* 0x0000000c08b57c10 */ /* 0x000fe2000affe4ff */
[----:B------:R-:W-:Y:S02]  /*3ef0*/  VIADD R91, R208, 0xfffffff1 ;  /* 0xfffffff1d05b7836 */ /* 0x000fe40000000000 */
[----:B0-----:R-:W-:Y:S02]  /*3f00*/  @P4 IMAD.MOV.U32 R92, RZ, RZ, R179 ;  /* 0x000000ffff5c4224 */ /* 0x001fe400078e00b3 */
[----:B------:R-:W-:Y:S01]  /*3f10*/  @P4 IMAD.MOV.U32 R93, RZ, RZ, R177 ;  /* 0x000000ffff5d4224 */ /* 0x000fe200078e00b1 */
[----:B------:R-:W-:Y:S01]  /*3f20*/  UIMAD UR5, UR6, 0x6, URZ ;  /* 0x00000006060578a4 */ /* 0x000fe2000f8e02ff */
[----:B------:R-:W-:-:S02]  /*3f30*/  PRMT R10, RZ, 0x7610, R10 ;  /* 0x00007610ff0a7816 */ /* 0x000fc4000000000a */
[--C-:B------:R-:W-:Y:S01]  /*3f40*/  SHF.R.U32.HI R94, RZ, 0x9, R114.reuse ;  /* 0x00000009ff5e7819 */ /* 0x100fe20000011672 */
[----:B------:R0:W2:Y:S01]  /*3f50*/  @P4 LDG.E.U8 R15, desc[UR18][R92.64] ;  /* 0x000000125c0f4981 */ /* 0x0000a2000c1e1100 */
[----:B------:R-:W-:Y:S01]  /*3f60*/  USHF.R.S32.HI UR16, URZ, 0x1f, UR5 ;  /* 0x0000001fff107899 */ /* 0x000fe20008011405 */
[----:B------:R-:W-:Y:S01]  /*3f70*/  ISETP.GE.U32.AND P3, PT, R91, 0x7fffffd2, PT ;  /* 0x7fffffd25b00780c */ /* 0x000fe20003f66070 */
[----:B------:R-:W-:Y:S01]  /*3f80*/  @!P2 IMAD.IADD R118, R118, 0x1, -R193 ;  /* 0x000000017676a824 */ /* 0x000fe200078e0ac1 */
[----:B------:R-:W-:Y:S01]  /*3f90*/  LOP3.LUT P5, RZ, R94, 0x1, RZ, 0xc0, !PT ;  /* 0x000000015eff7812 */ /* 0x000fe200078ac0ff */
[----:B------:R-:W-:Y:S01]  /*3fa0*/  UIMAD UR12, UR6, 0xe, URZ ;  /* 0x0000000e060c78a4 */ /* 0x000fe2000f8e02ff */
[----:B------:R-:W-:Y:S01]  /*3fb0*/  IADD3 R91, P2, PT, R5, UR5, RZ ;  /* 0x00000005055b7c10 */ /* 0x000fe2000ff5e0ff */
[----:B0-----:R-:W-:Y:S02]  /*3fc0*/  @P4 IMAD.MOV.U32 R92, RZ, RZ, R183 ;  /* 0x000000ffff5c4224 */ /* 0x001fe400078e00b7 */
[----:B------:R-:W-:Y:S01]  /*3fd0*/  @P4 IMAD.MOV.U32 R93, RZ, RZ, R181 ;  /* 0x000000ffff5d4224 */ /* 0x000fe200078e00b5 */
[----:B------:R-:W-:-:S04]  /*3fe0*/  SHF.R.U32.HI R94, RZ, 0x1, R114 ;  /* 0x00000001ff5e7819 */ /* 0x000fc80000011672 */
[----:B------:R0:W2:Y:S01]  /*3ff0*/  @P4 LDG.E.U8 R10, desc[UR18][R92.64] ;  /* 0x000000125c0a4981 */ /* 0x0000a2000c1e1100 */
[----:B------:R-:W-:Y:S02]  /*4000*/  USHF.R.S32.HI UR17, URZ, 0x1f, UR12 ;  /* 0x0000001fff117899 */ /* 0x000fe4000801140c */
[----:B------:R-:W-:Y:S01]  /*4010*/  UIMAD UR13, UR6, 0x16, URZ ;  /* 0x00000016060d78a4 */ /* 0x000fe2000f8e02ff */
[----:B0-----:R-:W-:Y:S02]  /*4020*/  IADD3 R92, P4, PT, R6, UR5, RZ ;  /* 0x00000005065c7c10 */ /* 0x001fe4000ff9e0ff */
[----:B------:R-:W-:Y:S02]  /*4030*/  IADD3.X R93, PT, PT, R7, UR16, RZ, P2, !PT ;  /* 0x00000010075d7c10 */ /* 0x000fe400097fe4ff */
[----:B------:R-:W-:Y:S02]  /*4040*/  LOP3.LUT P2, RZ, R94, 0x1, RZ, 0xc0, !PT ;  /* 0x000000015eff7812 */ /* 0x000fe4000784c0ff */
[----:B------:R-:W-:-:S02]  /*4050*/  IADD3.X R94, PT, PT, R8, UR16, RZ, P4, !PT ;  /* 0x00000010085e7c10 */ /* 0x000fc4000a7fe4ff */
[----:B------:R-:W-:Y:S01]  /*4060*/  IADD3 R95, P4, PT, R5, UR12, RZ ;  /* 0x0000000c055f7c10 */ /* 0x000fe2000ff9e0ff */
[----:B------:R-:W-:Y:S01]  /*4070*/  USHF.R.S32.HI UR16, URZ, 0x1f, UR13 ;  /* 0x0000001fff107899 */ /* 0x000fe2000801140d */
[----:B------:R-:W-:Y:S01]  /*4080*/  PRMT R12, RZ, 0x7610, R12 ;  /* 0x00007610ff0c7816 */ /* 0x000fe2000000000c */
[----:B------:R-:W-:Y:S01]  /*4090*/  @!P6 IMAD.MOV.U32 R98, RZ, RZ, R91 ;  /* 0x000000ffff62e224 */ /* 0x000fe200078e005b */
[----:B------:R-:W-:Y:S01]  /*40a0*/  IADD3.X R96, PT, PT, R7, UR17, RZ, P4, !PT ;  /* 0x0000001107607c10 */ /* 0x000fe2000a7fe4ff */
[----:B------:R-:W-:Y:S01]  /*40b0*/  @!P6 IMAD.MOV.U32 R99, RZ, RZ, R93 ;  /* 0x000000ffff63e224 */ /* 0x000fe200078e005d */
[----:B------:R-:W-:Y:S01]  /*40c0*/  IADD3 R97, P4, PT, R5, UR13, RZ ;  /* 0x0000000d05617c10 */ /* 0x000fe2000ff9e0ff */
[----:B------:R-:W-:Y:S01]  /*40d0*/  @!P3 IMAD.MOV.U32 R100, RZ, RZ, R95 ;  /* 0x000000ffff64b224 */ /* 0x000fe200078e005f */
[----:B------:R-:W-:Y:S01]  /*40e0*/  PRMT R11, RZ, 0x7610, R11 ;  /* 0x00007610ff0b7816 */ /* 0x000fe2000000000b */
[----:B------:R-:W-:Y:S01]  /*40f0*/  @!P3 IMAD.MOV.U32 R101, RZ, RZ, R96 ;  /* 0x000000ffff65b224 */ /* 0x000fe200078e0060 */
[----:B------:R0:W2:Y:S01]  /*4100*/  @!P6 LDG.E.U8 R12, desc[UR18][R98.64] ;  /* 0x00000012620ce981 */ /* 0x0000a2000c1e1100 */
[----:B------:R-:W-:-:S03]  /*4110*/  PRMT R3, RZ, 0x7610, R3 ;  /* 0x00007610ff037816 */ /* 0x000fc60000000003 */
[----:B------:R1:W2:Y:S01]  /*4120*/  @!P3 LDG.E.U8 R11, desc[UR18][R100.64] ;  /* 0x00000012640bb981 */ /* 0x0002a2000c1e1100 */
[----:B0-----:R-:W-:Y:S01]  /*4130*/  IADD3.X R98, PT, PT, R7, UR16, RZ, P4, !PT ;  /* 0x0000001007627c10 */ /* 0x001fe2000a7fe4ff */
[----:B-1----:R-:W-:-:S04]  /*4140*/  @P5 IMAD.MOV.U32 R100, RZ, RZ, R97 ;  /* 0x000000ffff645224 */ /* 0x002fc800078e0061 */
[----:B------:R-:W-:Y:S01]  /*4150*/  @P5 IMAD.MOV.U32 R101, RZ, RZ, R98 ;  /* 0x000000ffff655224 */ /* 0x000fe200078e0062 */
[----:B------:R-:W-:Y:S01]  /*4160*/  PRMT R9, RZ, 0x7610, R9 ;  /* 0x00007610ff097816 */ /* 0x000fe20000000009 */
[----:B------:R-:W-:-:S03]  /*4170*/  UIMAD UR5, UR6, 0x1e, URZ ;  /* 0x0000001e060578a4 */ /* 0x000fc6000f8e02ff */
[----:B------:R0:W2:Y:S01]  /*4180*/  @P5 LDG.E.U8 R3, desc[UR18][R100.64] ;  /* 0x0000001264035981 */ /* 0x0000a2000c1e1100 */
[----:B------:R-:W-:Y:S01]  /*4190*/  USHF.R.S32.HI UR21, URZ, 0x1f, UR5 ;  /* 0x0000001fff157899 */ /* 0x000fe20008011405 */
[----:B------:R-:W-:Y:S01]  /*41a0*/  IADD3 R99, P4, PT, R6, UR12, RZ ;  /* 0x0000000c06637c10 */ /* 0x000fe2000ff9e0ff */
[----:B0-----:R-:W-:Y:S02]  /*41b0*/  @!P6 IMAD.MOV.U32 R100, RZ, RZ, R92 ;  /* 0x000000ffff64e224 */ /* 0x001fe400078e005c */
[----:B------:R-:W-:-:S05]  /*41c0*/  @!P6 IMAD.MOV.U32 R101, RZ, RZ, R94 ;  /* 0x000000ffff65e224 */ /* 0x000fca00078e005e */
[----:B------:R0:W2:Y:S01]  /*41d0*/  @!P6 LDG.E.U8 R9, desc[UR18][R100.64] ;  /* 0x000000126409e981 */ /* 0x0000a2000c1e1100 */
[----:B------:R-:W-:-:S04]  /*41e0*/  IADD3 R187, P6, PT, R5, UR5, RZ ;  /* 0x0000000505bb7c10 */ /* 0x000fc8000ffde0ff */
[----:B------:R-:W-:Y:S02]  /*41f0*/  IADD3.X R185, PT, PT, R7, UR21, RZ, P6, !PT ;  /* 0x0000001507b97c10 */ /* 0x000fe4000b7fe4ff */
[C---:B------:R-:W-:Y:S02]  /*4200*/  ISETP.GT.U32.AND P6, PT, R193.reuse, R123, PT ;  /* 0x0000007bc100720c */ /* 0x040fe40003fc4070 */
[----:B0-----:R-:W-:Y:S02]  /*4210*/  IADD3.X R100, PT, PT, R8, UR17, RZ, P4, !PT ;  /* 0x0000001108647c10 */ /* 0x001fe4000a7fe4ff */
[----:B------:R-:W-:Y:S01]  /*4220*/  ISETP.GT.U32.AND P4, PT, R193, R119, PT ;  /* 0x00000077c100720c */ /* 0x000fe20003f84070 */
[----:B------:R-:W-:Y:S01]  /*4230*/  @P2 IMAD.MOV.U32 R102, RZ, RZ, R187 ;  /* 0x000000ffff662224 */ /* 0x000fe200078e00bb */
[----:B------:R-:W-:Y:S01]  /*4240*/  PRMT R213, RZ, 0x7610, R213 ;  /* 0x00007610ffd57816 */ /* 0x000fe200000000d5 */
[----:B------:R-:W-:Y:S01]  /*4250*/  @P2 IMAD.MOV.U32 R103, RZ, RZ, R185 ;  /* 0x000000ffff672224 */ /* 0x000fe200078e00b9 */
[----:B------:R-:W-:-:S04]  /*4260*/  PRMT R4, RZ, 0x7610, R4 ;  /* 0x00007610ff047816 */ /* 0x000fc80000000004 */
[----:B------:R0:W2:Y:S01]  /*4270*/  @P2 LDG.E.U8 R213, desc[UR18][R102.64] ;  /* 0x0000001266d52981 */ /* 0x0000a2000c1e1100 */
[----:B------:R-:W-:Y:S01]  /*4280*/  @!P6 IMAD.IADD R123, R123, 0x1, -R193 ;  /* 0x000000017b7be824 */ /* 0x000fe200078e0ac1 */
[----:B------:R-:W-:-:S03]  /*4290*/  ISETP.GT.U32.AND P6, PT, R193, R124, PT ;  /* 0x0000007cc100720c */ /* 0x000fc60003fc4070 */
[----:B------:R-:W-:Y:S01]  /*42a0*/  @!P4 IMAD.IADD R119, R119, 0x1, -R193 ;  /* 0x000000017777c824 */ /* 0x000fe200078e0ac1 */
[----:B------:R-:W-:Y:S01]  /*42b0*/  IADD3 R101, P4, PT, R6, UR13, RZ ;  /* 0x0000000d06657c10 */ /* 0x000fe2000ff9e0ff */
[----:B0-----:R-:W-:Y:S02]  /*42c0*/  @!P3 IMAD.MOV.U32 R102, RZ, RZ, R99 ;  /* 0x000000ffff66b224 */ /* 0x001fe400078e0063 */
[----:B------:R-:W-:-:S05]  /*42d0*/  @!P3 IMAD.MOV.U32 R103, RZ, RZ, R100 ;  /* 0x000000ffff67b224 */ /* 0x000fca00078e0064 */
[----:B------:R0:W2:Y:S01]  /*42e0*/  @!P3 LDG.E.U8 R4, desc[UR18][R102.64] ;  /* 0x000000126604b981 */ /* 0x0000a2000c1e1100 */
[----:B------:R-:W-:Y:S01]  /*42f0*/  @!P6 IMAD.IADD R124, R124, 0x1, -R193 ;  /* 0x000000017c7ce824 */ /* 0x000fe200078e0ac1 */
[----:B0-----:R-:W-:Y:S02]  /*4300*/  IADD3.X R102, PT, PT, R8, UR16, RZ, P4, !PT ;  /* 0x0000001008667c10 */ /* 0x001fe4000a7fe4ff */
[C---:B------:R-:W-:Y:S02]  /*4310*/  ISETP.GT.U32.AND P4, PT, R193.reuse, R126, PT ;  /* 0x0000007ec100720c */ /* 0x040fe40003f84070 */
[----:B------:R-:W-:-:S11]  /*4320*/  ISETP.GT.U32.AND P6, PT, R193, R127, PT ;  /* 0x0000007fc100720c */ /* 0x000fd60003fc4070 */
[----:B------:R-:W-:Y:S01]  /*4330*/  @!P4 IMAD.IADD R126, R126, 0x1, -R193 ;  /* 0x000000017e7ec824 */ /* 0x000fe200078e0ac1 */
[----:B------:R-:W-:-:S04]  /*4340*/  IADD3 R191, P4, PT, R6, UR5, RZ ;  /* 0x0000000506bf7c10 */ /* 0x000fc8000ff9e0ff */
[----:B------:R-:W-:Y:S02]  /*4350*/  IADD3.X R189, PT, PT, R8, UR21, RZ, P4, !PT ;  /* 0x0000001508bd7c10 */ /* 0x000fe4000a7fe4ff */
[----:B------:R-:W-:Y:S01]  /*4360*/  ISETP.GT.U32.AND P4, PT, R193, R135, PT ;  /* 0x00000087c100720c */ /* 0x000fe20003f84070 */
[----:B------:R-:W-:Y:S01]  /*4370*/  @!P6 IMAD.IADD R127, R127, 0x1, -R193 ;  /* 0x000000017f7fe824 */ /* 0x000fe200078e0ac1 */
[----:B------:R-:W-:Y:S01]  /*4380*/  ISETP.GT.U32.AND P6, PT, R193, R136, PT ;  /* 0x00000088c100720c */ /* 0x000fe20003fc4070 */
[----:B------:R-:W-:Y:S01]  /*4390*/  VIADD R103, R208, 0xfffffff8 ;  /* 0xfffffff8d0677836 */ /* 0x000fe20000000000 */
[----:B------:R-:W-:Y:S01]  /*43a0*/  PRMT R2, RZ, 0x7610, R2 ;  /* 0x00007610ff027816 */ /* 0x000fe20000000002 */
[----:B------:R-:W-:Y:S02]  /*43b0*/  @P5 IMAD.MOV.U32 R104, RZ, RZ, R101 ;  /* 0x000000ffff685224 */ /* 0x000fe400078e0065 */
[----:B------:R-:W-:Y:S01]  /*43c0*/  @P5 IMAD.MOV.U32 R105, RZ, RZ, R102 ;  /* 0x000000ffff695224 */ /* 0x000fe200078e0066 */
[----:B------:R-:W-:Y:S01]  /*43d0*/  UIMAD UR5, UR6, 0x7, URZ ;  /* 0x00000007060578a4 */ /* 0x000fe2000f8e02ff */
[----:B------:R-:W-:-:S03]  /*43e0*/  PRMT R212, RZ, 0x7610, R212 ;  /* 0x00007610ffd47816 */ /* 0x000fc600000000d4 */
[----:B------:R0:W2:Y:S01]  /*43f0*/  @P5 LDG.E.U8 R2, desc[UR18][R104.64] ;  /* 0x0000001268025981 */ /* 0x0000a2000c1e1100 */
[--C-:B------:R-:W-:Y:S01]  /*4400*/  @!P4 IMAD.IADD R135, R135, 0x1, -R193.reuse ;  /* 0x000000018787c824 */ /* 0x100fe200078e0ac1 */
[----:B------:R-:W-:Y:S01]  /*4410*/  ISETP.GE.U32.AND P4, PT, R103, 0x7fffffd9, PT ;  /* 0x7fffffd96700780c */ /* 0x000fe20003f86070 */
[----:B------:R-:W-:Y:S01]  /*4420*/  USHF.R.S32.HI UR12, URZ, 0x1f, UR5 ;  /* 0x0000001fff0c7899 */ /* 0x000fe20008011405 */
[----:B------:R-:W-:Y:S01]  /*4430*/  @!P6 IMAD.IADD R136, R136, 0x1, -R193 ;  /* 0x000000018888e824 */ /* 0x000fe200078e0ac1 */
[----:B------:R-:W-:Y:S01]  /*4440*/  IADD3 R103, P6, PT, R5, UR5, RZ ;  /* 0x0000000505677c10 */ /* 0x000fe2000ffde0ff */
[----:B0-----:R-:W-:Y:S02]  /*4450*/  @P2 IMAD.MOV.U32 R104, RZ, RZ, R191 ;  /* 0x000000ffff682224 */ /* 0x001fe400078e00bf */
[----:B------:R-:W-:-:S05]  /*4460*/  @P2 IMAD.MOV.U32 R105, RZ, RZ, R189 ;  /* 0x000000ffff692224 */ /* 0x000fca00078e00bd */
[----:B------:R0:W2:Y:S01]  /*4470*/  @P2 LDG.E.U8 R212, desc[UR18][R104.64] ;  /* 0x0000001268d42981 */ /* 0x0000a2000c1e1100 */
[----:B------:R-:W-:Y:S01]  /*4480*/  PRMT R199, RZ, 0x7610, R199 ;  /* 0x00007610ffc77816 */ /* 0x000fe200000000c7 */
[----:B------:R-:W-:Y:S01]  /*4490*/  @!P4 IMAD.MOV.U32 R196, RZ, RZ, R103 ;  /* 0x000000ffffc4c224 */ /* 0x000fe200078e0067 */
[----:B0-----:R-:W-:-:S05]  /*44a0*/  IADD3.X R104, PT, PT, R7, UR12, RZ, P6, !PT ;  /* 0x0000000c07687c10 */ /* 0x001fca000b7fe4ff */
[----:B------:R-:W-:-:S05]  /*44b0*/  @!P4 IMAD.MOV.U32 R197, RZ, RZ, R104 ;  /* 0x000000ffffc5c224 */ /* 0x000fca00078e0068 */
[----:B------:R0:W2:Y:S01]  /*44c0*/  @!P4 LDG.E.U8 R199, desc[UR18][R196.64] ;  /* 0x00000012c4c7c981 */ /* 0x0000a2000c1e1100 */
[C---:B------:R-:W-:Y:S02]  /*44d0*/  ISETP.GT.U32.AND P3, PT, R193.reuse, R125, PT ;  /* 0x0000007dc100720c */ /* 0x040fe40003f64070 */
[C---:B------:R-:W-:Y:S02]  /*44e0*/  ISETP.GT.U32.AND P5, PT, R193.reuse, R133, PT ;  /* 0x00000085c100720c */ /* 0x040fe40003fa4070 */
[----:B------:R-:W-:-:S09]  /*44f0*/  ISETP.GT.U32.AND P2, PT, R193, R137, PT ;  /* 0x00000089c100720c */ /* 0x000fd20003f44070 */
[--C-:B------:R-:W-:Y:S01]  /*4500*/  @!P3 IMAD.IADD R125, R125, 0x1, -R193.reuse ;  /* 0x000000017d7db824 */ /* 0x100fe200078e0ac1 */
[----:B------:R-:W-:Y:S01]  /*4510*/  ISETP.GT.U32.AND P3, PT, R193, R134, PT ;  /* 0x00000086c100720c */ /* 0x000fe20003f64070 */
[--C-:B------:R-:W-:Y:S01]  /*4520*/  @!P5 IMAD.IADD R133, R133, 0x1, -R193.reuse ;  /* 0x000000018585d824 */ /* 0x100fe200078e0ac1 */
[----:B------:R-:W-:Y:S01]  /*4530*/  ISETP.GT.U32.AND P5, PT, R193, R142, PT ;  /* 0x0000008ec100720c */ /* 0x000fe20003fa4070 */
[----:B------:R-:W-:Y:S01]  /*4540*/  @!P2 IMAD.IADD R137, R137, 0x1, -R193 ;  /* 0x000000018989a824 */ /* 0x000fe200078e0ac1 */
[----:B------:R-:W-:-:S09]  /*4550*/  ISETP.GT.U32.AND P2, PT, R193, R143, PT ;  /* 0x0000008fc100720c */ /* 0x000fd20003f44070 */
[--C-:B------:R-:W-:Y:S01]  /*4560*/  @!P3 IMAD.IADD R134, R134, 0x1, -R193.reuse ;  /* 0x000000018686b824 */ /* 0x100fe200078e0ac1 */
[C---:B------:R-:W-:Y:S01]  /*4570*/  ISETP.GT.U32.AND P3, PT, R193.reuse, R141, PT ;  /* 0x0000008dc100720c */ /* 0x040fe20003f64070 */
[--C-:B------:R-:W-:Y:S01]  /*4580*/  @!P5 IMAD.IADD R142, R142, 0x1, -R193.reuse ;  /* 0x000000018e8ed824 */ /* 0x100fe200078e0ac1 */
[----:B------:R-:W-:Y:S01]  /*4590*/  ISETP.GT.U32.AND P5, PT, R193, R149, PT ;  /* 0x00000095c100720c */ /* 0x000fe20003fa4070 */
[----:B------:R-:W-:Y:S01]  /*45a0*/  @!P2 IMAD.IADD R143, R143, 0x1, -R193 ;  /* 0x000000018f8fa824 */ /* 0x000fe200078e0ac1 */
[----:B------:R-:W-:-:S09]  /*45b0*/  LOP3.LUT P2, RZ, R106, UR11, RZ, 0xfc, !PT ;  /* 0x0000000b6aff7c12 */ /* 0x000fd2000f84fcff */
[--C-:B------:R-:W-:Y:S01]  /*45c0*/  @!P3 IMAD.IADD R141, R141, 0x1, -R193.reuse ;  /* 0x000000018d8db824 */ /* 0x100fe200078e0ac1 */
[----:B------:R-:W-:Y:S01]  /*45d0*/  ISETP.GT.U32.AND P3, PT, R193, R148, PT ;  /* 0x00000094c100720c */ /* 0x000fe20003f64070 */
[----:B------:R-:W-:Y:S01]  /*45e0*/  @!P5 IMAD.IADD R149, R149, 0x1, -R193 ;  /* 0x000000019595d824 */ /* 0x000fe200078e0ac1 */
[----:B------:R-:W-:Y:S02]  /*45f0*/  IADD3 R105, P5, PT, R6, UR5, RZ ;  /* 0x0000000506697c10 */ /* 0x000fe4000ffbe0ff */
[----:B------:R-:W-:Y:S02]  /*4600*/  ISETP.GT.U32.AND P6, PT, R193, R152, PT ;  /* 0x00000098c100720c */ /* 0x000fe40003fc4070 */
[----:B------:R-:W-:Y:S01]  /*4610*/  IADD3.X R106, PT, PT, R8, UR12, RZ, P5, !PT ;  /* 0x0000000c086a7c10 */ /* 0x000fe2000affe4ff */
[----:B0-----:R-:W-:Y:S01]  /*4620*/  @!P4 IMAD.MOV.U32 R196, RZ, RZ, R105 ;  /* 0x000000ffffc4c224 */ /* 0x001fe200078e0069 */
[----:B------:R-:W-:Y:S02]  /*4630*/  PRMT R0, RZ, 0x7610, R0 ;  /* 0x00007610ff007816 */ /* 0x000fe40000000000 */
[----:B------:R-:W-:Y:S01]  /*4640*/  ISETP.GE.AND P5, PT, R108, RZ, PT ;  /* 0x000000ff6c00720c */ /* 0x000fe20003fa6270 */
[----:B------:R-:W-:-:S02]  /*4650*/  @!P4 IMAD.MOV.U32 R197, RZ, RZ, R106 ;  /* 0x000000ffffc5c224 */ /* 0x000fc400078e006a */
[----:B------:R-:W-:Y:S02]  /*4660*/  VIADD R108, R208, 0xfffffff0 ;  /* 0xfffffff0d06c7836 */ /* 0x000fe40000000000 */
[--C-:B------:R-:W-:Y:S01]  /*4670*/  @!P3 IMAD.IADD R148, R148, 0x1, -R193.reuse ;  /* 0x000000019494b824 */ /* 0x100fe200078e0ac1 */
[----:B------:R-:W-:Y:S01]  /*4680*/  ISETP.GT.U32.AND P3, PT, R193, R150, PT ;  /* 0x00000096c100720c */ /* 0x000fe20003f64070 */
[----:B------:R-:W-:Y:S01]  /*4690*/  UIMAD UR5, UR6, 0xf, URZ ;  /* 0x0000000f060578a4 */ /* 0x000fe2000f8e02ff */
[----:B------:R0:W3:Y:S01]  /*46a0*/  @!P4 LDG.E.U8 R0, desc[UR18][R196.64] ;  /* 0x00000012c400c981 */ /* 0x0000e2000c1e1100 */
[----:B------:R-:W-:Y:S01]  /*46b0*/  ISETP.GE.U32.AND P4, PT, R108, 0x7fffffd1, PT ;  /* 0x7fffffd16c00780c */ /* 0x000fe20003f86070 */
[----:B------:R-:W-:Y:S01]  /*46c0*/  @!P6 IMAD.IADD R152, R152, 0x1, -R193 ;  /* 0x000000019898e824 */ /* 0x000fe200078e0ac1 */
[----:B------:R-:W-:Y:S01]  /*46d0*/  USHF.R.S32.HI UR11, URZ, 0x1f, UR5 ;  /* 0x0000001fff0b7899 */ /* 0x000fe20008011405 */
[----:B------:R-:W-:Y:S01]  /*46e0*/  IMAD.MOV.U32 R208, RZ, RZ, R107 ;  /* 0x000000ffffd07224 */ /* 0x000fe200078e006b */
[----:B------:R-:W-:-:S03]  /*46f0*/  IADD3 R107, P6, PT, R5, UR5, RZ ;  /* 0x00000005056b7c10 */ /* 0x000fc6000ffde0ff */
[----:B------:R-:W-:Y:S01]  /*4700*/  @!P5 IMAD.MOV R208, RZ, RZ, -R208 ;  /* 0x000000ffffd0d224 */ /* 0x000fe200078e0ad0 */
[----:B------:R-:W-:Y:S02]  /*4710*/  IADD3.X R108, PT, PT, R7, UR11, RZ, P6, !PT ;  /* 0x0000000b076c7c10 */ /* 0x000fe4000b7fe4ff */
[----:B------:R-:W-:Y:S01]  /*4720*/  @!P3 IMAD.IADD R150, R150, 0x1, -R193 ;  /* 0x000000019696b824 */ /* 0x000fe200078e0ac1 */
[----:B------:R-:W-:Y:S02]  /*4730*/  ISETP.GE.AND P5, PT, R194, RZ, PT ;  /* 0x000000ffc200720c */ /* 0x000fe40003fa6270 */
[----:B------:R-:W-:Y:S01]  /*4740*/  ISETP.GE.AND P3, PT, R195, RZ, PT ;  /* 0x000000ffc300720c */ /* 0x000fe20003f66270 */
[----:B------:R-:W-:Y:S01]  /*4750*/  @!P4 IMAD.MOV.U32 R194, RZ, RZ, R107 ;  /* 0x000000ffffc2c224 */ /* 0x000fe200078e006b */
[----:B0-----:R-:W-:Y:S01]  /*4760*/  PRMT R196, RZ, 0x7610, R196 ;  /* 0x00007610ffc47816 */ /* 0x001fe200000000c4 */
[----:B------:R-:W-:Y:S02]  /*4770*/  @!P4 IMAD.MOV.U32 R195, RZ, RZ, R108 ;  /* 0x000000ffffc3c224 */ /* 0x000fe400078e006c */
[----:B------:R-:W-:-:S03]  /*4780*/  IMAD.MOV.U32 R209, RZ, RZ, R190 ;  /* 0x000000ffffd17224 */ /* 0x000fc600078e00be */
[----:B------:R0:W3:Y:S01]  /*4790*/  @!P4 LDG.E.U8 R196, desc[UR18][R194.64] ;  /* 0x00000012c2c4c981 */ /* 0x0000e2000c1e1100 */
[----:B------:R-:W-:-:S04]  /*47a0*/  ISETP.GE.AND P6, PT, R110, RZ, PT ;  /* 0x000000ff6e00720c */ /* 0x000fc80003fc6270 */
[----:B------:R-:W-:Y:S02]  /*47b0*/  @!P3 IMAD.MOV R209, RZ, RZ, -R209 ;  /* 0x000000ffffd1b224 */ /* 0x000fe400078e0ad1 */
[----:B0-----:R-:W-:-:S04]  /*47c0*/  IMAD.MOV.U32 R194, RZ, RZ, R192 ;  /* 0x000000ffffc27224 */ /* 0x001fc800078e00c0 */
[----:B------:R-:W-:Y:S01]  /*47d0*/  @!P5 IMAD.MOV R194, RZ, RZ, -R194 ;  /* 0x000000ffffc2d224 */ /* 0x000fe200078e0ac2 */
[----:B------:R-:W-:Y:S02]  /*47e0*/  ISETP.GE.AND P5, PT, R109, RZ, PT ;  /* 0x000000ff6d00720c */ /* 0x000fe40003fa6270 */
[----:B------:R-:W-:-:S04]  /*47f0*/  IADD3 R109, P3, PT, R6, UR5, RZ ;  /* 0x00000005066d7c10 */ /* 0x000fc8000ff7e0ff */
[----:B------:R-:W-:Y:S01]  /*4800*/  IADD3.X R110, PT, PT, R8, UR11, RZ, P3, !PT ;  /* 0x0000000b086e7c10 */ /* 0x000fe20009ffe4ff */
[----:B------:R-:W-:Y:S01]  /*4810*/  @!P4 IMAD.MOV.U32 R192, RZ, RZ, R109 ;  /* 0x000000ffffc0c224 */ /* 0x000fe200078e006d */
[----:B------:R-:W-:Y:S02]  /*4820*/  PRMT R190, RZ, 0x7610, R190 ;  /* 0x00007610ffbe7816 */ /* 0x000fe400000000be */
[----:B------:R-:W-:Y:S01]  /*4830*/  ISETP.GE.AND P3, PT, R182, RZ, PT ;  /* 0x000000ffb600720c */ /* 0x000fe20003f66270 */
[----:B------:R-:W-:Y:S01]  /*4840*/  @!P4 IMAD.MOV.U32 R193, RZ, RZ, R110 ;  /* 0x000000ffffc1c224 */ /* 0x000fe200078e006e */
[----:B------:R-:W-:-:S04]  /*4850*/  UIMAD UR5, UR6, 0x17, URZ ;  /* 0x00000017060578a4 */ /* 0x000fc8000f8e02ff */
[----:B------:R0:W3:Y:S01]  /*4860*/  @!P4 LDG.E.U8 R190, desc[UR18][R192.64] ;  /* 0x00000012c0bec981 */ /* 0x0000e2000c1e1100 */
[----:B------:R-:W-:Y:S01]  /*4870*/  ISETP.GE.AND P4, PT, R184, RZ, PT ;  /* 0x000000ffb800720c */ /* 0x000fe20003f86270 */
[----:B------:R-:W-:Y:S01]  /*4880*/  IMAD.MOV.U32 R184, RZ, RZ, R112 ;  /* 0x000000ffffb87224 */ /* 0x000fe200078e0070 */
[----:B------:R-:W-:Y:S01]  /*4890*/  SHF.R.U32.HI R114, RZ, 0x8, R114 ;  /* 0x00000008ff727819 */ /* 0x000fe20000011672 */
[----:B------:R-:W-:Y:S01]  /*48a0*/  IMAD.MOV.U32 R210, RZ, RZ, R111 ;  /* 0x000000ffffd27224 */ /* 0x000fe200078e006f */
[----:B------:R-:W-:Y:S01]  /*48b0*/  USHF.R.S32.HI UR11, URZ, 0x1f, UR5 ;  /* 0x0000001fff0b7899 */ /* 0x000fe20008011405 */
[----:B------:R-:W-:Y:S01]  /*48c0*/  @!P6 IMAD.MOV R184, RZ, RZ, -R184 ;  /* 0x000000ffffb8e224 */ /* 0x000fe200078e0ab8 */
[----:B------:R-:W-:Y:S01]  /*48d0*/  IADD3 R111, P6, PT, R5, UR5, RZ ;  /* 0x00000005056f7c10 */ /* 0x000fe2000ffde0ff */
[----:B------:R-:W-:Y:S01]  /*48e0*/  @!P3 IMAD.MOV R188, RZ, RZ, -R188 ;  /* 0x000000ffffbcb224 */ /* 0x000fe200078e0abc */
[----:B------:R-:W-:Y:S01]  /*48f0*/  ISETP.GE.AND P3, PT, R186, RZ, PT ;  /* 0x000000ffba00720c */ /* 0x000fe20003f66270 */
[----:B------:R-:W-:Y:S01]  /*4900*/  @!P5 IMAD.MOV R210, RZ, RZ, -R210 ;  /* 0x000000ffffd2d224 */ /* 0x000fe200078e0ad2 */
[----:B------:R-:W-:Y:S01]  /*4910*/  LOP3.LUT P5, RZ, R114, 0x1, RZ, 0xc0, !PT ;  /* 0x0000000172ff7812 */ /* 0x000fe200078ac0ff */
[----:B------:R-:W-:Y:S01]  /*4920*/  IMAD.MOV.U32 R186, RZ, RZ, R178 ;  /* 0x000000ffffba7224 */ /* 0x000fe200078e00b2 */
[----:B------:R-:W-:-:S02]  /*4930*/  IADD3.X R112, PT, PT, R7, UR11, RZ, P6, !PT ;  /* 0x0000000b07707c10 */ /* 0x000fc4000b7fe4ff */
[----:B------:R-:W-:Y:S01]  /*4940*/  ISETP.GE.AND P6, PT, R113, RZ, PT ;  /* 0x000000ff7100720c */ /* 0x000fe20003fc6270 */
[----:B------:R-:W-:Y:S01]  /*4950*/  @!P4 IMAD.MOV R186, RZ, RZ, -R186 ;  /* 0x000000ffffbac224 */ /* 0x000fe200078e0aba */
[----:B------:R-:W-:-:S04]  /*4960*/  IADD3 R113, P4, PT, R6, UR5, RZ ;  /* 0x0000000506717c10 */ /* 0x000fc8000ff9e0ff */
[----:B------:R-:W-:Y:S01]  /*4970*/  IADD3.X R114, PT, PT, R8, UR11, RZ, P4, !PT ;  /* 0x0000000b08727c10 */ /* 0x000fe2000a7fe4ff */
[----:B------:R-:W-:Y:S01]  /*4980*/  @!P3 IMAD.MOV R180, RZ, RZ, -R180 ;  /* 0x000000ffffb4b224 */ /* 0x000fe200078e0ab4 */
[----:B------:R-:W-:Y:S01]  /*4990*/  PRMT R182, RZ, 0x7610, R182 ;  /* 0x00007610ffb67816 */ /* 0x000fe200000000b6 */
[----:B0-----:R-:W-:Y:S01]  /*49a0*/  @P5 IMAD.MOV.U32 R192, RZ, RZ, R111 ;  /* 0x000000ffffc05224 */ /* 0x001fe200078e006f */
[----:B------:R-:W-:Y:S01]  /*49b0*/  ISETP.GE.AND P3, PT, R117, RZ, PT ;  /* 0x000000ff7500720c */ /* 0x000fe20003f66270 */
[----:B------:R-:W-:Y:S01]  /*49c0*/  @P5 IMAD.MOV.U32 R193, RZ, RZ, R112 ;  /* 0x000000ffffc15224 */ /* 0x000fe200078e0070 */
[----:B------:R-:W-:Y:S01]  /*49d0*/  ISETP.GE.AND P4, PT, R116, RZ, PT ;  /* 0x000000ff7400720c */ /* 0x000fe20003f86270 */
[----:B------:R-:W-:Y:S01]  /*49e0*/  @P5 IMAD.MOV.U32 R116, RZ, RZ, R113 ;  /* 0x000000ffff745224 */ /* 0x000fe200078e0071 */
[----:B------:R-:W-:Y:S01]  /*49f0*/  PRMT R178, RZ, 0x7610, R178 ;  /* 0x00007610ffb27816 */ /* 0x000fe200000000b2 */
[----:B------:R-:W-:Y:S01]  /*4a00*/  @P5 IMAD.MOV.U32 R117, RZ, RZ, R114 ;  /* 0x000000ffff755224 */ /* 0x000fe200078e0072 */
[----:B------:R0:W3:Y:S04]  /*4a10*/  @P5 LDG.E.U8 R182, desc[UR18][R192.64] ;  /* 0x00000012c0b65981 */ /* 0x0000e8000c1e1100 */
[----:B------:R1:W3:Y:S01]  /*4a20*/  @P5 LDG.E.U8 R178, desc[UR18][R116.64] ;  /* 0x0000001274b25981 */ /* 0x0002e2000c1e1100 */
[----:B------:R-:W-:Y:S01]  /*4a30*/  ISETP.GE.AND P5, PT, R171, RZ, PT ;  /* 0x000000ffab00720c */ /* 0x000fe20003fa6270 */
[----:B------:R-:W-:Y:S01]  /*4a40*/  UIMAD UR5, UR6, 0x1f, URZ ;  /* 0x0000001f060578a4 */ /* 0x000fe2000f8e02ff */
[----:B------:R-:W-:Y:S01]  /*4a50*/  @!P3 IMAD.MOV R170, RZ, RZ, -R170 ;  /* 0x000000ffffaab224 */ /* 0x000fe200078e0aaa */
[----:B------:R-:W-:Y:S01]  /*4a60*/  ISETP.GE.AND P3, PT, R172, RZ, PT ;  /* 0x000000ffac00720c */ /* 0x000fe20003f66270 */
[----:B------:R-:W-:Y:S01]  /*4a70*/  @!P4 IMAD.MOV R176, RZ, RZ, -R176 ;  /* 0x000000ffffb0c224 */ /* 0x000fe200078e0ab0 */
[----:B------:R-:W-:-:S02]  /*4a80*/  USHF.R.S32.HI UR11, URZ, 0x1f, UR5 ;  /* 0x0000001fff0b7899 */ /* 0x000fc40008011405 */
[----:B------:R-:W-:Y:S01]  /*4a90*/  IADD3 R195, P4, PT, R5, UR5, RZ ;  /* 0x0000000505c37c10 */ /* 0x000fe2000ff9e0ff */
[----:B0-----:R-:W-:-:S03]  /*4aa0*/  IMAD.MOV.U32 R192, RZ, RZ, R169 ;  /* 0x000000ffffc07224 */ /* 0x001fc600078e00a9 */
[----:B------:R-:W-:Y:S02]  /*4ab0*/  IADD3.X R193, PT, PT, R7, UR11, RZ, P4, !PT ;  /* 0x0000000b07c17c10 */ /* 0x000fe4000a7fe4ff */
[----:B------:R-:W-:Y:S01]  /*4ac0*/  @!P5 IMAD.MOV R167, RZ, RZ, -R167 ;  /* 0x000000ffffa7d224 */ /* 0x000fe200078e0aa7 */
[----:B------:R-:W-:Y:S01]  /*4ad0*/  ISETP.GE.AND P5, PT, R166, RZ, PT ;  /* 0x000000ffa600720c */ /* 0x000fe20003fa6270 */
[----:B-1----:R-:W-:Y:S01]  /*4ae0*/  @!P0 IMAD.MOV.U32 R116, RZ, RZ, R195 ;  /* 0x000000ffff748224 */ /* 0x002fe200078e00c3 */
[----:B------:R-:W-:Y:S01]  /*4af0*/  PRMT R169, RZ, 0x7610, R169 ;  /* 0x00007610ffa97816 */ /* 0x000fe200000000a9 */
[----:B------:R-:W-:Y:S02]  /*4b00*/  @!P0 IMAD.MOV.U32 R117, RZ, RZ, R193 ;  /* 0x000000ffff758224 */ /* 0x000fe400078e00c1 */
[----:B------:R-:W-:Y:S01]  /*4b10*/  @!P3 IMAD.MOV R165, RZ, RZ, -R165 ;  /* 0x000000ffffa5b224 */ /* 0x000fe200078e0aa5 */
[----:B------:R-:W-:Y:S02]  /*4b20*/  ISETP.GE.AND P3, PT, R168, RZ, PT ;  /* 0x000000ffa800720c */ /* 0x000fe40003f66270 */
[----:B------:R0:W4:Y:S05]  /*4b30*/  @!P0 LDG.E.U8 R169, desc[UR18][R116.64] ;  /* 0x0000001274a98981 */ /* 0x00012a000c1e1100 */
[----:B------:R-:W-:Y:S01]  /*4b40*/  @!P5 IMAD.MOV R119, RZ, RZ, -R119 ;  /* 0x000000ffff77d224 */ /* 0x000fe200078e0a77 */
[----:B------:R-:W-:-:S05]  /*4b50*/  ISETP.GE.AND P5, PT, R121, RZ, PT ;  /* 0x000000ff7900720c */ /* 0x000fca0003fa6270 */
[----:B------:R-:W-:Y:S01]  /*4b60*/  @!P3 IMAD.MOV R123, RZ, RZ, -R123 ;  /* 0x000000ffff7bb224 */ /* 0x000fe200078e0a7b */
[----:B------:R-:W-:-:S07]  /*4b70*/  ISETP.GE.AND P3, PT, R122, RZ, PT ;  /* 0x000000ff7a00720c */ /* 0x000fce0003f66270 */
[----:B------:R-:W-:Y:S01]  /*4b80*/  @!P5 IMAD.MOV R126, RZ, RZ, -R126 ;  /* 0x000000ffff7ed224 */ /* 0x000fe200078e0a7e */
[----:B------:R-:W-:-:S05]  /*4b90*/  ISETP.GE.AND P5, PT, R130, RZ, PT ;  /* 0x000000ff8200720c */ /* 0x000fca0003fa6270 */
[----:B------:R-:W-:Y:S01]  /*4ba0*/  @!P3 IMAD.MOV R127, RZ, RZ, -R127 ;  /* 0x000000ffff7fb224 */ /* 0x000fe200078e0a7f */
[----:B------:R-:W-:Y:S01]  /*4bb0*/  ISETP.GE.AND P3, PT, R131, RZ, PT ;  /* 0x000000ff8300720c */ /* 0x000fe20003f66270 */
[----:B------:R-:W-:Y:S01]  /*4bc0*/  @!P6 IMAD.MOV R192, RZ, RZ, -R192 ;  /* 0x000000ffffc0e224 */ /* 0x000fe200078e0ac0 */
[----:B------:R-:W-:-:S05]  /*4bd0*/  ISETP.GE.AND P6, PT, R174, RZ, PT ;  /* 0x000000ffae00720c */ /* 0x000fca0003fc6270 */
[----:B------:R-:W-:Y:S01]  /*4be0*/  @!P5 IMAD.MOV R135, RZ, RZ, -R135 ;  /* 0x000000ffff87d224 */ /* 0x000fe200078e0a87 */
[----:B------:R-:W-:Y:S01]  /*4bf0*/  ISETP.GE.AND P5, PT, R139, RZ, PT ;  /* 0x000000ff8b00720c */ /* 0x000fe20003fa6270 */
[----:B------:R-:W-:-:S04]  /*4c00*/  VOTEU.ALL UP2, P1 ;  /* 0x0000000000ff7886 */ /* 0x000fc80000840000 */
[----:B------:R-:W-:Y:S01]  /*4c10*/  @!P3 IMAD.MOV R136, RZ, RZ, -R136 ;  /* 0x000000ffff88b224 */ /* 0x000fe200078e0a88 */
[----:B------:R-:W-:Y:S01]  /*4c20*/  ISETP.GE.AND P3, PT, R140, RZ, PT ;  /* 0x000000ff8c00720c */ /* 0x000fe20003f66270 */
[----:B------:R-:W-:Y:S01]  /*4c30*/  @!P6 IMAD.MOV R118, RZ, RZ, -R118 ;  /* 0x000000ffff76e224 */ /* 0x000fe200078e0a76 */
[----:B------:R-:W-:-:S05]  /*4c40*/  ISETP.GE.AND P6, PT, R147, RZ, PT ;  /* 0x000000ff9300720c */ /* 0x000fca0003fc6270 */
[----:B------:R-:W-:Y:S01]  /*4c50*/  @!P5 IMAD.MOV R142, RZ, RZ, -R142 ;  /* 0x000000ffff8ed224 */ /* 0x000fe200078e0a8e */
[----:B------:R-:W-:Y:S02]  /*4c60*/  ISETP.GE.AND P5, PT, R146, RZ, PT ;  /* 0x000000ff9200720c */ /* 0x000fe40003fa6270 */
[----:B------:R-:W-:-:S03]  /*4c70*/  LOP3.LUT R171, R211, 0x1f, RZ, 0xc0, !PT ;  /* 0x0000001fd3ab7812 */ /* 0x000fc600078ec0ff */
[----:B------:R-:W-:Y:S01]  /*4c80*/  @!P3 IMAD.MOV R143, RZ, RZ, -R143 ;  /* 0x000000ffff8fb224 */ /* 0x000fe200078e0a8f */
[----:B------:R-:W-:Y:S01]  /*4c90*/  ISETP.NE.AND P3, PT, R115, RZ, PT ;  /* 0x000000ff7300720c */ /* 0x000fe20003f65270 */
[----:B------:R-:W-:Y:S02]  /*4ca0*/  @!P6 IMAD.MOV R152, RZ, RZ, -R152 ;  /* 0x000000ffff98e224 */ /* 0x000fe400078e0a98 */
[----:B--2---:R-:W-:Y:S01]  /*4cb0*/  IMAD.MOV.U32 R166, RZ, RZ, R199 ;  /* 0x000000ffffa67224 */ /* 0x004fe200078e00c7 */
[----:B------:R-:W-:-:S04]  /*4cc0*/  IADD3 R199, P4, PT, R6, UR5, RZ ;  /* 0x0000000506c77c10 */ /* 0x000fc8000ff9e0ff */
[----:B------:R-:W-:Y:S02]  /*4cd0*/  IADD3.X R197, PT, PT, R8, UR11, RZ, P4, !PT ;  /* 0x0000000b08c57c10 */ /* 0x000fe4000a7fe4ff */
[----:B------:R-:W-:Y:S01]  /*4ce0*/  ISETP.GE.AND P4, PT, R164, RZ, PT ;  /* 0x000000ffa400720c */ /* 0x000fe20003f86270 */
[----:B0-----:R-:W-:Y:S01]  /*4cf0*/  @!P0 IMAD.MOV.U32 R116, RZ, RZ, R199 ;  /* 0x000000ffff748224 */ /* 0x001fe200078e00c7 */
[----:B------:R-:W-:Y:S01]  /*4d00*/  PRMT R164, RZ, 0x7610, R164 ;  /* 0x00007610ffa47816 */ /* 0x000fe200000000a4 */
[----:B------:R-:W-:-:S05]  /*4d10*/  @!P0 IMAD.MOV.U32 R117, RZ, RZ, R197 ;  /* 0x000000ffff758224 */ /* 0x000fca00078e00c5 */
[----:B------:R0:W2:Y:S01]  /*4d20*/  @!P0 LDG.E.U8 R164, desc[UR18][R116.64] ;  /* 0x0000001274a48981 */ /* 0x0000a2000c1e1100 */
[----:B------:R-:W-:-:S04]  /*4d30*/  ISETP.GE.AND P0, PT, R120, RZ, PT ;  /* 0x000000ff7800720c */ /* 0x000fc80003f06270 */
[----:B------:R-:W-:Y:S01]  /*4d40*/  @!P4 IMAD.MOV R124, RZ, RZ, -R124 ;  /* 0x000000ffff7cc224 */ /* 0x000fe200078e0a7c */
[----:B------:R-:W-:-:S08]  /*4d50*/  ISETP.GE.AND P4, PT, R128, RZ, PT ;  /* 0x000000ff8000720c */ /* 0x000fd00003f86270 */
[----:B------:R-:W-:Y:S01]  /*4d60*/  @!P0 IMAD.MOV R125, RZ, RZ, -R125 ;  /* 0x000000ffff7d8224 */ /* 0x000fe200078e0a7d */
[----:B------:R-:W-:Y:S01]  /*4d70*/  ISETP.GE.AND P0, PT, R129, RZ, PT ;  /* 0x000000ff8100720c */ /* 0x000fe20003f06270 */
[----:B------:R-:W-:-:S04]  /*4d80*/  @!UP1 UIADD3 UR4, UPT, UPT, -UR4, 0x100000, URZ ;  /* 0x0010000004049890 */ /* 0x000fc8000fffe1ff */
[----:B------:R-:W-:Y:S02]  /*4d90*/  @!UP1 USHF.L.U32 UR5, UR4, 0xb, URZ ;  /* 0x0000000b04059899 */ /* 0x000fe400080006ff */
[----:B------:R-:W-:Y:S01]  /*4da0*/  @!UP1 USHF.L.U32 UR4, UR4, 0x1, URZ ;  /* 0x0000000104049899 */ /* 0x000fe200080006ff */
[----:B------:R-:W-:Y:S01]  /*4db0*/  @!P4 IMAD.MOV R133, RZ, RZ, -R133 ;  /* 0x000000ffff85c224 */ /* 0x000fe200078e0a85 */
[----:B------:R-:W-:-:S04]  /*4dc0*/  ISETP.GE.AND P4, PT, R132, RZ, PT ;  /* 0x000000ff8400720c */ /* 0x000fc80003f86270 */
[----:B------:R-:W-:Y:S01]  /*4dd0*/  @!P0 IMAD.MOV R134, RZ, RZ, -R134 ;  /* 0x000000ffff868224 */ /* 0x000fe200078e0a86 */
[----:B------:R-:W-:-:S05]  /*4de0*/  ISETP.GE.AND P0, PT, R138, RZ, PT ;  /* 0x000000ff8a00720c */ /* 0x000fca0003f06270 */
[----:B------:R1:W2:Y:S03]  /*4df0*/  @!UP2 SYNCS.EXCH.64 URZ, [UR8+0x6008], UR4 ;  /* 0x0060080408ffa5b2 */ /* 0x0002a60008000100 */
[----:B------:R-:W-:Y:S01]  /*4e00*/  @!P4 IMAD.MOV R137, RZ, RZ, -R137 ;  /* 0x000000ffff89c224 */ /* 0x000fe200078e0a89 */
[----:B------:R-:W-:Y:S01]  /*4e10*/  ISETP.GE.AND P4, PT, R144, RZ, PT ;  /* 0x000000ff9000720c */ /* 0x000fe20003f86270 */
[----:B-1----:R-:W1:Y:S03]  /*4e20*/  LDCU UR4, c[0x0][0x3b0] ;  /* 0x00007600ff0477ac */ /* 0x002e660008000800 */
[----:B------:R-:W-:Y:S01]  /*4e30*/  @!P0 IMAD.MOV R141, RZ, RZ, -R141 ;  /* 0x000000ffff8d8224 */ /* 0x000fe200078e0a8d */
[----:B------:R-:W-:Y:S02]  /*4e40*/  ISETP.GE.AND P0, PT, R145, RZ, PT ;  /* 0x000000ff9100720c */ /* 0x000fe40003f06270 */
[----:B0-----:R-:W-:Y:S01]  /*4e50*/  LOP3.LUT R117, RZ, R115, RZ, 0x33, !PT ;  /* 0x00000073ff757212 */ /* 0x001fe200078e33ff */
[----:B------:R-:W-:-:S03]  /*4e60*/  IMAD R115, R171, UR7, RZ ;  /* 0x00000007ab737c24 */ /* 0x000fc6000f8e02ff */
[----:B------:R-:W-:Y:S02]  /*4e70*/  SEL R186, R117, R186, !P3 ;  /* 0x000000ba75ba7207 */ /* 0x000fe40005800000 */
[----:B------:R-:W-:Y:S02]  /*4e80*/  @!P4 IMAD.MOV R148, RZ, RZ, -R148 ;  /* 0x000000ffff94c224 */ /* 0x000fe400078e0a94 */
[----:B------:R-:W-:-:S03]  /*4e90*/  @!P5 IMAD.MOV R150, RZ, RZ, -R150 ;  /* 0x000000ffff96d224 */ /* 0x000fc600078e0a96 */
[----:B------:R-:W-:Y:S01]  /*4ea0*/  @!P0 IMAD.MOV R149, RZ, RZ, -R149 ;  /* 0x000000ffff958224 */ /* 0x000fe200078e0a95 */
[----:B------:R-:W-:Y:S01]  /*4eb0*/  IADD3 R116, P0, PT, R115, UR14, RZ ;  /* 0x0000000e73747c10 */ /* 0x000fe2000ff1e0ff */
[----:B-1----:R-:W-:Y:S01]  /*4ec0*/  IMAD R186, R186, UR4, RZ ;  /* 0x00000004baba7c24 */ /* 0x002fe2000f8e02ff */
[C---:B------:R-:W-:Y:S01]  /*4ed0*/  SEL R208, R117.reuse, R208, !P3 ;  /* 0x000000d075d07207 */ /* 0x040fe20005800000 */
[----:B------:R-:W0:Y:S01]  /*4ee0*/  S2R R174, SR_TID.X ;  /* 0x0000000000ae7919 */ /* 0x000e220000002100 */
[C---:B------:R-:W-:Y:S02]  /*4ef0*/  SEL R209, R117.reuse, R209, !P3 ;  /* 0x000000d175d17207 */ /* 0x040fe40005800000 */
[C---:B------:R-:W-:Y:S02]  /*4f00*/  SEL R210, R117.reuse, R210, !P3 ;  /* 0x000000d275d27207 */ /* 0x040fe40005800000 */
[C---:B------:R-:W-:Y:S02]  /*4f10*/  SEL R184, R117.reuse, R184, !P3 ;  /* 0x000000b875b87207 */ /* 0x040fe40005800000 */
[----:B------:R-:W-:-:S02]  /*4f20*/  SEL R188, R117, R188, !P3 ;  /* 0x000000bc75bc7207 */ /* 0x000fc40005800000 */
[C---:B------:R-:W-:Y:S02]  /*4f30*/  SEL R180, R117.reuse, R180, !P3 ;  /* 0x000000b475b47207 */ /* 0x040fe40005800000 */
[C---:B------:R-:W-:Y:S02]  /*4f40*/  SEL R192, R117.reuse, R192, !P3 ;  /* 0x000000c075c07207 */ /* 0x040fe40005800000 */
        /* <DEDUP_REMOVED lines=23> */
[----:B------:R-:W-:Y:S01]  /*50c0*/  SEL R117, R117, R194, !P3 ;  /* 0x000000c275757207 */ /* 0x000fe20005800000 */
[----:B------:R-:W-:Y:S01]  /*50d0*/  IMAD.MOV.U32 R194, RZ, RZ, R213 ;  /* 0x000000ffffc27224 */ /* 0x000fe200078e00d5 */
[----:B------:R-:W-:Y:S02]  /*50e0*/  LEA.HI.X.SX32 R115, R115, UR15, 0x1, P0 ;  /* 0x0000000f73737c11 */ /* 0x000fe400080f0eff */
[----:B------:R-:W-:Y:S01]  /*50f0*/  IADD3 R213, P6, PT, R186, R116, RZ ;  /* 0x00000074bad57210 */ /* 0x000fe20007fde0ff */
[----:B------:R-:W-:-:S03]  /*5100*/  IMAD.MOV.U32 R168, RZ, RZ, R212 ;  /* 0x000000ffffa87224 */ /* 0x000fc600078e00d4 */
[----:B------:R-:W-:Y:S02]  /*5110*/  LEA.HI.X.SX32 R212, R186, R115, 0x1, P6 ;  /* 0x00000073bad47211 */ /* 0x000fe400030f0eff */
[----:B------:R-:W2:Y:S01]  /*5120*/  LDL.LU R186, [R1+0x50] ;  /* 0x0000500001ba7983 */ /* 0x000ea20000300800 */
[----:B0-----:R-:W-:-:S05]  /*5130*/  LOP3.LUT R174, R174, 0x7f, RZ, 0xc0, !PT ;  /* 0x0000007faeae7812 */ /* 0x001fca00078ec0ff */
[----:B------:R-:W-:Y:S01]  /*5140*/  STS.U8 [R174+UR8], R157 ;  /* 0x0000009dae007988 */ /* 0x000fe20008000008 */
[----:B------:R-:W-:-:S03]  /*5150*/  LOP3.LUT R172, R174, 0x10, RZ, 0x3c, !PT ;  /* 0x00000010aeac7812 */ /* 0x000fc600078e3cff */
[----:B---3--:R-:W-:Y:S04]  /*5160*/  STS.U8 [R174+UR8+0x1000], R162 ;  /* 0x001000a2ae007988 */ /* 0x008fe80008000008 */
[----:B----4-:R-:W-:Y:S04]  /*5170*/  STS.U8 [R174+UR8+0x400], R158 ;  /* 0x0004009eae007988 */ /* 0x010fe80008000008 */
[----:B------:R-:W-:Y:S04]  /*5180*/  STS.U8 [R174+UR8+0x1400], R160 ;  /* 0x001400a0ae007988 */ /* 0x000fe80008000008 */
[----:B------:R-:W-:Y:S04]  /*5190*/  STS.U8 [R174+UR8+0x800], R153 ;  /* 0x00080099ae007988 */ /* 0x000fe80008000008 */
[----:B------:R-:W-:Y:S04]  /*51a0*/  STS.U8 [R174+UR8+0x1800], R154 ;  /* 0x0018009aae007988 */ /* 0x000fe80008000008 */
[----:B------:R-:W-:Y:S04]  /*51b0*/  STS.U8 [R174+UR8+0xc00], R155 ;  /* 0x000c009bae007988 */ /* 0x000fe80008000008 */
[----:B------:R-:W-:Y:S04]  /*51c0*/  STS.U8 [R174+UR8+0x1c00], R156 ;  /* 0x001c009cae007988 */ /* 0x000fe80008000008 */
[----:B------:R-:W-:Y:S01]  /*51d0*/  STS.U8 [R172+UR8+0x80], R202 ;  /* 0x000080caac007988 */ /* 0x000fe20008000008 */
[----:B------:R-:W-:-:S03]  /*51e0*/  IMAD R208, R208, UR4, RZ ;  /* 0x00000004d0d07c24 */ /* 0x000fc6000f8e02ff */
[----:B------:R-:W-:Y:S04]  /*51f0*/  STS.U8 [R172+UR8+0x1080], R201 ;  /* 0x001080c9ac007988 */ /* 0x000fe80008000008 */
[----:B------:R-:W-:Y:S04]  /*5200*/  STS.U8 [R172+UR8+0x480], R200 ;  /* 0x000480c8ac007988 */ /* 0x000fe80008000008 */
[----:B------:R-:W-:Y:S01]  /*5210*/  STS.U8 [R172+UR8+0x1480], R198 ;  /* 0x001480c6ac007988 */ /* 0x000fe20008000008 */
[----:B------:R-:W-:-:S03]  /*5220*/  LOP3.LUT R149, R174, 0x20, RZ, 0x3c, !PT ;  /* 0x00000020ae957812 */ /* 0x000fc600078e3cff */
[----:B------:R-:W-:Y:S01]  /*5230*/  STS.U8 [R172+UR8+0x880], R206 ;  /* 0x000880ceac007988 */ /* 0x000fe20008000008 */
[----:B------:R-:W-:-:S03]  /*5240*/  IMAD R210, R210, UR4, RZ ;  /* 0x00000004d2d27c24 */ /* 0x000fc6000f8e02ff */
[----:B------:R-:W-:Y:S01]  /*5250*/  STS.U8 [R172+UR8+0x1880], R205 ;  /* 0x001880cdac007988 */ /* 0x000fe20008000008 */
[----:B------:R-:W-:-:S03]  /*5260*/  IMAD R188, R188, UR4, RZ ;  /* 0x00000004bcbc7c24 */ /* 0x000fc6000f8e02ff */
[----:B------:R0:W-:Y:S04]  /*5270*/  STS.U8 [R172+UR8+0xc80], R204 ;  /* 0x000c80ccac007988 */ /* 0x0001e80008000008 */
[----:B------:R1:W-:Y:S01]  /*5280*/  STS.U8 [R172+UR8+0x1c80], R203 ;  /* 0x001c80cbac007988 */ /* 0x0003e20008000008 */
[----:B------:R-:W-:Y:S02]  /*5290*/  IMAD R180, R180, UR4, RZ ;  /* 0x00000004b4b47c24 */ /* 0x000fe4000f8e02ff */
[----:B0-----:R-:W-:Y:S01]  /*52a0*/  IMAD R204, R209, UR4, RZ ;  /* 0x00000004d1cc7c24 */ /* 0x001fe2000f8e02ff */
[----:B------:R0:W-:Y:S01]  /*52b0*/  STS.U8 [R149+UR8+0x100], R207 ;  /* 0x000100cf95007988 */ /* 0x0001e20008000008 */
[----:B-1----:R-:W-:-:S03]  /*52c0*/  IADD3 R203, P0, PT, R208, R116, RZ ;  /* 0x00000074d0cb7210 */ /* 0x002fc60007f1e0ff */
[-C--:B------:R-:W-:Y:S01]  /*52d0*/  IADD3 R205, P5, PT, R204, R116.reuse, RZ ;  /* 0x00000074cccd7210 */ /* 0x080fe20007fbe0ff */
[----:B------:R-:W-:Y:S01]  /*52e0*/  IMAD R176, R176, UR4, RZ ;  /* 0x00000004b0b07c24 */ /* 0x000fe2000f8e02ff */
[-C--:B------:R-:W-:Y:S01]  /*52f0*/  LEA.HI.X.SX32 R201, R208, R115.reuse, 0x1, P0 ;  /* 0x00000073d0c97211 */ /* 0x080fe200000f0eff */
[----:B------:R-:W-:Y:S01]  /*5300*/  IMAD R192, R192, UR4, RZ ;  /* 0x00000004c0c07c24 */ /* 0x000fe2000f8e02ff */
[-C--:B------:R-:W-:Y:S02]  /*5310*/  IADD3 R211, P0, PT, R188, R116.reuse, RZ ;  /* 0x00000074bcd37210 */ /* 0x080fe40007f1e0ff */
[-C--:B0-----:R-:W-:Y:S02]  /*5320*/  IADD3 R207, P4, PT, R210, R116.reuse, RZ ;  /* 0x00000074d2cf7210 */ /* 0x081fe40007f9e0ff */
[----:B------:R-:W-:Y:S02]  /*5330*/  LEA.HI.X.SX32 R204, R204, R115, 0x1, P5 ;  /* 0x00000073cccc7211 */ /* 0x000fe400028f0eff */
[----:B------:R-:W-:-:S02]  /*5340*/  IADD3 R215, P5, PT, R180, R116, RZ ;  /* 0x00000074b4d77210 */ /* 0x000fc40007fbe0ff */
[-C--:B------:R-:W-:Y:S01]  /*5350*/  LEA.HI.X.SX32 R206, R210, R115.reuse, 0x1, P4 ;  /* 0x00000073d2ce7211 */ /* 0x080fe200020f0eff */
[----:B------:R-:W-:Y:S01]  /*5360*/  IMAD R230, R123, UR4, RZ ;  /* 0x000000047be67c24 */ /* 0x000fe2000f8e02ff */
[-C--:B------:R-:W-:Y:S02]  /*5370*/  LEA.HI.X.SX32 R210, R188, R115.reuse, 0x1, P0 ;  /* 0x00000073bcd27211 */ /* 0x080fe400000f0eff */
[-C--:B------:R-:W-:Y:S02]  /*5380*/  IADD3 R221, P0, PT, R176, R116.reuse, RZ ;  /* 0x00000074b0dd7210 */ /* 0x080fe40007f1e0ff */
[-C--:B------:R-:W-:Y:S02]  /*5390*/  IADD3 R217, P4, PT, R192, R116.reuse, RZ ;  /* 0x00000074c0d97210 */ /* 0x080fe40007f9e0ff */
[-C--:B------:R-:W-:Y:S02]  /*53a0*/  LEA.HI.X.SX32 R214, R180, R115.reuse, 0x1, P5 ;  /* 0x00000073b4d67211 */ /* 0x080fe400028f0eff */
[----:B------:R-:W0:Y:S01]  /*53b0*/  S2R R180, SR_TID.X ;  /* 0x0000000000b47919 */ /* 0x000e220000002100 */
[-C--:B------:R-:W-:Y:S01]  /*53c0*/  LEA.HI.X.SX32 R220, R176, R115.reuse, 0x1, P0 ;  /* 0x00000073b0dc7211 */ /* 0x080fe200000f0eff */
[----:B------:R-:W-:Y:S01]  /*53d0*/  IMAD R124, R124, UR4, RZ ;  /* 0x000000047c7c7c24 */ /* 0x000fe2000f8e02ff */
[----:B------:R-:W-:Y:S01]  /*53e0*/  LEA.HI.X.SX32 R216, R192, R115, 0x1, P4 ;  /* 0x00000073c0d87211 */ /* 0x000fe200020f0eff */
[----:B------:R-:W-:Y:S01]  /*53f0*/  IMAD R184, R184, UR4, RZ ;  /* 0x00000004b8b87c24 */ /* 0x000fe2000f8e02ff */
[----:B------:R-:W-:Y:S01]  /*5400*/  IADD3 R231, P0, PT, R230, R116, RZ ;  /* 0x00000074e6e77210 */ /* 0x000fe20007f1e0ff */
[----:B------:R-:W1:Y:S01]  /*5410*/  LDC R192, c[0x0][0x3a0] ;  /* 0x0000e800ffc07b82 */ /* 0x000e620000000800 */
[----:B------:R-:W-:-:S02]  /*5420*/  IMAD R239, R239, UR4, RZ ;  /* 0x00000004efef7c24 */ /* 0x000fc4000f8e02ff */
[-C--:B------:R-:W-:Y:S01]  /*5430*/  LEA.HI.X.SX32 R230, R230, R115.reuse, 0x1, P0 ;  /* 0x00000073e6e67211 */ /* 0x080fe200000f0eff */
[----:B------:R-:W-:Y:S01]  /*5440*/  IMAD R170, R170, UR4, RZ ;  /* 0x00000004aaaa7c24 */ /* 0x000fe2000f8e02ff */
[-C--:B------:R-:W-:Y:S02]  /*5450*/  IADD3 R233, P0, PT, R124, R116.reuse, RZ ;  /* 0x000000747ce97210 */ /* 0x080fe40007f1e0ff */
[-C--:B------:R-:W-:Y:S01]  /*5460*/  IADD3 R209, P3, PT, R184, R116.reuse, RZ ;  /* 0x00000074b8d17210 */ /* 0x080fe20007f7e0ff */
[----:B------:R-:W-:Y:S01]  /*5470*/  IMAD R245, R245, UR4, RZ ;  /* 0x00000004f5f57c24 */ /* 0x000fe2000f8e02ff */
[-C--:B------:R-:W-:Y:S01]  /*5480*/  LEA.HI.X.SX32 R232, R124, R115.reuse, 0x1, P0 ;  /* 0x000000737ce87211 */ /* 0x080fe200000f0eff */
[----:B------:R-:W-:Y:S01]  /*5490*/  IMAD R226, R118, UR4, RZ ;  /* 0x0000000476e27c24 */ /* 0x000fe2000f8e02ff */
[----:B------:R-:W-:Y:S01]  /*54a0*/  LEA.HI.X.SX32 R208, R184, R115, 0x1, P3 ;  /* 0x00000073b8d07211 */ /* 0x000fe200018f0eff */
[----:B------:R-:W-:Y:S01]  /*54b0*/  IMAD R228, R119, UR4, RZ ;  /* 0x0000000477e47c24 */ /* 0x000fe2000f8e02ff */
[----:B------:R-:W-:-:S02]  /*54c0*/  IADD3 R240, P0, PT, R239, R116, RZ ;  /* 0x00000074eff07210 */ /* 0x000fc40007f1e0ff */
[CC--:B------:R-:W-:Y:S01]  /*54d0*/  IADD3 R219, P3, PT, R170.reuse, R116.reuse, RZ ;  /* 0x00000074aadb7210 */ /* 0x0c0fe20007f7e0ff */
[----:B------:R-:W-:Y:S01]  /*54e0*/  IMAD R251, R251, UR4, RZ ;  /* 0x00000004fbfb7c24 */ /* 0x000fe2000f8e02ff */
[-C--:B------:R-:W-:Y:S01]  /*54f0*/  LEA.HI.X.SX32 R239, R239, R115.reuse, 0x1, P0 ;  /* 0x00000073efef7211 */ /* 0x080fe200000f0eff */
[----:B------:R-:W-:Y:S01]  /*5500*/  IMAD R125, R125, UR4, RZ ;  /* 0x000000047d7d7c24 */ /* 0x000fe2000f8e02ff */
[-C--:B------:R-:W-:Y:S01]  /*5510*/  LEA.HI.X.SX32 R218, R170, R115.reuse, 0x1, P3 ;  /* 0x00000073aada7211 */ /* 0x080fe200018f0eff */
[----:B------:R-:W-:Y:S01]  /*5520*/  IMAD R126, R126, UR4, RZ ;  /* 0x000000047e7e7c24 */ /* 0x000fe2000f8e02ff */
[-C--:B------:R-:W-:Y:S02]  /*5530*/  IADD3 R246, P0, PT, R245, R116.reuse, RZ ;  /* 0x00000074f5f67210 */ /* 0x080fe40007f1e0ff */
[-C--:B------:R-:W-:Y:S02]  /*5540*/  IADD3 R227, P4, PT, R226, R116.reuse, RZ ;  /* 0x00000074e2e37210 */ /* 0x080fe40007f9e0ff */
[----:B------:R-:W-:Y:S01]  /*5550*/  IADD3 R229, P3, PT, R228, R116, RZ ;  /* 0x00000074e4e57210 */ /* 0x000fe20007f7e0ff */
[----:B------:R-:W-:Y:S01]  /*5560*/  IMAD R121, R121, UR4, RZ ;  /* 0x0000000479797c24 */ /* 0x000fe2000f8e02ff */
[-C--:B------:R-:W-:Y:S01]  /*5570*/  LEA.HI.X.SX32 R245, R245, R115.reuse, 0x1, P0 ;  /* 0x00000073f5f57211 */ /* 0x080fe200000f0eff */
[----:B------:R-:W-:Y:S01]  /*5580*/  IMAD R241, R241, UR4, RZ ;  /* 0x00000004f1f17c24 */ /* 0x000fe2000f8e02ff */
[-C--:B------:R-:W-:Y:S01]  /*5590*/  LEA.HI.X.SX32 R226, R226, R115.reuse, 0x1, P4 ;  /* 0x00000073e2e27211 */ /* 0x080fe200020f0eff */
[----:B------:R-:W-:Y:S01]  /*55a0*/  IMAD R243, R243, UR4, RZ ;  /* 0x00000004f3f37c24 */ /* 0x000fe2000f8e02ff */
[----:B------:R-:W-:-:S02]  /*55b0*/  LEA.HI.X.SX32 R228, R228, R115, 0x1, P3 ;  /* 0x00000073e4e47211 */ /* 0x000fc400018f0eff */
[-C--:B------:R-:W-:Y:S02]  /*55c0*/  IADD3 R188, P0, PT, R251, R116.reuse, RZ ;  /* 0x00000074fbbc7210 */ /* 0x080fe40007f1e0ff */
[-C--:B------:R-:W-:Y:S02]  /*55d0*/  IADD3 R235, P3, PT, R125, R116.reuse, RZ ;  /* 0x000000747deb7210 */ /* 0x080fe40007f7e0ff */
[----:B------:R-:W-:Y:S01]  /*55e0*/  IADD3 R238, P4, PT, R126, R116, RZ ;  /* 0x000000747eee7210 */ /* 0x000fe20007f9e0ff */
[----:B-1----:R-:W-:Y:S01]  /*55f0*/  VIADD R171, R192, 0x1f ;  /* 0x0000001fc0ab7836 */ /* 0x002fe20000000000 */
[-C--:B------:R-:W-:Y:S01]  /*5600*/  LEA.HI.X.SX32 R251, R251, R115.reuse, 0x1, P0 ;  /* 0x00000073fbfb7211 */ /* 0x080fe200000f0eff */
[----:B------:R-:W-:Y:S01]  /*5610*/  IMAD R247, R247, UR4, RZ ;  /* 0x00000004f7f77c24 */ /* 0x000fe2000f8e02ff */
[-C--:B------:R-:W-:Y:S01]  /*5620*/  LEA.HI.X.SX32 R234, R125, R115.reuse, 0x1, P3 ;  /* 0x000000737dea7211 */ /* 0x080fe200018f0eff */
[----:B------:R-:W-:Y:S01]  /*5630*/  IMAD R249, R249, UR4, RZ ;  /* 0x00000004f9f97c24 */ /* 0x000fe2000f8e02ff */
[----:B------:R-:W-:-:S02]  /*5640*/  LEA.HI.X.SX32 R237, R126, R115, 0x1, P4 ;  /* 0x000000737eed7211 */ /* 0x000fc400020f0eff */
[-C--:B------:R-:W-:Y:S02]  /*5650*/  IADD3 R153, P0, PT, R121, R116.reuse, RZ ;  /* 0x0000007479997210 */ /* 0x080fe40007f1e0ff */
[-C--:B------:R-:W-:Y:S02]  /*5660*/  IADD3 R242, P3, PT, R241, R116.reuse, RZ ;  /* 0x00000074f1f27210 */ /* 0x080fe40007f7e0ff */
[----:B------:R-:W-:Y:S02]  /*5670*/  IADD3 R244, P4, PT, R243, R116, RZ ;  /* 0x00000074f3f47210 */ /* 0x000fe40007f9e0ff */
[-C--:B------:R-:W-:Y:S01]  /*5680*/  LEA.HI.X.SX32 R154, R121, R115.reuse, 0x1, P0 ;  /* 0x00000073799a7211 */ /* 0x080fe200000f0eff */
[----:B------:R-:W-:Y:S01]  /*5690*/  IMAD R167, R167, UR4, RZ ;  /* 0x00000004a7a77c24 */ /* 0x000fe2000f8e02ff */
[-C--:B------:R-:W-:Y:S01]  /*56a0*/  LEA.HI.X.SX32 R241, R241, R115.reuse, 0x1, P3 ;  /* 0x00000073f1f17211 */ /* 0x080fe200018f0eff */
[----:B------:R-:W-:Y:S01]  /*56b0*/  IMAD R165, R165, UR4, RZ ;  /* 0x00000004a5a57c24 */ /* 0x000fe2000f8e02ff */
[----:B------:R-:W-:Y:S01]  /*56c0*/  LEA.HI.X.SX32 R243, R243, R115, 0x1, P4 ;  /* 0x00000073f3f37211 */ /* 0x000fe200020f0eff */
[----:B------:R-:W-:Y:S01]  /*56d0*/  IMAD R123, R142, UR4, RZ ;  /* 0x000000048e7b7c24 */ /* 0x000fe2000f8e02ff */
[----:B0-----:R-:W-:Y:S01]  /*56e0*/  LOP3.LUT R180, R180, 0x1f, RZ, 0xc0, !PT ;  /* 0x0000001fb4b47812 */ /* 0x001fe200078ec0ff */
[----:B------:R-:W-:Y:S01]  /*56f0*/  IMAD R122, R122, UR4, RZ ;  /* 0x000000047a7a7c24 */ /* 0x000fe2000f8e02ff */
[----:B------:R-:W-:-:S02]  /*5700*/  ISETP.GT.AND P0, PT, R171, 0x1f, PT ;  /* 0x0000001fab00780c */ /* 0x000fc40003f04270 */
[-C--:B------:R-:W-:Y:S02]  /*5710*/  IADD3 R248, P3, PT, R247, R116.reuse, RZ ;  /* 0x00000074f7f87210 */ /* 0x080fe40007f7e0ff */
[----:B------:R-:W-:Y:S01]  /*5720*/  IADD3 R250, P4, PT, R249, R116, RZ ;  /* 0x00000074f9fa7210 */ /* 0x000fe20007f9e0ff */
[----:B------:R-:W-:Y:S01]  /*5730*/  IMAD R118, R152, UR4, RZ ;  /* 0x0000000498767c24 */ /* 0x000fe2000f8e02ff */
[----:B------:R-:W-:Y:S01]  /*5740*/  ISETP.LT.AND P0, PT, R180, R192, P0 ;  /* 0x000000c0b400720c */ /* 0x000fe20000701270 */
[----:B------:R-:W-:Y:S01]  /*5750*/  IMAD R120, R120, UR4, RZ ;  /* 0x0000000478787c24 */ /* 0x000fe2000f8e02ff */
[-C--:B------:R-:W-:Y:S01]  /*5760*/  LEA.HI.X.SX32 R247, R247, R115.reuse, 0x1, P3 ;  /* 0x00000073f7f77211 */ /* 0x080fe200018f0eff */
[----:B------:R-:W-:Y:S01]  /*5770*/  IMAD R119, R150, UR4, RZ ;  /* 0x0000000496777c24 */ /* 0x000fe2000f8e02ff */
[----:B------:R-:W-:Y:S01]  /*5780*/  LEA.HI.X.SX32 R249, R249, R115, 0x1, P4 ;  /* 0x00000073f9f97211 */ /* 0x000fe200020f0eff */
[----:B------:R-:W-:Y:S01]  /*5790*/  IMAD R117, R117, UR4, RZ ;  /* 0x0000000475757c24 */ /* 0x000fe2000f8e02ff */
[----:B------:R-:W-:-:S02]  /*57a0*/  IADD3 R223, P6, PT, R167, R116, RZ ;  /* 0x00000074a7df7210 */ /* 0x000fc40007fde0ff */
[-C--:B------:R-:W-:Y:S02]  /*57b0*/  IADD3 R225, P5, PT, R165, R116.reuse, RZ ;  /* 0x00000074a5e17210 */ /* 0x080fe40007fbe0ff */
[-C--:B------:R-:W-:Y:S02]  /*57c0*/  IADD3 R155, P3, PT, R123, R116.reuse, RZ ;  /* 0x000000747b9b7210 */ /* 0x080fe40007f7e0ff */
[----:B------:R-:W-:Y:S02]  /*57d0*/  IADD3 R152, P4, PT, R122, R116, RZ ;  /* 0x000000747a987210 */ /* 0x000fe40007f9e0ff */
[-C--:B------:R-:W-:Y:S02]  /*57e0*/  LEA.HI.X.SX32 R222, R167, R115.reuse, 0x1, P6 ;  /* 0x00000073a7de7211 */ /* 0x080fe400030f0eff */
[-C--:B------:R-:W-:Y:S02]  /*57f0*/  LEA.HI.X.SX32 R224, R165, R115.reuse, 0x1, P5 ;  /* 0x00000073a5e07211 */ /* 0x080fe400028f0eff */
[----:B------:R-:W-:-:S02]  /*5800*/  LEA.HI.X.SX32 R156, R123, R115, 0x1, P3 ;  /* 0x000000737b9c7211 */ /* 0x000fc400018f0eff */
[-C--:B------:R-:W-:Y:S02]  /*5810*/  LEA.HI.X.SX32 R184, R122, R115.reuse, 0x1, P4 ;  /* 0x000000737ab87211 */ /* 0x080fe400020f0eff */
[-C--:B------:R-:W-:Y:S02]  /*5820*/  IADD3 R198, P3, PT, R120, R116.reuse, RZ ;  /* 0x0000007478c67210 */ /* 0x080fe40007f7e0ff */
[-C--:B------:R-:W-:Y:S02]  /*5830*/  IADD3 R158, P4, PT, R119, R116.reuse, RZ ;  /* 0x00000074779e7210 */ /* 0x080fe40007f9e0ff */
[-C--:B------:R-:W-:Y:S02]  /*5840*/  IADD3 R202, P5, PT, R118, R116.reuse, RZ ;  /* 0x0000007476ca7210 */ /* 0x080fe40007fbe0ff */
[----:B------:R-:W-:Y:S02]  /*5850*/  IADD3 R157, P6, PT, R117, R116, RZ ;  /* 0x00000074759d7210 */ /* 0x000fe40007fde0ff */
[----:B------:R-:W-:-:S02]  /*5860*/  LEA.HI.X.SX32 R150, R120, R115, 0x1, P3 ;  /* 0x0000007378967211 */ /* 0x000fc400018f0eff */
[-C--:B------:R-:W-:Y:S02]  /*5870*/  LEA.HI.X.SX32 R160, R119, R115.reuse, 0x1, P4 ;  /* 0x0000007377a07211 */ /* 0x080fe400020f0eff */
[-C--:B------:R-:W-:Y:S02]  /*5880*/  LEA.HI.X.SX32 R200, R118, R115.reuse, 0x1, P5 ;  /* 0x0000007376c87211 */ /* 0x080fe400028f0eff */
[----:B------:R-:W-:Y:S01]  /*5890*/  LEA.HI.X.SX32 R162, R117, R115, 0x1, P6 ;  /* 0x0000007375a27211 */ /* 0x000fe200030f0eff */
[----:B------:R-:W-:Y:S01]  /*58a0*/  @P0 IMAD.MOV.U32 R116, RZ, RZ, R203 ;  /* 0x000000ffff740224 */ /* 0x000fe200078e00cb */
[----:B------:R-:W-:Y:S01]  /*58b0*/  PRMT R115, RZ, 0x7610, R115 ;  /* 0x00007610ff737816 */ /* 0x000fe20000000073 */
[----:B------:R-:W-:Y:S01]  /*58c0*/  @P0 IMAD.MOV.U32 R117, RZ, RZ, R201 ;  /* 0x000000ffff750224 */ /* 0x000fe200078e00c9 */
[----:B------:R-:W-:-:S04]  /*58d0*/  PRMT R118, RZ, 0x7610, R118 ;  /* 0x00007610ff767816 */ /* 0x000fc80000000076 */
[----:B------:R0:W3:Y:S01]  /*58e0*/  @P0 LDG.E.U8 R115, desc[UR18][R116.64] ;  /* 0x0000001274730981 */ /* 0x0000e2000c1e1100 */
[----:B------:R-:W-:Y:S01]  /*58f0*/  PRMT R119, RZ, 0x7610, R119 ;  /* 0x00007610ff777816 */ /* 0x000fe20000000077 */
[----:B0-----:R-:W-:Y:S02]  /*5900*/  @P0 IMAD.MOV.U32 R116, RZ, RZ, R207 ;  /* 0x000000ffff740224 */ /* 0x001fe400078e00cf */
[----:B------:R-:W-:-:S05]  /*5910*/  @P0 IMAD.MOV.U32 R117, RZ, RZ, R206 ;  /* 0x000000ffff750224 */ /* 0x000fca00078e00ce */
[----:B------:R0:W4:Y:S01]  /*5920*/  @P0 LDG.E.U8 R118, desc[UR18][R116.64] ;  /* 0x0000001274760981 */ /* 0x000122000c1e1100 */
[----:B------:R-:W-:Y:S01]  /*5930*/  PRMT R120, RZ, 0x7610, R120 ;  /* 0x00007610ff787816 */ /* 0x000fe20000000078 */
[----:B0-----:R-:W-:Y:S02]  /*5940*/  @P0 IMAD.MOV.U32 R116, RZ, RZ, R211 ;  /* 0x000000ffff740224 */ /* 0x001fe400078e00d3 */
[----:B------:R-:W-:-:S05]  /*5950*/  @P0 IMAD.MOV.U32 R117, RZ, RZ, R210 ;  /* 0x000000ffff750224 */ /* 0x000fca00078e00d2 */
[----:B------:R0:W2:Y:S01]  /*5960*/  @P0 LDG.E.U8 R119, desc[UR18][R116.64] ;  /* 0x0000001274770981 */ /* 0x0000a2000c1e1100 */
        /* <DEDUP_REMOVED lines=43> */
[----:B------:R0:W3:Y:S01]  /*5c20*/  @P0 LDG.E.U8 R130, desc[UR18][R116.64] ;  /* 0x0000001274820981 */ /* 0x0000e2000c1e1100 */
        /* <DEDUP_REMOVED lines=67> */
[----:B------:R0:W3:Y:S04]  /*6060*/  @P0 LDG.E.U8 R147, desc[UR18][R116.64] ;  /* 0x0000001274930981 */ /* 0x0000e8000c1e1100 */
[----:B--2---:R-:W-:Y:S01]  /*6070*/  STS.U8 [R149+UR8+0x1100], R186 ;  /* 0x001100ba95007988 */ /* 0x004fe20008000008 */
[----:B0-----:R-:W-:Y:S02]  /*6080*/  @P0 IMAD.MOV.U32 R116, RZ, RZ, R157 ;  /* 0x000000ffff740224 */ /* 0x001fe400078e009d */
[----:B------:R-:W-:Y:S01]  /*6090*/  @P0 IMAD.MOV.U32 R117, RZ, RZ, R162 ;  /* 0x000000ffff750224 */ /* 0x000fe200078e00a2 */
[----:B------:R-:W-:Y:S04]  /*60a0*/  STS.U8 [R149+UR8+0x500], R236 ;  /* 0x000500ec95007988 */ /* 0x000fe80008000008 */
[----:B------:R0:W2:Y:S04]  /*60b0*/  @P0 LDG.E.U8 R148, desc[UR18][R116.64] ;  /* 0x0000001274940981 */ /* 0x0000a8000c1e1100 */
[----:B------:R-:W-:Y:S04]  /*60c0*/  STS.U8 [R149+UR8+0x1500], R40 ;  /* 0x0015002895007988 */ /* 0x000fe80008000008 */
[----:B------:R-:W-:Y:S04]  /*60d0*/  STS.U8 [R149+UR8+0x900], R252 ;  /* 0x000900fc95007988 */ /* 0x000fe80008000008 */
[----:B------:R-:W-:Y:S04]  /*60e0*/  STS.U8 [R149+UR8+0x1900], R37 ;  /* 0x0019002595007988 */ /* 0x000fe80008000008 */
[----:B------:R-:W-:Y:S04]  /*60f0*/  STS.U8 [R149+UR8+0xd00], R39 ;  /* 0x000d002795007988 */ /* 0x000fe80008000008 */
[----:B------:R1:W-:Y:S04]  /*6100*/  STS.U8 [R149+UR8+0x1d00], R34 ;  /* 0x001d002295007988 */ /* 0x0003e80008000008 */
[----:B------:R-:W-:Y:S01]  /*6110*/  STL [R1], R188 ;  /* 0x000000bc01007387 */ /* 0x000fe20000100800 */
[----:B-1----:R-:W-:-:S03]  /*6120*/  LOP3.LUT R149, R174, 0x30, RZ, 0x3c, !PT ;  /* 0x00000030ae957812 */ /* 0x002fc600078e3cff */
[----:B------:R-:W-:Y:S04]  /*6130*/  STL [R1+0x8], R155 ;  /* 0x0000089b01007387 */ /* 0x000fe80000100800 */
[----:B------:R-:W-:Y:S04]  /*6140*/  STS.U8 [R149+UR8+0x180], R36 ;  /* 0x0001802495007988 */ /* 0x000fe80008000008 */
[----:B------:R-:W-:Y:S04]  /*6150*/  STS.U8 [R149+UR8+0x1180], R33 ;  /* 0x0011802195007988 */ /* 0x000fe80008000008 */
[----:B------:R-:W-:Y:S04]  /*6160*/  STL [R1+0x10], R152 ;  /* 0x0000109801007387 */ /* 0x000fe80000100800 */
        /* <DEDUP_REMOVED lines=10> */
[----:B------:R1:W-:Y:S04]  /*6210*/  STS.U8 [R149+UR8+0x1d80], R26 ;  /* 0x001d801a95007988 */ /* 0x0003e80008000008 */
[----:B------:R-:W-:Y:S04]  /*6220*/  STL [R1+0x28], R158 ;  /* 0x0000289e01007387 */ /* 0x000fe80000100800 */
[----:B------:R-:W-:Y:S01]  /*6230*/  STL [R1+0x14], R154 ;  /* 0x0000149a01007387 */ /* 0x000fe20000100800 */
[----:B-1----:R-:W-:-:S03]  /*6240*/  LOP3.LUT R149, R174, 0x40, RZ, 0x3c, !PT ;  /* 0x00000040ae957812 */ /* 0x002fc600078e3cff */
[----:B------:R-:W-:Y:S04]  /*6250*/  STL [R1+0x38], R157 ;  /* 0x0000389d01007387 */ /* 0x000fe80000100800 */
[----:B------:R-:W-:Y:S04]  /*6260*/  STL [R1+0x1c], R150 ;  /* 0x00001c9601007387 */ /* 0x000fe80000100800 */
[----:B------:R-:W-:Y:S04]  /*6270*/  STL [R1+0x24], R160 ;  /* 0x000024a001007387 */ /* 0x000fe80000100800 */
[----:B------:R-:W-:Y:S04]  /*6280*/  STL [R1+0x2c], R200 ;  /* 0x00002cc801007387 */ /* 0x000fe80000100800 */
[----:B------:R-:W-:Y:S04]  /*6290*/  STS.U8 [R149+UR8+0x200], R28 ;  /* 0x0002001c95007988 */ /* 0x000fe80008000008 */
[----:B------:R-:W-:Y:S04]  /*62a0*/  STL [R1+0x34], R162 ;  /* 0x000034a201007387 */ /* 0x000fe80000100800 */
[----:B------:R-:W-:Y:S04]  /*62b0*/  STS.U8 [R149+UR8+0x1200], R25 ;  /* 0x0012001995007988 */ /* 0x000fe80008000008 */
[----:B------:R1:W5:Y:S04]  /*62c0*/  LDL.LU R40, [R1+0xaf4] ;  /* 0x000af40001287983 */ /* 0x0003680000300800 */
        /* <DEDUP_REMOVED lines=10> */
[----:B------:R0:W-:Y:S04]  /*6370*/  STS.U8 [R149+UR8+0x1e00], R18 ;  /* 0x001e001295007988 */ /* 0x0001e80008000008 */
[----:B------:R1:W5:Y:S04]  /*6380*/  LDL.LU R35, [R1+0xadc] ;  /* 0x000adc0001237983 */ /* 0x0003680000300800 */
[----:B------:R1:W5:Y:S01]  /*6390*/  LDL.LU R30, [R1+0xad8] ;  /* 0x000ad800011e7983 */ /* 0x0003620000300800 */
[----:B0-----:R-:W-:-:S03]  /*63a0*/  LOP3.LUT R149, R174, 0x50, RZ, 0x3c, !PT ;  /* 0x00000050ae957812 */ /* 0x001fc600078e3cff */
[----:B------:R1:W5:Y:S04]  /*63b0*/  LDL.LU R32, [R1+0xad4] ;  /* 0x000ad40001207983 */ /* 0x0003680000300800 */
[----:B------:R1:W5:Y:S04]  /*63c0*/  LDL.LU R29, [R1+0xad0] ;  /* 0x000ad000011d7983 */ /* 0x0003680000300800 */
[----:B------:R1:W5:Y:S04]  /*63d0*/  LDL.LU R31, [R1+0xacc] ;  /* 0x000acc00011f7983 */ /* 0x0003680000300800 */
[----:B------:R1:W5:Y:S04]  /*63e0*/  LDL.LU R26, [R1+0xac8] ;  /* 0x000ac800011a7983 */ /* 0x0003680000300800 */
[----:B------:R0:W-:Y:S04]  /*63f0*/  STS.U8 [R149+UR8+0x280], R20 ;  /* 0x0002801495007988 */ /* 0x0001e80008000008 */
        /* <DEDUP_REMOVED lines=15> */
[----:B0-----:R0:W5:Y:S01]  /*64f0*/  LDL.LU R20, [R1+0xaa4] ;  /* 0x000aa40001147983 */ /* 0x0011620000300800 */
[----:B-1----:R-:W-:-:S03]  /*6500*/  LOP3.LUT R149, R174, 0x60, RZ, 0x3c, !PT ;  /* 0x00000060ae957812 */ /* 0x002fc600078e3cff */
[----:B------:R0:W5:Y:S04]  /*6510*/  LDL.LU R17, [R1+0xaa0] ;  /* 0x000aa00001117983 */ /* 0x0001680000300800 */
[----:B------:R0:W5:Y:S04]  /*6520*/  LDL.LU R19, [R1+0xa9c] ;  /* 0x000a9c0001137983 */ /* 0x0001680000300800 */
[----:B------:R0:W5:Y:S01]  /*6530*/  LDL.LU R14, [R1+0xa98] ;  /* 0x000a9800010e7983 */ /* 0x0001620000300800 */
[----:B------:R-:W-:-:S03]  /*6540*/  LOP3.LUT R116, R174, 0x70, RZ, 0x3c, !PT ;  /* 0x00000070ae747812 */ /* 0x000fc600078e3cff */
[----:B------:R0:W5:Y:S04]  /*6550*/  LDL.LU R16, [R1+0xa94] ;  /* 0x000a940001107983 */ /* 0x0001680000300800 */
[----:B------:R1:W-:Y:S04]  /*6560*/  STS.U8 [R149+UR8+0x300], R12 ;  /* 0x0003000c95007988 */ /* 0x0003e80008000008 */
[----:B------:R0:W5:Y:S04]  /*6570*/  LDL.LU R13, [R1+0xa90] ;  /* 0x000a9000010d7983 */ /* 0x0001680000300800 */
[----:B------:R0:W-:Y:S04]  /*6580*/  STS.U8 [R149+UR8+0x1300], R9 ;  /* 0x0013000995007988 */ /* 0x0001e80008000008 */
[----:B------:R0:W5:Y:S04]  /*6590*/  LDL.LU R15, [R1+0xa8c] ;  /* 0x000a8c00010f7983 */ /* 0x0001680000300800 */
[----:B------:R0:W-:Y:S04]  /*65a0*/  STS.U8 [R149+UR8+0x700], R11 ;  /* 0x0007000b95007988 */ /* 0x0001e80008000008 */
[----:B------:R0:W5:Y:S04]  /*65b0*/  LDL.LU R10, [R1+0xa88] ;  /* 0x000a8800010a7983 */ /* 0x0001680000300800 */
[----:B------:R0:W-:Y:S04]  /*65c0*/  STS.U8 [R149+UR8+0x1700], R4 ;  /* 0x0017000495007988 */ /* 0x0001e80008000008 */
[----:B-1----:R1:W5:Y:S04]  /*65d0*/  LDL.LU R12, [R1+0xa84] ;  /* 0x000a8400010c7983 */ /* 0x0023680000300800 */
[----:B------:R1:W-:Y:S04]  /*65e0*/  STS.U8 [R149+UR8+0xb00], R3 ;  /* 0x000b000395007988 */ /* 0x0003e80008000008 */
[----:B0-----:R0:W5:Y:S04]  /*65f0*/  LDL.LU R9, [R1+0xa80] ;  /* 0x000a800001097983 */ /* 0x0011680000300800 */
[----:B------:R0:W-:Y:S04]  /*6600*/  STS.U8 [R149+UR8+0x1b00], R2 ;  /* 0x001b000295007988 */ /* 0x0001e80008000008 */
[----:B------:R0:W5:Y:S04]  /*6610*/  LDL.LU R11, [R1+0xa7c] ;  /* 0x000a7c00010b7983 */ /* 0x0001680000300800 */
[----:B------:R-:W-:Y:S04]  /*6620*/  STS.U8 [R149+UR8+0xf00], R194 ;  /* 0x000f00c295007988 */ /* 0x000fe80008000008 */
[----:B------:R0:W5:Y:S04]  /*6630*/  LDL.LU R4, [R1+0xa78] ;  /* 0x000a780001047983 */ /* 0x0001680000300800 */
[----:B------:R-:W-:Y:S04]  /*6640*/  STS.U8 [R149+UR8+0x1f00], R168 ;  /* 0x001f00a895007988 */ /* 0x000fe80008000008 */
[----:B-1----:R1:W5:Y:S04]  /*6650*/  LDL.LU R3, [R1+0xa74] ;  /* 0x000a740001037983 */ /* 0x0023680000300800 */
[----:B------:R-:W-:Y:S04]  /*6660*/  STS.U8 [R116+UR8+0x380], R166 ;  /* 0x000380a674007988 */ /* 0x000fe80008000008 */
[----:B0-----:R1:W5:Y:S04]  /*6670*/  LDL.LU R2, [R1+0xa70] ;  /* 0x000a700001027983 */ /* 0x0013680000300800 */
[----:B------:R0:W-:Y:S04]  /*6680*/  STS.U8 [R116+UR8+0x1380], R0 ;  /* 0x0013800074007988 */ /* 0x0001e80008000008 */
[----:B0-----:R1:W5:Y:S04]  /*6690*/  LDL.LU R0, [R1+0xa6c] ;  /* 0x000a6c0001007983 */ /* 0x0013680000300800 */
[----:B------:R1:W-:Y:S04]  /*66a0*/  STS.U8 [R116+UR8+0x780], R196 ;  /* 0x000780c474007988 */ /* 0x0003e80008000008 */
[----:B------:R1:W-:Y:S04]  /*66b0*/  STS.U8 [R116+UR8+0x1780], R190 ;  /* 0x001780be74007988 */ /* 0x0003e80008000008 */
[----:B------:R1:W-:Y:S04]  /*66c0*/  STS.U8 [R116+UR8+0xb80], R182 ;  /* 0x000b80b674007988 */ /* 0x0003e80008000008 */
[----:B------:R1:W-:Y:S04]  /*66d0*/  STS.U8 [R116+UR8+0x1b80], R178 ;  /* 0x001b80b274007988 */ /* 0x0003e80008000008 */
[----:B------:R1:W-:Y:S04]  /*66e0*/  STS.U8 [R116+UR8+0xf80], R169 ;  /* 0x000f80a974007988 */ /* 0x0003e80008000008 */
[----:B------:R1:W-:Y:S04]  /*66f0*/  STS.U8 [R116+UR8+0x1f80], R164 ;  /* 0x001f80a474007988 */ /* 0x0003e80008000008 */
[----:B---3--:R1:W-:Y:S04]  /*6700*/  STS.U8 [R174+UR8+0x4000], R115 ;  /* 0x00400073ae007988 */ /* 0x0083e80008000008 */
[----:B----4-:R1:W-:Y:S04]  /*6710*/  STS.U8 [R174+UR8+0x4100], R118 ;  /* 0x00410076ae007988 */ /* 0x0103e80008000008 */
[----:B------:R1:W-:Y:S04]  /*6720*/  STS.U8 [R174+UR8+0x4200], R119 ;  /* 0x00420077ae007988 */ /* 0x0003e80008000008 */
        /* <DEDUP_REMOVED lines=28> */
[----:B--2---:R1:W-:Y:S01]  /*68f0*/  STS.U8 [R172+UR8+0x4f80], R148 ;  /* 0x004f8094ac007988 */ /* 0x0043e20008000008 */
[----:B------:R0:W-:Y:S06]  /*6900*/  MEMBAR.ALL.CTA ;  /* 0x0000000000007992 */ /* 0x0001ec0000008000 */
[----:B0-----:R-:W0:Y:S02]  /*6910*/  FENCE.VIEW.ASYNC.S ;  /* 0x00000000000073c6 */ /* 0x001e240000000000 */
[----:B0-----:R-:W-:Y:S01]  /*6920*/  BAR.SYNC.DEFER_BLOCKING 0x0 ;  /* 0x0000000000007b1d */ /* 0x001fe20000010000 */
[----:B------:R-:W-:-:S02]  /*6930*/  ISETP.LT.OR P0, PT, R171, 0x20, P2 ;  /* 0x00000020ab00780c */ /* 0x000fc40001701670 */
[----:B------:R-:W-:-:S03]  /*6940*/  ISETP.GE.AND P3, PT, R171, 0x40, PT ;  /* 0x00000040ab00780c */ /* 0x000fc60003f66270 */
[----:B------:R-:W-:-:S00]  /*6950*/  MEMBAR.ALL.CTA ;  /* 0x0000000000007992 */ /* 0x000fc00000008000 */
[----:B------:R-:W-:Y:S06]  /*6960*/  MEMBAR.ALL.GPU ;  /* 0x0000000000007992 */ /* 0x000fec000000a000 */
[----:B------:R-:W-:-:S00]  /*6970*/  ERRBAR ;  /* 0x00000000000079ab */ /* 0x000fc00000000000 */
[----:B------:R-:W-:Y:S08]  /*6980*/  CGAERRBAR ;  /* 0x00000000000075ab */ /* 0x000ff00000000000 */
[----:B------:R-:W-:Y:S06]  /*6990*/  UCGABAR_ARV ;  /* 0x00000000000079c7 */ /* 0x000fec0008000000 */
[----:B------:R-:W-:Y:S01]  /*69a0*/  UCGABAR_WAIT ;  /* 0x0000000000007dc7 */ /* 0x000fe20008000000 */
[----:B------:R-:W-:Y:S01]  /*69b0*/  CCTL.IVALL ;  /* 0x00000000ff00798f */ /* 0x000fe20002000000 */
[----:B-1----:R-:W-:Y:S05]  /*69c0*/  @P0 BRA `(.L_x_12) ;  /* 0x0000000000540947 */ /* 0x002fea0003800000 */
[----:B------:R-:W-:Y:S02]  /*69d0*/  UIADD3 UR5, UPT, UPT, UR8, 0x4000, URZ ;  /* 0x0000400008057890 */ /* 0x000fe4000fffe0ff */
[----:B------:R-:W-:Y:S02]  /*69e0*/  USHF.R.U32.HI UR4, URZ, 0x4, UR8 ;  /* 0x00000004ff047899 */ /* 0x000fe40008011608 */
[----:B------:R-:W-:Y:S02]  /*69f0*/  USHF.R.U32.HI UR12, URZ, 0x4, UR5 ;  /* 0x00000004ff0c7899 */ /* 0x000fe40008011605 */
[----:B------:R-:W-:Y:S01]  /*6a00*/  USGXT.U32 UR4, UR4, 0xe ;  /* 0x0000000e0404789a */ /* 0x000fe20008000000 */
[----:B------:R-:W-:Y:S01]  /*6a10*/  UMOV UR14, 0x100 ;  /* 0x00000100000e7882 */ /* 0x000fe20000000000 */
[----:B------:R-:W-:Y:S01]  /*6a20*/  UMOV UR15, 0x40004040 ;  /* 0x40004040000f7882 */ /* 0x000fe20000000000 */
[----:B------:R-:W-:Y:S01]  /*6a30*/  UMOV UR5, URZ ;  /* 0x000000ff00057c82 */ /* 0x000fe20008000000 */
[----:B------:R-:W-:-:S02]  /*6a40*/  USGXT.U32 UR12, UR12, 0xe ;  /* 0x0000000e0c0c789a */ /* 0x000fc40008000000 */
[----:B------:R-:W-:Y:S02]  /*6a50*/  UIADD3 UR11, UPT, UPT, UR20, 0x100, URZ ;  /* 0x00000100140b7890 */ /* 0x000fe4000fffe0ff */
[----:B------:R-:W-:Y:S01]  /*6a60*/  UIADD3.64 UR14, UPT, UPT, UR4, UR14, URZ ;  /* 0x0000000e040e7297 */ /* 0x000fe2000fffe0ff */
[----:B------:R-:W-:Y:S01]  /*6a70*/  UMOV UR16, 0x0 ;  /* 0x0000000000107882 */ /* 0x000fe20000000000 */
[----:B------:R-:W-:Y:S01]  /*6a80*/  UMOV UR17, 0x10408490 ;  /* 0x1040849000117882 */ /* 0x000fe20000000000 */
[----:B------:R-:W-:Y:S01]  /*6a90*/  UMOV UR5, 0x40004040 ;  /* 0x4000404000057882 */ /* 0x000fe20000000000 */
[----:B------:R-:W-:Y:S01]  /*6aa0*/  UMOV UR13, 0xc0004010 ;  /* 0xc0004010000d7882 */ /* 0x000fe20000000000 */
[----:B------:R-:W-:Y:S01]  /*6ab0*/  UMOV UR22, 0x0 ;  /* 0x0000000000167882 */ /* 0x000fe20000000000 */
[----:B------:R-:W-:Y:S01]  /*6ac0*/  UMOV UR23, 0x10408490 ;  /* 0x1040849000177882 */ /* 0x000fe20000000000 */
[----:B------:R-:W-:Y:S01]  /*6ad0*/  UMOV UR21, 0x3 ;  /* 0x0000000300157882 */ /* 0x000fe20000000000 */
[----:B------:R0:W-:Y:S01]  /*6ae0*/  UTCQMMA.2CTA gdesc[UR4], gdesc[UR12], tmem[UR20], tmem[UR16], idesc[UR17], !UPT ;  /* 0x00ff100c040075ea */ /* 0x0001e2000fa00314 */
[----:B------:R0:W-:Y:S01]  /*6af0*/  UTCQMMA.2CTA gdesc[UR14], gdesc[UR12], tmem[UR11], tmem[UR22], idesc[UR23], !UPT ;  /* 0x00ff160c0e0075ea */ /* 0x0001e2000fa0030b */
[----:B------:R0:W-:Y:S01]  /*6b00*/  UTCBAR.2CTA.MULTICAST [UR10], URZ, UR21 ;  /* 0x000000ff0a0073e9 */ /* 0x0001e20008200815 */
[----:B------:R-:W-:Y:S01]  /*6b10*/  NOP ;  /* 0x0000000000007918 */ /* 0x000fe20000000000 */
.L_x_12:
[----:B0-----:R-:W-:Y:S01]  /*6b20*/  UMOV UR4, URZ ;  /* 0x000000ff00047c82 */ /* 0x001fe20008000000 */
[----:B------:R-:W-:Y:S05]  /*6b30*/  @!P3 BRA `(.L_x_13) ;  /* 0x000000340064b947 */ /* 0x000fea0003800000 */
[----:B------:R-:W-:Y:S01]  /*6b40*/  SHF.R.S32.HI R115, RZ, 0x1f, R171 ;  /* 0x0000001fff737819 */ /* 0x000fe200000114ab */
[----:B------:R-:W-:Y:S01]  /*6b50*/  UIADD3 UR4, UPT, UPT, UR8, 0x2000, URZ ;  /* 0x0000200008047890 */ /* 0x000fe2000fffe0ff */
[----:B------:R-:W-:Y:S01]  /*6b60*/  IMAD.MOV.U32 R116, RZ, RZ, RZ ;  /* 0x000000ffff747224 */ /* 0x000fe200078e00ff */
[----:B------:R-:W-:Y:S01]  /*6b70*/  UIADD3 UR5, UPT, UPT, UR8, 0x5000, URZ ;  /* 0x0000500008057890 */ /* 0x000fe2000fffe0ff */
[----:B------:R-:W-:Y:S01]  /*6b80*/  LEA.HI R115, R115, R171, RZ, 0x5 ;  /* 0x000000ab73737211 */ /* 0x000fe200078f28ff */
[----:B------:R-:W-:Y:S02]  /*6b90*/  USHF.R.U32.HI UR4, URZ, 0x4, UR4 ;  /* 0x00000004ff047899 */ /* 0x000fe40008011604 */
[----:B------:R-:W-:Y:S01]  /*6ba0*/  USHF.R.U32.HI UR5, URZ, 0x4, UR5 ;  /* 0x00000004ff057899 */ /* 0x000fe20008011605 */
[----:B------:R-:W-:Y:S01]  /*6bb0*/  SHF.R.S32.HI R115, RZ, 0x5, R115 ;  /* 0x00000005ff737819 */ /* 0x000fe20000011473 */
[----:B------:R-:W-:Y:S02]  /*6bc0*/  USHF.L.U32 UR11, UR6, 0x5, URZ ;  /* 0x00000005060b7899 */ /* 0x000fe400080006ff */
[----:B------:R-:W-:Y:S01]  /*6bd0*/  USHF.L.U32 UR16, UR7, 0x5, URZ ;  /* 0x0000000507107899 */ /* 0x000fe200080006ff */
[----:B------:R-:W-:Y:S01]  /*6be0*/  VIMNMX R115, PT, PT, R115, 0x2, !PT ;  /* 0x0000000273737848 */ /* 0x000fe20007fe0100 */
[----:B------:R-:W-:Y:S01]  /*6bf0*/  USGXT.U32 UR6, UR4, 0xe ;  /* 0x0000000e0406789a */ /* 0x000fe20008000000 */
[----:B------:R-:W-:Y:S01]  /*6c00*/  UMOV UR14, 0x100 ;  /* 0x00000100000e7882 */ /* 0x000fe20000000000 */
[----:B------:R-:W-:-:S02]  /*6c10*/  UMOV UR15, 0x40004040 ;  /* 0x40004040000f7882 */ /* 0x000fc40000000000 */
[----:B------:R-:W-:Y:S01]  /*6c20*/  VIADD R115, R115, 0xffffffff ;  /* 0xffffffff73737836 */ /* 0x000fe20000000000 */
[----:B------:R-:W-:Y:S01]  /*6c30*/  UMOV UR7, URZ ;  /* 0x000000ff00077c82 */ /* 0x000fe20008000000 */
[----:B------:R-:W-:Y:S02]  /*6c40*/  USGXT.U32 UR12, UR5, 0xe ;  /* 0x0000000e050c789a */ /* 0x000fe40008000000 */
[----:B------:R-:W-:Y:S01]  /*6c50*/  USHF.R.S32.HI UR21, URZ, 0x1f, UR11 ;  /* 0x0000001fff157899 */ /* 0x000fe2000801140b */
[----:B------:R0:W-:Y:S01]  /*6c60*/  STL [R1+0x44], R115 ;  /* 0x0000447301007387 */ /* 0x0001e20000100800 */
[----:B------:R-:W-:Y:S02]  /*6c70*/  USHF.R.S32.HI UR22, URZ, 0x1f, UR16 ;  /* 0x0000001fff167899 */ /* 0x000fe40008011410 */
[----:B------:R-:W-:Y:S01]  /*6c80*/  UIADD3.64 UR14, UPT, UPT, UR6, UR14, URZ ;  /* 0x0000000e060e7297 */ /* 0x000fe2000fffe0ff */
[----:B------:R-:W-:Y:S01]  /*6c90*/  UMOV UR17, 0x1 ;  /* 0x0000000100117882 */ /* 0x000fe20000000000 */
[----:B------:R-:W-:Y:S01]  /*6ca0*/  UMOV UR5, URZ ;  /* 0x000000ff00057c82 */ /* 0x000fe20008000000 */
[----:B------:R-:W-:-:S09]  /*6cb0*/  UMOV UR13, 0xc0004010 ;  /* 0xc0004010000d7882 */ /* 0x000fd20000000000 */
.L_x_16:
[----:B------:R-:W2:Y:S04]  /*6cc0*/  LDL.LU R130, [R1+0x38] ;  /* 0x0000380001827983 */ /* 0x000ea80000300800 */
[----:B------:R-:W3:Y:S04]  /*6cd0*/  LDL.LU R129, [R1+0x30] ;  /* 0x0000300001817983 */ /* 0x000ee80000300800 */
[----:B------:R-:W4:Y:S04]  /*6ce0*/  LDL.LU R128, [R1+0x28] ;  /* 0x0000280001807983 */ /* 0x000f280000300800 */
[----:B------:R-:W4:Y:S04]  /*6cf0*/  LDL.LU R127, [R1+0x20] ;  /* 0x00002000017f7983 */ /* 0x000f280000300800 */
[----:B------:R-:W4:Y:S04]  /*6d00*/  LDL.LU R126, [R1+0x18] ;  /* 0x00001800017e7983 */ /* 0x000f280000300800 */
[----:B------:R-:W4:Y:S04]  /*6d10*/  LDL.LU R125, [R1+0x34] ;  /* 0x00003400017d7983 */ /* 0x000f280000300800 */
[----:B------:R-:W4:Y:S04]  /*6d20*/  LDL.LU R124, [R1+0x10] ;  /* 0x00001000017c7983 */ /* 0x000f280000300800 */
[----:B------:R-:W4:Y:S04]  /*6d30*/  LDL.LU R123, [R1+0x2c] ;  /* 0x00002c00017b7983 */ /* 0x000f280000300800 */
[----:B------:R-:W4:Y:S04]  /*6d40*/  LDL.LU R122, [R1+0x8] ;  /* 0x00000800017a7983 */ /* 0x000f280000300800 */
[----:B------:R-:W4:Y:S04]  /*6d50*/  LDL.LU R121, [R1+0x24] ;  /* 0x0000240001797983 */ /* 0x000f280000300800 */
[----:B------:R-:W4:Y:S04]  /*6d60*/  LDL.LU R120, [R1] ;  /* 0x0000000001787983 */ /* 0x000f280000300800 */
[----:B------:R-:W4:Y:S04]  /*6d70*/  LDL.LU R119, [R1+0x1c] ;  /* 0x00001c0001777983 */ /* 0x000f280000300800 */
[----:B------:R-:W4:Y:S04]  /*6d80*/  LDL.LU R118, [R1+0x14] ;  /* 0x0000140001767983 */ /* 0x000f280000300800 */
[----:B------:R-:W4:Y:S04]  /*6d90*/  LDL.LU R117, [R1+0xc] ;  /* 0x00000c0001757983 */ /* 0x000f280000300800 */
[----:B0-----:R-:W4:Y:S01]  /*6da0*/  LDL.LU R115, [R1+0x4] ;  /* 0x0000040001737983 */ /* 0x001f220000300800 */
[----:B------:R-:W-:Y:S01]  /*6db0*/  IMAD.U32 R116, R116, -0x80000000, RZ ;  /* 0x8000000074747824 */ /* 0x000fe200078e00ff */
[----:B------:R-:W-:-:S02]  /*6dc0*/  PRMT R145, RZ, 0x7610, R145 ;  /* 0x00007610ff917816 */ /* 0x000fc40000000091 */
[----:B--2---:R-:W-:Y:S02]  /*6dd0*/  IADD3 R130, P6, PT, R130, UR16, RZ ;  /* 0x0000001082827c10 */ /* 0x004fe4000ffde0ff */
[----:B---3--:R-:W-:-:S03]  /*6de0*/  IADD3 R129, P0, PT, R129, UR16, RZ ;  /* 0x0000001081817c10 */ /* 0x008fc6000ff1e0ff */
[----:B------:R0:W-:Y:S01]  /*6df0*/  STL [R1+0x38], R130 ;  /* 0x0000388201007387 */ /* 0x0001e20000100800 */
[----:B----4-:R-:W-:-:S03]  /*6e00*/  IADD3 R128, P3, PT, R128, UR16, RZ ;  /* 0x0000001080807c10 */ /* 0x010fc6000ff7e0ff */
[----:B------:R0:W-:Y:S01]  /*6e10*/  STL [R1+0x30], R129 ;  /* 0x0000308101007387 */ /* 0x0001e20000100800 */
[----:B------:R-:W-:-:S03]  /*6e20*/  IADD3 R127, P4, PT, R127, UR16, RZ ;  /* 0x000000107f7f7c10 */ /* 0x000fc6000ff9e0ff */
[----:B------:R0:W-:Y:S01]  /*6e30*/  STL [R1+0x28], R128 ;  /* 0x0000288001007387 */ /* 0x0001e20000100800 */
[----:B------:R-:W-:-:S03]  /*6e40*/  IADD3 R126, P5, PT, R126, UR16, RZ ;  /* 0x000000107e7e7c10 */ /* 0x000fc6000ffbe0ff */
[----:B------:R0:W-:Y:S01]  /*6e50*/  STL [R1+0x20], R127 ;  /* 0x0000207f01007387 */ /* 0x0001e20000100800 */
[----:B------:R-:W-:-:S03]  /*6e60*/  IADD3.X R125, PT, PT, R125, UR22, RZ, P6, !PT ;  /* 0x000000167d7d7c10 */ /* 0x000fc6000b7fe4ff */
        /* <DEDUP_REMOVED lines=12> */
[----:B------:R0:W-:Y:S01]  /*6f30*/  STL [R1], R120 ;  /* 0x0000007801007387 */ /* 0x0001e20000100800 */
[----:B------:R-:W-:Y:S02]  /*6f40*/  IADD3 R242, P3, PT, R242, UR16, RZ ;  /* 0x00000010f2f27c10 */ /* 0x000fe4000ff7e0ff */
[----:B------:R-:W-:Y:S02]  /*6f50*/  IADD3.X R118, PT, PT, R118, UR22, RZ, P5, !PT ;  /* 0x0000001676767c10 */ /* 0x000fe4000affe4ff */
[----:B------:R-:W-:Y:S02]  /*6f60*/  IADD3 R248, P5, PT, R248, UR16, RZ ;  /* 0x00000010f8f87c10 */ /* 0x000fe4000ffbe0ff */
[----:B------:R-:W-:Y:S02]  /*6f70*/  IADD3.X R119, PT, PT, R119, UR22, RZ, P4, !PT ;  /* 0x0000001677777c10 */ /* 0x000fe4000a7fe4ff */
[----:B------:R-:W-:Y:S02]  /*6f80*/  IADD3.X R247, PT, PT, R247, UR22, RZ, P5, !PT ;  /* 0x00000016f7f77c10 */ /* 0x000fe4000affe4ff */
[----:B------:R-:W-:Y:S01]  /*6f90*/  IADD3 R238, P5, PT, R238, UR16, RZ ;  /* 0x00000010eeee7c10 */ /* 0x000fe2000ffbe0ff */
[----:B------:R0:W-:Y:S01]  /*6fa0*/  STL [R1+0x1c], R119 ;  /* 0x00001c7701007387 */ /* 0x0001e20000100800 */
[----:B------:R-:W-:-:S02]  /*6fb0*/  IADD3.X R117, PT, PT, R117, UR22, RZ, P6, !PT ;  /* 0x0000001675757c10 */ /* 0x000fc4000b7fe4ff */
[----:B------:R-:W-:Y:S01]  /*6fc0*/  IADD3.X R237, PT, PT, R237, UR22, RZ, P5, !PT ;  /* 0x00000016eded7c10 */ /* 0x000fe2000affe4ff */
[----:B------:R0:W-:Y:S01]  /*6fd0*/  STL [R1+0x14], R118 ;  /* 0x0000147601007387 */ /* 0x0001e20000100800 */
[----:B------:R-:W-:Y:S02]  /*6fe0*/  IADD3 R227, P5, PT, R227, UR16, RZ ;  /* 0x00000010e3e37c10 */ /* 0x000fe4000ffbe0ff */
[----:B------:R-:W-:Y:S01]  /*6ff0*/  IADD3.X R115, PT, PT, R115, UR22, RZ, P0, !PT ;  /* 0x0000001673737c10 */ /* 0x000fe200087fe4ff */
[----:B------:R0:W-:Y:S01]  /*7000*/  STL [R1+0xc], R117 ;  /* 0x00000c7501007387 */ /* 0x0001e20000100800 */
[----:B------:R-:W-:Y:S02]  /*7010*/  IADD3.X R226, PT, PT, R226, UR22, RZ, P5, !PT ;  /* 0x00000016e2e27c10 */ /* 0x000fe4000affe4ff */
[----:B------:R-:W-:Y:S01]  /*7020*/  IADD3 R217, P5, PT, R217, UR16, RZ ;  /* 0x00000010d9d97c10 */ /* 0x000fe2000ffbe0ff */
[----:B------:R0:W-:Y:S01]  /*7030*/  STL [R1+0x4], R115 ;  /* 0x0000047301007387 */ /* 0x0001e20000100800 */
[----:B------:R-:W-:-:S02]  /*7040*/  IADD3.X R241, PT, PT, R241, UR22, RZ, P3, !PT ;  /* 0x00000016f1f17c10 */ /* 0x000fc40009ffe4ff */
[----:B------:R-:W-:Y:S02]  /*7050*/  IADD3.X R216, PT, PT, R216, UR22, RZ, P5, !PT ;  /* 0x00000016d8d87c10 */ /* 0x000fe4000affe4ff */
[----:B------:R-:W-:Y:S02]  /*7060*/  IADD3 R207, P5, PT, R207, UR16, RZ ;  /* 0x00000010cfcf7c10 */ /* 0x000fe4000ffbe0ff */
[----:B------:R-:W-:Y:S02]  /*7070*/  IADD3 R250, P4, PT, R250, UR16, RZ ;  /* 0x00000010fafa7c10 */ /* 0x000fe4000ff9e0ff */
[----:B------:R-:W-:Y:S02]  /*7080*/  IADD3.X R206, PT, PT, R206, UR22, RZ, P5, !PT ;  /* 0x00000016cece7c10 */ /* 0x000fe4000affe4ff */
[----:B------:R-:W-:Y:S02]  /*7090*/  IADD3 R191, P5, PT, R191, UR11, RZ ;  /* 0x0000000bbfbf7c10 */ /* 0x000fe4000ffbe0ff */
[----:B------:R-:W-:-:S02]  /*70a0*/  IADD3 R246, P6, PT, R246, UR16, RZ ;  /* 0x00000010f6f67c10 */ /* 0x000fc4000ffde0ff */
[----:B------:R-:W-:Y:S02]  /*70b0*/  IADD3.X R189, PT, PT, R189, UR21, RZ, P5, !PT ;  /* 0x00000015bdbd7c10 */ /* 0x000fe4000affe4ff */
[----:B------:R-:W-:Y:S02]  /*70c0*/  IADD3 R163, P5, PT, R163, UR11, RZ ;  /* 0x0000000ba3a37c10 */ /* 0x000fe4000ffbe0ff */
[----:B------:R-:W-:Y:S02]  /*70d0*/  IADD3 R244, P0, PT, R244, UR16, RZ ;  /* 0x00000010f4f47c10 */ /* 0x000fe4000ff1e0ff */
[----:B------:R-:W-:Y:S02]  /*70e0*/  IADD3 R231, P3, PT, R231, UR16, RZ ;  /* 0x00000010e7e77c10 */ /* 0x000fe4000ff7e0ff */
[----:B------:R-:W-:Y:S02]  /*70f0*/  IADD3.X R161, PT, PT, R161, UR21, RZ, P5, !PT ;  /* 0x00000015a1a17c10 */ /* 0x000fe4000affe4ff */
[----:B-----5:R-:W-:-:S02]  /*7100*/  IADD3 R34, P5, PT, R34, UR11, RZ ;  /* 0x0000000b22227c10 */ /* 0x020fc4000ffbe0ff */
[----:B------:R-:W-:Y:S02]  /*7110*/  IADD3.X R249, PT, PT, R249, UR22, RZ, P4, !PT ;  /* 0x00000016f9f97c10 */ /* 0x000fe4000a7fe4ff */
[----:B------:R-:W-:Y:S02]  /*7120*/  IADD3.X R245, PT, PT, R245, UR22, RZ, P6, !PT ;  /* 0x00000016f5f57c10 */ /* 0x000fe4000b7fe4ff */
[----:B------:R-:W-:Y:S02]  /*7130*/  IADD3.X R243, PT, PT, R243, UR22, RZ, P0, !PT ;  /* 0x00000016f3f37c10 */ /* 0x000fe400087fe4ff */
[----:B------:R-:W-:Y:S02]  /*7140*/  IADD3.X R230, PT, PT, R230, UR22, RZ, P3, !PT ;  /* 0x00000016e6e67c10 */ /* 0x000fe40009ffe4ff */
[----:B------:R-:W-:Y:S02]  /*7150*/  IADD3 R240, P4, PT, R240, UR16, RZ ;  /* 0x00000010f0f07c10 */ /* 0x000fe4000ff9e0ff */
[----:B------:R-:W-:-:S02]  /*7160*/  IADD3 R235, P6, PT, R235, UR16, RZ ;  /* 0x00000010ebeb7c10 */ /* 0x000fc4000ffde0ff */
[----:B------:R-:W-:Y:S02]  /*7170*/  IADD3 R233, P0, PT, R233, UR16, RZ ;  /* 0x00000010e9e97c10 */ /* 0x000fe4000ff1e0ff */
[----:B------:R-:W-:Y:S02]  /*7180*/  IADD3 R221, P3, PT, R221, UR16, RZ ;  /* 0x00000010dddd7c10 */ /* 0x000fe4000ff7e0ff */
[----:B------:R-:W-:Y:S02]  /*7190*/  IADD3.X R36, PT, PT, R36, UR21, RZ, P5, !PT ;  /* 0x0000001524247c10 */ /* 0x000fe4000affe4ff */
[----:B------:R-:W-:Y:S02]  /*71a0*/  IADD3 R111, P5, PT, R111, UR11, RZ ;  /* 0x0000000b6f6f7c10 */ /* 0x000fe4000ffbe0ff */
[----:B------:R-:W-:Y:S02]  /*71b0*/  IADD3.X R239, PT, PT, R239, UR22, RZ, P4, !PT ;  /* 0x00000016efef7c10 */ /* 0x000fe4000a7fe4ff */
[----:B------:R-:W-:-:S02]  /*71c0*/  IADD3.X R234, PT, PT, R234, UR22, RZ, P6, !PT ;  /* 0x00000016eaea7c10 */ /* 0x000fc4000b7fe4ff */
[----:B------:R-:W-:Y:S02]  /*71d0*/  IADD3.X R232, PT, PT, R232, UR22, RZ, P0, !PT ;  /* 0x00000016e8e87c10 */ /* 0x000fe400087fe4ff */
[----:B------:R-:W-:Y:S02]  /*71e0*/  IADD3.X R220, PT, PT, R220, UR22, RZ, P3, !PT ;  /* 0x00000016dcdc7c10 */ /* 0x000fe40009ffe4ff */
[----:B------:R-:W-:Y:S02]  /*71f0*/  IADD3 R229, P4, PT, R229, UR16, RZ ;  /* 0x00000010e5e57c10 */ /* 0x000fe4000ff9e0ff */
[----:B------:R-:W-:Y:S02]  /*7200*/  IADD3 R225, P6, PT, R225, UR16, RZ ;  /* 0x00000010e1e17c10 */ /* 0x000fe4000ffde0ff */
[----:B------:R-:W-:Y:S02]  /*7210*/  IADD3 R223, P0, PT, R223, UR16, RZ ;  /* 0x00000010dfdf7c10 */ /* 0x000fe4000ff1e0ff */
[----:B------:R-:W-:-:S02]  /*7220*/  IADD3 R211, P3, PT, R211, UR16, RZ ;  /* 0x00000010d3d37c10 */ /* 0x000fc4000ff7e0ff */
[----:B------:R-:W-:Y:S02]  /*7230*/  IADD3.X R112, PT, PT, R112, UR21, RZ, P5, !PT ;  /* 0x0000001570707c10 */ /* 0x000fe4000affe4ff */
[----:B------:R-:W-:Y:S02]  /*7240*/  IADD3 R76, P5, PT, R76, UR11, RZ ;  /* 0x0000000b4c4c7c10 */ /* 0x000fe4000ffbe0ff */
[----:B------:R-:W-:Y:S02]  /*7250*/  IADD3.X R228, PT, PT, R228, UR22, RZ, P4, !PT ;  /* 0x00000016e4e47c10 */ /* 0x000fe4000a7fe4ff */
[----:B------:R-:W-:Y:S02]  /*7260*/  IADD3.X R224, PT, PT, R224, UR22, RZ, P6, !PT ;  /* 0x00000016e0e07c10 */ /* 0x000fe4000b7fe4ff */
[----:B------:R-:W-:Y:S02]  /*7270*/  IADD3.X R222, PT, PT, R222, UR22, RZ, P0, !PT ;  /* 0x00000016dede7c10 */ /* 0x000fe400087fe4ff */
[----:B------:R-:W-:-:S02]  /*7280*/  IADD3.X R210, PT, PT, R210, UR22, RZ, P3, !PT ;  /* 0x00000016d2d27c10 */ /* 0x000fc40009ffe4ff */
[----:B------:R-:W-:Y:S02]  /*7290*/  IADD3 R219, P4, PT, R219, UR16, RZ ;  /* 0x00000010dbdb7c10 */ /* 0x000fe4000ff9e0ff */
[----:B------:R-:W-:Y:S02]  /*72a0*/  IADD3 R215, P6, PT, R215, UR16, RZ ;  /* 0x00000010d7d77c10 */ /* 0x000fe4000ffde0ff */
[----:B------:R-:W-:Y:S02]  /*72b0*/  IADD3 R213, P0, PT, R213, UR16, RZ ;  /* 0x00000010d5d57c10 */ /* 0x000fe4000ff1e0ff */
[----:B------:R-:W-:Y:S02]  /*72c0*/  IADD3 R199, P3, PT, R199, UR11, RZ ;  /* 0x0000000bc7c77c10 */ /* 0x000fe4000ff7e0ff */
[----:B------:R-:W-:Y:S02]  /*72d0*/  IADD3.X R78, PT, PT, R78, UR21, RZ, P5, !PT ;  /* 0x000000154e4e7c10 */ /* 0x000fe4000affe4ff */
[----:B------:R-:W-:-:S02]  /*72e0*/  IADD3 R45, P5, PT, R45, UR11, RZ ;  /* 0x0000000b2d2d7c10 */ /* 0x000fc4000ffbe0ff */
        /* <DEDUP_REMOVED lines=57> */
[----:B------:R-:W-:Y:S02]  /*7680*/  IADD3.X R77, PT, PT, R77, UR21, RZ, P6, !PT ;  /* 0x000000154d4d7c10 */ /* 0x000fe4000b7fe4ff */
[----:B------:R-:W-:Y:S02]  /*7690*/  IADD3.X R64, PT, PT, R64, UR21, RZ, P0, !PT ;  /* 0x0000001540407c10 */ /* 0x000fe400087fe4ff */
[----:B------:R-:W-:-:S02]  /*76a0*/  IADD3.X R16, PT, PT, R16, UR21, RZ, P3, !PT ;  /* 0x0000001510107c10 */ /* 0x000fc40009ffe4ff */
[----:B------:R-:W-:Y:S01]  /*76b0*/  IADD3.X R11, PT, PT, R11, UR21, RZ, P5, !PT ;  /* 0x000000150b0b7c10 */ /* 0x000fe2000affe4ff */
[----:B------:R-:W1:Y:S01]  /*76c0*/  SYNCS.PHASECHK.TRANS64.TRYWAIT P5, [UR10], R116 ;  /* 0x00000074ff0075a7 */ /* 0x000e6200080a110a */
[----:B------:R-:W-:Y:S02]  /*76d0*/  IADD3 R46, P4, PT, R46, UR11, RZ ;  /* 0x0000000b2e2e7c10 */ /* 0x000fe4000ff9e0ff */
[----:B------:R-:W-:Y:S02]  /*76e0*/  IADD3 R30, P6, PT, R30, UR11, RZ ;  /* 0x0000000b1e1e7c10 */ /* 0x000fe4000ffde0ff */
[----:B------:R-:W-:Y:S02]  /*76f0*/  IADD3 R29, P0, PT, R29, UR11, RZ ;  /* 0x0000000b1d1d7c10 */ /* 0x000fe4000ff1e0ff */
[----:B------:R-:W-:Y:S02]  /*7700*/  IADD3 R95, P3, PT, R95, UR11, RZ ;  /* 0x0000000b5f5f7c10 */ /* 0x000fe4000ff7e0ff */
[----:B------:R-:W-:-:S02]  /*7710*/  IADD3.X R48, PT, PT, R48, UR21, RZ, P4, !PT ;  /* 0x0000001530307c10 */ /* 0x000fc4000a7fe4ff */
[----:B------:R-:W-:Y:S02]  /*7720*/  IADD3.X R32, PT, PT, R32, UR21, RZ, P6, !PT ;  /* 0x0000001520207c10 */ /* 0x000fe4000b7fe4ff */
[----:B------:R-:W-:Y:S02]  /*7730*/  IADD3.X R31, PT, PT, R31, UR21, RZ, P0, !PT ;  /* 0x000000151f1f7c10 */ /* 0x000fe400087fe4ff */
[----:B------:R-:W-:Y:S02]  /*7740*/  IADD3.X R96, PT, PT, R96, UR21, RZ, P3, !PT ;  /* 0x0000001560607c10 */ /* 0x000fe40009ffe4ff */
[----:B------:R-:W-:Y:S02]  /*7750*/  IADD3 R13, P4, PT, R13, UR11, RZ ;  /* 0x0000000b0d0d7c10 */ /* 0x000fe4000ff9e0ff */
[----:B------:R-:W-:Y:S02]  /*7760*/  IADD3 R107, P6, PT, R107, UR11, RZ ;  /* 0x0000000b6b6b7c10 */ /* 0x000fe4000ffde0ff */
[----:B------:R-:W-:-:S02]  /*7770*/  IADD3 R99, P0, PT, R99, UR11, RZ ;  /* 0x0000000b63637c10 */ /* 0x000fc4000ff1e0ff */
[----:B------:R-:W-:Y:S02]  /*7780*/  IADD3 R58, P3, PT, R58, UR11, RZ ;  /* 0x0000000b3a3a7c10 */ /* 0x000fe4000ff7e0ff */
[----:B------:R-:W-:Y:S02]  /*7790*/  IADD3.X R15, PT, PT, R15, UR21, RZ, P4, !PT ;  /* 0x000000150f0f7c10 */ /* 0x000fe4000a7fe4ff */
[----:B------:R-:W-:Y:S02]  /*77a0*/  IADD3.X R108, PT, PT, R108, UR21, RZ, P6, !PT ;  /* 0x000000156c6c7c10 */ /* 0x000fe4000b7fe4ff */
[----:B------:R-:W-:Y:S02]  /*77b0*/  IADD3.X R100, PT, PT, R100, UR21, RZ, P0, !PT ;  /* 0x0000001564647c10 */ /* 0x000fe400087fe4ff */
[----:B------:R-:W-:Y:S02]  /*77c0*/  IADD3.X R60, PT, PT, R60, UR21, RZ, P3, !PT ;  /* 0x000000153c3c7c10 */ /* 0x000fe40009ffe4ff */
[----:B------:R-:W-:-:S02]  /*77d0*/  IADD3 R84, P4, PT, R84, UR11, RZ ;  /* 0x0000000b54547c10 */ /* 0x000fc4000ff9e0ff */
[----:B------:R-:W-:Y:S02]  /*77e0*/  IADD3 R72, P6, PT, R72, UR11, RZ ;  /* 0x0000000b48487c10 */ /* 0x000fe4000ffde0ff */
[----:B------:R-:W-:Y:S02]  /*77f0*/  IADD3 R71, P0, PT, R71, UR11, RZ ;  /* 0x0000000b47477c10 */ /* 0x000fe4000ff1e0ff */
[----:B------:R-:W-:Y:S02]  /*7800*/  IADD3 R25, P3, PT, R25, UR11, RZ ;  /* 0x0000000b19197c10 */ /* 0x000fe4000ff7e0ff */
[----:B------:R-:W-:Y:S02]  /*7810*/  IADD3.X R86, PT, PT, R86, UR21, RZ, P4, !PT ;  /* 0x0000001556567c10 */ /* 0x000fe4000a7fe4ff */
[----:B------:R-:W-:Y:S02]  /*7820*/  IADD3.X R74, PT, PT, R74, UR21, RZ, P6, !PT ;  /* 0x000000154a4a7c10 */ /* 0x000fe4000b7fe4ff */
[----:B------:R-:W-:-:S02]  /*7830*/  IADD3.X R73, PT, PT, R73, UR21, RZ, P0, !PT ;  /* 0x0000001549497c10 */ /* 0x000fc400087fe4ff */
[----:B------:R-:W-:Y:S02]  /*7840*/  IADD3.X R27, PT, PT, R27, UR21, RZ, P3, !PT ;  /* 0x000000151b1b7c10 */ /* 0x000fe40009ffe4ff */
        /* <DEDUP_REMOVED lines=40> */
[----:B------:R-:W-:-:S02]  /*7ad0*/  ISETP.GT.AND P4, PT, R4, RZ, PT ;  /* 0x000000ff0400720c */ /* 0x000fc40003f84270 */
[C---:B------:R-:W-:Y:S02]  /*7ae0*/  ISETP.GT.AND P6, PT, R4.reuse, 0x1, PT ;  /* 0x000000010400780c */ /* 0x040fe40003fc4270 */
[----:B------:R-:W-:Y:S01]  /*7af0*/  ISETP.GT.AND P0, PT, R4, 0x8, PT ;  /* 0x000000080400780c */ /* 0x000fe20003f04270 */
[----:B01----:R-:W-:-:S12]  /*7b00*/  @!P5 BRA `(.L_x_14) ;  /* 0x000001900030d947 */ /* 0x003fd80003800000 */
.L_x_24:
[----:B------:R-:W-:Y:S01]  /*7b10*/  @P4 IMAD.MOV.U32 R116, RZ, RZ, R5 ;  /* 0x000000ffff744224 */ /* 0x000fe200078e0005 */
[----:B------:R0:W-:Y:S01]  /*7b20*/  STL [R1+0xa74], R3 ;  /* 0x000a740301007387 */ /* 0x0001e20000100800 */
[----:B------:R-:W-:Y:S01]  /*7b30*/  @P4 IMAD.MOV.U32 R117, RZ, RZ, R7 ;  /* 0x000000ffff754224 */ /* 0x000fe200078e0007 */
[----:B------:R-:W-:Y:S02]  /*7b40*/  PRMT R144, RZ, 0x7610, R144 ;  /* 0x00007610ff907816 */ /* 0x000fe40000000090 */
[----:B------:R-:W-:Y:S01]  /*7b50*/  PRMT R137, RZ, 0x7610, R137 ;  /* 0x00007610ff897816 */ /* 0x000fe20000000089 */
[----:B------:R-:W-:Y:S04]  /*7b60*/  STL [R1+0xa70], R2 ;  /* 0x000a700201007387 */ /* 0x000fe80000100800 */
[----:B------:R1:W2:Y:S01]  /*7b70*/  @P4 LDG.E.U8 R145, desc[UR18][R116.64] ;  /* 0x0000001274914981 */ /* 0x0002a2000c1e1100 */
[----:B------:R-:W-:-:S02]  /*7b80*/  ISETP.GT.AND P3, PT, R4, 0x2, PT ;  /* 0x000000020400780c */ /* 0x000fc40003f64270 */
[----:B------:R-:W-:Y:S01]  /*7b90*/  PRMT R143, RZ, 0x7610, R143 ;  /* 0x00007610ff8f7816 */ /* 0x000fe2000000008f */
[----:B------:R3:W-:Y:S01]  /*7ba0*/  STL [R1+0xa6c], R0 ;  /* 0x000a6c0001007387 */ /* 0x0007e20000100800 */
[----:B------:R-:W-:Y:S02]  /*7bb0*/  PRMT R136, RZ, 0x7610, R136 ;  /* 0x00007610ff887816 */ /* 0x000fe40000000088 */
[----:B------:R-:W-:Y:S02]  /*7bc0*/  PRMT R236, RZ, 0x7610, R236 ;  /* 0x00007610ffec7816 */ /* 0x000fe400000000ec */
[----:B------:R-:W-:Y:S01]  /*7bd0*/  PRMT R142, RZ, 0x7610, R142 ;  /* 0x00007610ff8e7816 */ /* 0x000fe2000000008e */
[----:B-1----:R-:W-:Y:S01]  /*7be0*/  @P4 IMAD.MOV.U32 R116, RZ, RZ, R6 ;  /* 0x000000ffff744224 */ /* 0x002fe200078e0006 */
[----:B------:R-:W-:Y:S01]  /*7bf0*/  PRMT R171, RZ, 0x7610, R171 ;  /* 0x00007610ffab7816 */ /* 0x000fe200000000ab */
[----:B------:R-:W-:Y:S01]  /*7c00*/  @P4 IMAD.MOV.U32 R117, RZ, RZ, R8 ;  /* 0x000000ffff754224 */ /* 0x000fe200078e0008 */
[----:B------:R-:W-:-:S02]  /*7c10*/  ISETP.GT.AND P5, PT, R4, 0x3, PT ;  /* 0x000000030400780c */ /* 0x000fc40003fa4270 */
[----:B------:R-:W-:Y:S02]  /*7c20*/  PRMT R141, RZ, 0x7610, R141 ;  /* 0x00007610ff8d7816 */ /* 0x000fe4000000008d */
[----:B------:R-:W-:Y:S01]  /*7c30*/  PRMT R140, RZ, 0x7610, R140 ;  /* 0x00007610ff8c7816 */ /* 0x000fe2000000008c */
[----:B------:R1:W4:Y:S01]  /*7c40*/  @P4 LDG.E.U8 R144, desc[UR18][R116.64] ;  /* 0x0000001274904981 */ /* 0x000322000c1e1100 */
[----:B------:R-:W-:Y:S02]  /*7c50*/  PRMT R252, RZ, 0x7610, R252 ;  /* 0x00007610fffc7816 */ /* 0x000fe400000000fc */
[----:B------:R-:W-:Y:S02]  /*7c60*/  PRMT R139, RZ, 0x7610, R139 ;  /* 0x00007610ff8b7816 */ /* 0x000fe4000000008b */
[----:B0-----:R-:W-:Y:S02]  /*7c70*/  PRMT R3, RZ, 0x7610, R3 ;  /* 0x00007610ff037816 */ /* 0x001fe40000000003 */
[----:B------:R-:W-:-:S02]  /*7c80*/  PRMT R138, RZ, 0x7610, R138 ;  /* 0x00007610ff8a7816 */ /* 0x000fc4000000008a */
[----:B------:R-:W-:Y:S01]  /*7c90*/  PRMT R170, RZ, 0x7610, R170 ;  /* 0x00007610ffaa7816 */ /* 0x000fe200000000aa */
[----:B-1----:R-:W-:Y:S01]  /*7ca0*/  @P6 IMAD.MOV.U32 R116, RZ, RZ, R21 ;  /* 0x000000ffff746224 */ /* 0x002fe200078e0015 */
[----:B---3--:R-:W-:Y:S01]  /*7cb0*/  PRMT R0, RZ, 0x7610, R0 ;  /* 0x00007610ff007816 */ /* 0x008fe20000000000 */
[----:B------:R-:W-:Y:S01]  /*7cc0*/  @P6 IMAD.MOV.U32 R117, RZ, RZ, R23 ;  /* 0x000000ffff756224 */ /* 0x000fe200078e0017 */
[----:B------:R-:W-:Y:S02]  /*7cd0*/  PRMT R169, RZ, 0x7610, R169 ;  /* 0x00007610ffa97816 */ /* 0x000fe400000000a9 */
[----:B------:R-:W-:Y:S02]  /*7ce0*/  PRMT R167, RZ, 0x7610, R167 ;  /* 0x00007610ffa77816 */ /* 0x000fe400000000a7 */
[----:B------:R-:W-:Y:S01]  /*7cf0*/  PRMT R165, RZ, 0x7610, R165 ;  /* 0x00007610ffa57816 */ /* 0x000fe200000000a5 */
[----:B------:R0:W3:Y:S01]  /*7d00*/  @P6 LDG.E.U8 R137, desc[UR18][R116.64] ;  /* 0x0000001274896981 */ /* 0x0000e2000c1e1100 */
[----:B------:R-:W-:-:S02]  /*7d10*/  PRMT R135, RZ, 0x7610, R135 ;  /* 0x00007610ff877816 */ /* 0x000fc40000000087 */
[----:B------:R-:W-:Y:S02]  /*7d20*/  PRMT R157, RZ, 0x7610, R157 ;  /* 0x00007610ff9d7816 */ /* 0x000fe4000000009d */
[----:B------:R-:W-:Y:S02]  /*7d30*/  PRMT R152, RZ, 0x7610, R152 ;  /* 0x00007610ff987816 */ /* 0x000fe40000000098 */
[----:B------:R-:W-:Y:S02]  /*7d40*/  PRMT R134, RZ, 0x7610, R134 ;  /* 0x00007610ff867816 */ /* 0x000fe40000000086 */
[----:B------:R-:W-:Y:S01]  /*7d50*/  PRMT R133, RZ, 0x7610, R133 ;  /* 0x00007610ff857816 */ /* 0x000fe20000000085 */
[----:B0-----:R-:W-:Y:S01]  /*7d60*/  @P0 IMAD.MOV.U32 R116, RZ, RZ, R9 ;  /* 0x000000ffff740224 */ /* 0x001fe200078e0009 */
[----:B------:R-:W-:Y:S01]  /*7d70*/  PRMT R147, RZ, 0x7610, R147 ;  /* 0x00007610ff937816 */ /* 0x000fe20000000093 */
[----:B------:R-:W-:Y:S01]  /*7d80*/  @P0 IMAD.MOV.U32 R117, RZ, RZ, R11 ;  /* 0x000000ffff750224 */ /* 0x000fe200078e000b */
[----:B------:R-:W-:-:S02]  /*7d90*/  PRMT R132, RZ, 0x7610, R132 ;  /* 0x00007610ff847816 */ /* 0x000fc40000000084 */
[----:B------:R-:W-:Y:S02]  /*7da0*/  PRMT R129, RZ, 0x7610, R129 ;  /* 0x00007610ff817816 */ /* 0x000fe40000000081 */
[----:B------:R-:W-:Y:S01]  /*7db0*/  PRMT R131, RZ, 0x7610, R131 ;  /* 0x00007610ff837816 */ /* 0x000fe20000000083 */
[----:B------:R0:W2:Y:S01]  /*7dc0*/  @P0 LDG.E.U8 R143, desc[UR18][R116.64] ;  /* 0x00000012748f0981 */ /* 0x0000a2000c1e1100 */
[----:B------:R-:W-:Y:S02]  /*7dd0*/  PRMT R128, RZ, 0x7610, R128 ;  /* 0x00007610ff807816 */ /* 0x000fe40000000080 */
[----:B------:R-:W-:Y:S02]  /*7de0*/  PRMT R130, RZ, 0x7610, R130 ;  /* 0x00007610ff827816 */ /* 0x000fe40000000082 */
[----:B------:R-:W-:Y:S02]  /*7df0*/  PRMT R115, RZ, 0x7610, R115 ;  /* 0x00007610ff737816 */ /* 0x000fe40000000073 */
[----:B------:R-:W-:-:S02]  /*7e00*/  PRMT R148, RZ, 0x7610, R148 ;  /* 0x00007610ff947816 */ /* 0x000fc40000000094 */
[----:B------:R-:W-:Y:S01]  /*7e10*/  PRMT R149, RZ, 0x7610, R149 ;  /* 0x00007610ff957816 */ /* 0x000fe20000000095 */
[----:B0-----:R-:W-:Y:S01]  /*7e20*/  @P6 IMAD.MOV.U32 R116, RZ, RZ, R22 ;  /* 0x000000ffff746224 */ /* 0x001fe200078e0016 */
[----:B------:R-:W-:Y:S01]  /*7e30*/  PRMT R146, RZ, 0x7610, R146 ;  /* 0x00007610ff927816 */ /* 0x000fe20000000092 */
[----:B------:R-:W-:Y:S01]  /*7e40*/  @P6 IMAD.MOV.U32 R117, RZ, RZ, R24 ;  /* 0x000000ffff756224 */ /* 0x000fe200078e0018 */
[----:B------:R-:W-:Y:S02]  /*7e50*/  PRMT R153, RZ, 0x7610, R153 ;  /* 0x00007610ff997816 */ /* 0x000fe40000000099 */
[----:B------:R-:W-:Y:S02]  /*7e60*/  PRMT R150, RZ, 0x7610, R150 ;  /* 0x00007610ff967816 */ /* 0x000fe40000000096 */
[----:B------:R-:W-:Y:S01]  /*7e70*/  PRMT R155, RZ, 0x7610, R155 ;  /* 0x00007610ff9b7816 */ /* 0x000fe2000000009b */
[----:B------:R0:W2:Y:S01]  /*7e80*/  @P6 LDG.E.U8 R136, desc[UR18][R116.64] ;  /* 0x0000001274886981 */ /* 0x0000a2000c1e1100 */
[----:B------:R-:W-:-:S02]  /*7e90*/  ISETP.GT.AND P4, PT, R4, 0x10, PT ;  /* 0x000000100400780c */ /* 0x000fc40003f84270 */
        /* <DEDUP_REMOVED lines=17> */
[----:B------:R-:W0:Y:S01]  /*7fb0*/  S2R R2, SR_TID.X ;  /* 0x0000000000027919 */ /* 0x000e220000002100 */
[----:B------:R-:W-:Y:S01]  /*7fc0*/  @P0 IMAD.MOV.U32 R117, RZ, RZ, R12 ;  /* 0x000000ffff750224 */ /* 0x000fe200078e000c */
[----:B------:R-:W-:Y:S02]  /*7fd0*/  PRMT R182, RZ, 0x7610, R182 ;  /* 0x00007610ffb67816 */ /* 0x000fe400000000b6 */
[----:B------:R-:W-:Y:S01]  /*7fe0*/  PRMT R184, RZ, 0x7610, R184 ;  /* 0x00007610ffb87816 */ /* 0x000fe200000000b8 */
[----:B------:R1:W-:Y:S04]  /*7ff0*/  STL [R1+0xa78], R7 ;  /* 0x000a780701007387 */ /* 0x0003e80000100800 */
[----:B------:R1:W2:Y:S01]  /*8000*/  @P0 LDG.E.U8 R142, desc[UR18][R116.64] ;  /* 0x00000012748e0981 */ /* 0x0002a2000c1e1100 */
[----:B------:R-:W-:-:S02]  /*8010*/  ISETP.GT.AND P6, PT, R4, 0x7, PT ;  /* 0x000000070400780c */ /* 0x000fc40003fc4270 */
[----:B------:R-:W-:Y:S02]  /*8020*/  PRMT R186, RZ, 0x7610, R186 ;  /* 0x00007610ffba7816 */ /* 0x000fe400000000ba */
[----:B------:R-:W-:Y:S01]  /*8030*/  PRMT R188, RZ, 0x7610, R188 ;  /* 0x00007610ffbc7816 */ /* 0x000fe200000000bc */
[----:B-1----:R-:W2:Y:S01]  /*8040*/  LDL R7, [R1+0x10] ;  /* 0x0000100001077983 */ /* 0x002ea20000100800 */
[----:B------:R-:W-:Y:S02]  /*8050*/  @P3 IMAD.MOV.U32 R116, RZ, RZ, R38 ;  /* 0x000000ffff743224 */ /* 0x000fe400078e0026 */
[----:B------:R-:W-:-:S05]  /*8060*/  @P3 IMAD.MOV.U32 R117, RZ, RZ, R40 ;  /* 0x000000ffff753224 */ /* 0x000fca00078e0028 */
[----:B------:R1:W2:Y:S01]  /*8070*/  @P3 LDG.E.U8 R171, desc[UR18][R116.64] ;  /* 0x0000001274ab3981 */ /* 0x0002a2000c1e1100 */
[----:B------:R-:W-:Y:S01]  /*8080*/  ISETP.GT.AND P0, PT, R4, 0x18, PT ;  /* 0x000000180400780c */ /* 0x000fe20003f04270 */
[----:B-1----:R-:W-:Y:S02]  /*8090*/  @P4 IMAD.MOV.U32 R116, RZ, RZ, R13 ;  /* 0x000000ffff744224 */ /* 0x002fe400078e000d */
[----:B------:R-:W-:-:S05]  /*80a0*/  @P4 IMAD.MOV.U32 R117, RZ, RZ, R15 ;  /* 0x000000ffff754224 */ /* 0x000fca00078e000f */
[----:B------:R1:W2:Y:S02]  /*80b0*/  @P4 LDG.E.U8 R141, desc[UR18][R116.64] ;  /* 0x00000012748d4981 */ /* 0x0002a4000c1e1100 */
[----:B-1----:R-:W-:Y:S02]  /*80c0*/  @P4 IMAD.MOV.U32 R116, RZ, RZ, R14 ;  /* 0x000000ffff744224 */ /* 0x002fe400078e000e */
        /* <DEDUP_REMOVED lines=58> */
[----:B------:R-:W-:Y:S02]  /*8470*/  @P5 IMAD.MOV.U32 R118, RZ, RZ, R42 ;  /* 0x000000ffff765224 */ /* 0x000fe400078e002a */
[----:B------:R-:W-:Y:S01]  /*8480*/  @P5 IMAD.MOV.U32 R119, RZ, RZ, R44 ;  /* 0x000000ffff775224 */ /* 0x000fe200078e002c */
[----:B------:R-:W-:-:S04]  /*8490*/  ISETP.GT.AND P6, PT, R4, 0xc, PT ;  /* 0x0000000c0400780c */ /* 0x000fc80003fc4270 */
[----:B------:R0:W2:Y:S01]  /*84a0*/  @P5 LDG.E.U8 R128, desc[UR18][R118.64] ;  /* 0x0000001276805981 */ /* 0x0000a2000c1e1100 */
[----:B-1----:R-:W-:Y:S02]  /*84b0*/  @P5 IMAD.MOV.U32 R116, RZ, RZ, R41 ;  /* 0x000000ffff745224 */ /* 0x002fe400078e0029 */
[----:B------:R-:W-:-:S05]  /*84c0*/  @P5 IMAD.MOV.U32 R117, RZ, RZ, R43 ;  /* 0x000000ffff755224 */ /* 0x000fca00078e002b */
[----:B------:R1:W2:Y:S01]  /*84d0*/  @P5 LDG.E.U8 R129, desc[UR18][R116.64] ;  /* 0x0000001274815981 */ /* 0x0002a2000c1e1100 */
[----:B0-----:R-:W-:Y:S02]  /*84e0*/  @P0 IMAD.MOV.U32 R118, RZ, RZ, R57 ;  /* 0x000000ffff760224 */ /* 0x001fe400078e0039 */
[----:B------:R-:W-:Y:S02]  /*84f0*/  @P0 IMAD.MOV.U32 R119, RZ, RZ, R59 ;  /* 0x000000ffff770224 */ /* 0x000fe400078e003b */
[----:B-1----:R-:W-:Y:S02]  /*8500*/  @P4 IMAD.MOV.U32 R116, RZ, RZ, R33 ;  /* 0x000000ffff744224 */ /* 0x002fe400078e0021 */
[----:B------:R-:W-:-:S05]  /*8510*/  @P4 IMAD.MOV.U32 R117, RZ, RZ, R35 ;  /* 0x000000ffff754224 */ /* 0x000fca00078e0023 */
[----:B------:R0:W2:Y:S01]  /*8520*/  @P4 LDG.E.U8 R131, desc[UR18][R116.64] ;  /* 0x0000001274834981 */ /* 0x0000a2000c1e1100 */
[----:B------:R-:W-:Y:S01]  /*8530*/  ISETP.GT.AND P3, PT, R4, 0xd, PT ;  /* 0x0000000d0400780c */ /* 0x000fe20003f64270 */
[----:B------:R-:W-:Y:S01]  /*8540*/  @P0 IMAD.MOV.U32 R120, RZ, RZ, R58 ;  /* 0x000000ffff780224 */ /* 0x000fe200078e003a */
[----:B0-----:R-:W-:Y:S01]  /*8550*/  PRMT R116, RZ, 0x7610, R116 ;  /* 0x00007610ff747816 */ /* 0x001fe20000000074 */
[----:B------:R-:W-:Y:S01]  /*8560*/  @P0 IMAD.MOV.U32 R121, RZ, RZ, R60 ;  /* 0x000000ffff790224 */ /* 0x000fe200078e003c */
[----:B------:R-:W-:-:S04]  /*8570*/  PRMT R117, RZ, 0x7610, R117 ;  /* 0x00007610ff757816 */ /* 0x000fc80000000075 */
[----:B------:R0:W2:Y:S01]  /*8580*/  @P0 LDG.E.U8 R116, desc[UR18][R118.64] ;  /* 0x0000001276740981 */ /* 0x0000a2000c1e1100 */
[----:B------:R-:W-:-:S03]  /*8590*/  ISETP.GT.AND P5, PT, R4, 0xe, PT ;  /* 0x0000000e0400780c */ /* 0x000fc60003fa4270 */
[----:B------:R1:W2:Y:S01]  /*85a0*/  @P0 LDG.E.U8 R117, desc[UR18][R120.64] ;  /* 0x0000001278750981 */ /* 0x0002a2000c1e1100 */
[----:B0-----:R-:W-:Y:S02]  /*85b0*/  @P4 IMAD.MOV.U32 R118, RZ, RZ, R34 ;  /* 0x000000ffff764224 */ /* 0x001fe400078e0022 */
[----:B------:R-:W-:Y:S02]  /*85c0*/  @P4 IMAD.MOV.U32 R119, RZ, RZ, R36 ;  /* 0x000000ffff774224 */ /* 0x000fe400078e0024 */
[----:B-1----:R-:W-:-:S03]  /*85d0*/  @P6 IMAD.MOV.U32 R120, RZ, RZ, R71 ;  /* 0x000000ffff786224 */ /* 0x002fc600078e0047 */
[----:B------:R0:W2:Y:S01]  /*85e0*/  @P4 LDG.E.U8 R130, desc[UR18][R118.64] ;  /* 0x0000001276824981 */ /* 0x0000a2000c1e1100 */
[----:B------:R-:W-:Y:S01]  /*85f0*/  @P6 IMAD.MOV.U32 R121, RZ, RZ, R73 ;  /* 0x000000ffff796224 */ /* 0x000fe200078e0049 */
[----:B0-----:R-:W-:Y:S01]  /*8600*/  PRMT R118, RZ, 0x7610, R118 ;  /* 0x00007610ff767816 */ /* 0x001fe20000000076 */
[----:B------:R-:W-:Y:S01]  /*8610*/  @P3 IMAD.MOV.U32 R122, RZ, RZ, R83 ;  /* 0x000000ffff7a3224 */ /* 0x000fe200078e0053 */
[----:B------:R-:W-:Y:S01]  /*8620*/  PRMT R119, RZ, 0x7610, R119 ;  /* 0x00007610ff777816 */ /* 0x000fe20000000077 */
[----:B------:R-:W-:-:S03]  /*8630*/  @P3 IMAD.MOV.U32 R123, RZ, RZ, R85 ;  /* 0x000000ffff7b3224 */ /* 0x000fc600078e0055 */
[----:B------:R0:W2:Y:S01]  /*8640*/  @P6 LDG.E.U8 R118, desc[UR18][R120.64] ;  /* 0x0000001278766981 */ /* 0x0000a2000c1e1100 */
[C---:B------:R-:W-:Y:S01]  /*8650*/  ISETP.GT.AND P4, PT, R4.reuse, 0xf, PT ;  /* 0x0000000f0400780c */ /* 0x040fe20003f84270 */
[----:B------:R-:W-:Y:S02]  /*8660*/  @P5 IMAD.MOV.U32 R124, RZ, RZ, R95 ;  /* 0x000000ffff7c5224 */ /* 0x000fe400078e005f */
[----:B------:R1:W2:Y:S01]  /*8670*/  @P3 LDG.E.U8 R119, desc[UR18][R122.64] ;  /* 0x000000127a773981 */ /* 0x0002a2000c1e1100 */
[----:B0-----:R-:W-:Y:S02]  /*8680*/  @P6 IMAD.MOV.U32 R120, RZ, RZ, R72 ;  /* 0x000000ffff786224 */ /* 0x001fe400078e0048 */
[----:B------:R-:W-:Y:S01]  /*8690*/  @P6 IMAD.MOV.U32 R121, RZ, RZ, R74 ;  /* 0x000000ffff796224 */ /* 0x000fe200078e004a */
[----:B------:R-:W-:Y:S01]  /*86a0*/  ISETP.GT.AND P0, PT, R4, 0x12, PT ;  /* 0x000000120400780c */ /* 0x000fe20003f04270 */
[----:B-1----:R-:W-:-:S03]  /*86b0*/  @P3 IMAD.MOV.U32 R122, RZ, RZ, R84 ;  /* 0x000000ffff7a3224 */ /* 0x002fc600078e0054 */
[----:B------:R0:W2:Y:S01]  /*86c0*/  @P6 LDG.E.U8 R115, desc[UR18][R120.64] ;  /* 0x0000001278736981 */ /* 0x0000a2000c1e1100 */
[----:B------:R-:W-:Y:S02]  /*86d0*/  @P3 IMAD.MOV.U32 R123, RZ, RZ, R86 ;  /* 0x000000ffff7b3224 */ /* 0x000fe400078e0056 */
[----:B------:R-:W-:Y:S01]  /*86e0*/  @P5 IMAD.MOV.U32 R125, RZ, RZ, R96 ;  /* 0x000000ffff7d5224 */ /* 0x000fe200078e0060 */
[----:B0-----:R-:W-:Y:S02]  /*86f0*/  PRMT R120, RZ, 0x7610, R120 ;  /* 0x00007610ff787816 */ /* 0x001fe40000000078 */
[----:B------:R-:W-:-:S04]  /*8700*/  PRMT R121, RZ, 0x7610, R121 ;  /* 0x00007610ff797816 */ /* 0x000fc80000000079 */
[----:B------:R0:W2:Y:S04]  /*8710*/  @P3 LDG.E.U8 R120, desc[UR18][R122.64] ;  /* 0x000000127a783981 */ /* 0x0000a8000c1e1100 */
[----:B------:R1:W2:Y:S01]  /*8720*/  @P5 LDG.E.U8 R121, desc[UR18][R124.64] ;  /* 0x000000127c795981 */ /* 0x0002a2000c1e1100 */
[----:B0-----:R-:W-:Y:S01]  /*8730*/  PRMT R122, RZ, 0x7610, R122 ;  /* 0x00007610ff7a7816 */ /* 0x001fe2000000007a */
[----:B-1----:R-:W-:Y:S02]  /*8740*/  @P5 IMAD.MOV.U32 R124, RZ, RZ, R99 ;  /* 0x000000ffff7c5224 */ /* 0x002fe400078e0063 */
[----:B------:R-:W-:Y:S01]  /*8750*/  @P5 IMAD.MOV.U32 R125, RZ, RZ, R100 ;  /* 0x000000ffff7d5224 */ /* 0x000fe200078e0064 */
[----:B------:R-:W-:Y:S01]  /*8760*/  PRMT R123, RZ, 0x7610, R123 ;  /* 0x00007610ff7b7816 */ /* 0x000fe2000000007b */
[----:B------:R-:W-:-:S03]  /*8770*/  @P0 IMAD.MOV.U32 R126, RZ, RZ, R45 ;  /* 0x000000ffff7e0224 */ /* 0x000fc600078e002d */
[----:B------:R0:W2:Y:S01]  /*8780*/  @P5 LDG.E.U8 R122, desc[UR18][R124.64] ;  /* 0x000000127c7a5981 */ /* 0x0000a2000c1e1100 */
[----:B------:R-:W-:Y:S01]  /*8790*/  @P0 IMAD.MOV.U32 R127, RZ, RZ, R47 ;  /* 0x000000ffff7f0224 */ /* 0x000fe200078e002f */
[----:B------:R-:W-:-:S04]  /*87a0*/  ISETP.GT.AND P5, PT, R4, 0x13, PT ;  /* 0x000000130400780c */ /* 0x000fc80003fa4270 */
[----:B------:R1:W2:Y:S01]  /*87b0*/  @P0 LDG.E.U8 R148, desc[UR18][R126.64] ;  /* 0x000000127e940981 */ /* 0x0002a2000c1e1100 */
[----:B0-----:R-:W-:Y:S02]  /*87c0*/  @P4 IMAD.MOV.U32 R124, RZ, RZ, R107 ;  /* 0x000000ffff7c4224 */ /* 0x001fe400078e006b */
[----:B------:R-:W-:-:S05]  /*87d0*/  @P4 IMAD.MOV.U32 R125, RZ, RZ, R108 ;  /* 0x000000ffff7d4224 */ /* 0x000fca00078e006c */
[----:B------:R0:W2:Y:S01]  /*87e0*/  @P4 LDG.E.U8 R123, desc[UR18][R124.64] ;  /* 0x000000127c7b4981 */ /* 0x0000a2000c1e1100 */
[----:B-1----:R-:W-:Y:S02]  /*87f0*/  @P4 IMAD.MOV.U32 R126, RZ, RZ, R109 ;  /* 0x000000ffff7e4224 */ /* 0x002fe400078e006d */
[----:B------:R-:W-:Y:S01]  /*8800*/  @P4 IMAD.MOV.U32 R127, RZ, RZ, R110 ;  /* 0x000000ffff7f4224 */ /* 0x000fe200078e006e */
[----:B0-----:R-:W-:-:S06]  /*8810*/  PRMT R124, RZ, 0x7610, R124 ;  /* 0x00007610ff7c7816 */ /* 0x001fcc000000007c */
[----:B------:R0:W2:Y:S01]  /*8820*/  @P4 LDG.E.U8 R124, desc[UR18][R126.64] ;  /* 0x000000127e7c4981 */ /* 0x0000a2000c1e1100 */
[----:B------:R-:W-:Y:S02]  /*8830*/  ISETP.GT.AND P3, PT, R4, 0x1a, PT ;  /* 0x0000001a0400780c */ /* 0x000fe40003f64270 */
[----:B------:R-:W-:Y:S01]  /*8840*/  PRMT R125, RZ, 0x7610, R125 ;  /* 0x00007610ff7d7816 */ /* 0x000fe2000000007d */
[----:B0-----:R-:W-:Y:S02]  /*8850*/  @P0 IMAD.MOV.U32 R126, RZ, RZ, R46 ;  /* 0x000000ffff7e0224 */ /* 0x001fe400078e002e */
[----:B------:R-:W-:-:S05]  /*8860*/  @P0 IMAD.MOV.U32 R127, RZ, RZ, R48 ;  /* 0x000000ffff7f0224 */ /* 0x000fca00078e0030 */
[----:B------:R0:W2:Y:S01]  /*8870*/  @P0 LDG.E.U8 R149, desc[UR18][R126.64] ;  /* 0x000000127e950981 */ /* 0x0000a2000c1e1100 */
[----:B------:R-:W-:Y:S01]  /*8880*/  ISETP.GT.AND P4, PT, R4, 0x14, PT ;  /* 0x000000140400780c */ /* 0x000fe20003f84270 */
[----:B0-----:R-:W-:Y:S02]  /*8890*/  @P5 IMAD.MOV.U32 R126, RZ, RZ, R61 ;  /* 0x000000ffff7e5224 */ /* 0x001fe400078e003d */
[----:B------:R-:W-:-:S05]  /*88a0*/  @P5 IMAD.MOV.U32 R127, RZ, RZ, R63 ;  /* 0x000000ffff7f5224 */ /* 0x000fca00078e003f */
[----:B------:R0:W2:Y:S02]  /*88b0*/  @P5 LDG.E.U8 R125, desc[UR18][R126.64] ;  /* 0x000000127e7d5981 */ /* 0x0000a4000c1e1100 */
[----:B0-----:R-:W-:Y:S02]  /*88c0*/  @P5 IMAD.MOV.U32 R126, RZ, RZ, R62 ;  /* 0x000000ffff7e5224 */ /* 0x001fe400078e003e */
[----:B------:R-:W-:-:S05]  /*88d0*/  @P5 IMAD.MOV.U32 R127, RZ, RZ, R64 ;  /* 0x000000ffff7f5224 */ /* 0x000fca00078e0040 */
[----:B------:R0:W2:Y:S02]  /*88e0*/  @P5 LDG.E.U8 R146, desc[UR18][R126.64] ;  /* 0x000000127e925981 */ /* 0x0000a4000c1e1100 */
        /* <DEDUP_REMOVED lines=30> */
[----:B------:R0:W3:Y:S01]  /*8ad0*/  @P4 LDG.E.U8 R164, desc[UR18][R126.64] ;  /* 0x000000127ea44981 */ /* 0x0000e2000c1e1100 */
[----:B------:R-:W-:Y:S01]  /*8ae0*/  ISETP.GT.AND P3, PT, R4, 0x1c, PT ;  /* 0x0000001c0400780c */ /* 0x000fe20003f64270 */
[----:B0-----:R-:W-:Y:S02]  /*8af0*/  @P4 IMAD.MOV.U32 R126, RZ, RZ, R113 ;  /* 0x000000ffff7e4224 */ /* 0x001fe400078e0071 */
[----:B------:R-:W-:-:S05]  /*8b00*/  @P4 IMAD.MOV.U32 R127, RZ, RZ, R114 ;  /* 0x000000ffff7f4224 */ /* 0x000fca00078e0072 */
[----:B------:R0:W3:Y:S02]  /*8b10*/  @P4 LDG.E.U8 R166, desc[UR18][R126.64] ;  /* 0x000000127ea64981 */ /* 0x0000e4000c1e1100 */
[----:B0-----:R-:W-:Y:S02]  /*8b20*/  @P0 IMAD.MOV.U32 R126, RZ, RZ, R65 ;  /* 0x000000ffff7e0224 */ /* 0x001fe400078e0041 */
[----:B------:R-:W-:-:S05]  /*8b30*/  @P0 IMAD.MOV.U32 R127, RZ, RZ, R66 ;  /* 0x000000ffff7f0224 */ /* 0x000fca00078e0042 */
[----:B------:R0:W3:Y:S02]  /*8b40*/  @P0 LDG.E.U8 R168, desc[UR18][R126.64] ;  /* 0x000000127ea80981 */ /* 0x0000e4000c1e1100 */
        /* <DEDUP_REMOVED lines=27> */
[----:B------:R-:W-:Y:S01]  /*8d00*/  LOP3.LUT R2, R2, 0x1f, RZ, 0xc0, !PT ;  /* 0x0000001f02027812 */ /* 0x000fe200078ec0ff */
[----:B0-----:R-:W-:Y:S02]  /*8d10*/  @P0 IMAD.MOV.U32 R126, RZ, RZ, R199 ;  /* 0x000000ffff7e0224 */ /* 0x001fe400078e00c7 */
[----:B------:R-:W-:-:S05]  /*8d20*/  @P0 IMAD.MOV.U32 R127, RZ, RZ, R197 ;  /* 0x000000ffff7f0224 */ /* 0x000fca00078e00c5 */
[----:B------:R0:W3:Y:S01]  /*8d30*/  @P0 LDG.E.U8 R188, desc[UR18][R126.64] ;  /* 0x000000127ebc0981 */ /* 0x0000e2000c1e1100 */
[----:B------:R-:W-:Y:S02]  /*8d40*/  ISETP.GE.AND P3, PT, R2, R4, PT ;  /* 0x000000040200720c */ /* 0x000fe40003f66270 */
[----:B------:R-:W-:Y:S01]  /*8d50*/  PRMT R190, RZ, 0x7610, R190 ;  /* 0x00007610ffbe7816 */ /* 0x000fe200000000be */
[----:B------:R-:W1:Y:S01]  /*8d60*/  S2R R2, SR_TID.X ;  /* 0x0000000000027919 */ /* 0x000e620000002100 */
[----:B------:R-:W-:-:S09]  /*8d70*/  PRMT R192, RZ, 0x7610, R192 ;  /* 0x00007610ffc07816 */ /* 0x000fd200000000c0 */
[----:B0-----:R-:W-:Y:S02]  /*8d80*/  @!P3 IMAD.MOV.U32 R126, RZ, RZ, R203 ;  /* 0x000000ffff7eb224 */ /* 0x001fe400078e00cb */
[----:B------:R-:W-:Y:S01]  /*8d90*/  @!P3 IMAD.MOV.U32 R127, RZ, RZ, R201 ;  /* 0x000000ffff7fb224 */ /* 0x000fe200078e00c9 */
[----:B------:R-:W-:Y:S01]  /*8da0*/  BAR.SYNC.DEFER_BLOCKING 0x0 ;  /* 0x0000000000007b1d */ /* 0x000fe20000010000 */
[----:B------:R-:W-:Y:S02]  /*8db0*/  PRMT R194, RZ, 0x7610, R194 ;  /* 0x00007610ffc27816 */ /* 0x000fe400000000c2 */
[----:B------:R-:W-:Y:S02]  /*8dc0*/  PRMT R196, RZ, 0x7610, R196 ;  /* 0x00007610ffc47816 */ /* 0x000fe400000000c4 */
[----:B------:R-:W-:Y:S01]  /*8dd0*/  PRMT R198, RZ, 0x7610, R198 ;  /* 0x00007610ffc67816 */ /* 0x000fe200000000c6 */
[----:B------:R0:W3:Y:S02]  /*8de0*/  @!P3 LDG.E.U8 R190, desc[UR18][R126.64] ;  /* 0x000000127ebeb981 */ /* 0x0000e4000c1e1100 */
[----:B0-----:R-:W-:-:S02]  /*8df0*/  @!P3 IMAD.MOV.U32 R126, RZ, RZ, R207 ;  /* 0x000000ffff7eb224 */ /* 0x001fc400078e00cf */
[----:B------:R-:W-:-:S05]  /*8e00*/  @!P3 IMAD.MOV.U32 R127, RZ, RZ, R206 ;  /* 0x000000ffff7fb224 */ /* 0x000fca00078e00ce */
[----:B------:R0:W3:Y:S02]  /*8e10*/  @!P3 LDG.E.U8 R192, desc[UR18][R126.64] ;  /* 0x000000127ec0b981 */ /* 0x0000e4000c1e1100 */
[----:B0-----:R-:W-:Y:S02]  /*8e20*/  @!P3 IMAD.MOV.U32 R126, RZ, RZ, R211 ;  /* 0x000000ffff7eb224 */ /* 0x001fe400078e00d3 */
[----:B------:R-:W-:-:S05]  /*8e30*/  @!P3 IMAD.MOV.U32 R127, RZ, RZ, R210 ;  /* 0x000000ffff7fb224 */ /* 0x000fca00078e00d2 */
[----:B------:R0:W3:Y:S02]  /*8e40*/  @!P3 LDG.E.U8 R194, desc[UR18][R126.64] ;  /* 0x000000127ec2b981 */ /* 0x0000e4000c1e1100 */
[----:B0-----:R-:W-:Y:S02]  /*8e50*/  @!P3 IMAD.MOV.U32 R126, RZ, RZ, R215 ;  /* 0x000000ffff7eb224 */ /* 0x001fe400078e00d7 */
[----:B------:R-:W-:-:S05]  /*8e60*/  @!P3 IMAD.MOV.U32 R127, RZ, RZ, R214 ;  /* 0x000000ffff7fb224 */ /* 0x000fca00078e00d6 */
[----:B------:R0:W3:Y:S01]  /*8e70*/  @!P3 LDG.E.U8 R196, desc[UR18][R126.64] ;  /* 0x000000127ec4b981 */ /* 0x0000e2000c1e1100 */
[----:B------:R-:W-:Y:S01]  /*8e80*/  PRMT R200, RZ, 0x7610, R200 ;  /* 0x00007610ffc87816 */ /* 0x000fe200000000c8 */
[----:B0-----:R-:W-:Y:S02]  /*8e90*/  @!P3 IMAD.MOV.U32 R126, RZ, RZ, R219 ;  /* 0x000000ffff7eb224 */ /* 0x001fe400078e00db */
[----:B------:R-:W-:-:S05]  /*8ea0*/  @!P3 IMAD.MOV.U32 R127, RZ, RZ, R218 ;  /* 0x000000ffff7fb224 */ /* 0x000fca00078e00da */
[----:B------:R0:W3:Y:S01]  /*8eb0*/  @!P3 LDG.E.U8 R198, desc[UR18][R126.64] ;  /* 0x000000127ec6b981 */ /* 0x0000e2000c1e1100 */
[----:B-1----:R-:W-:Y:S02]  /*8ec0*/  LOP3.LUT R2, R2, 0x7f, RZ, 0xc0, !PT ;  /* 0x0000007f02027812 */ /* 0x002fe400078ec0ff */
[----:B------:R-:W-:Y:S01]  /*8ed0*/  PRMT R202, RZ, 0x7610, R202 ;  /* 0x00007610ffca7816 */ /* 0x000fe200000000ca */
[----:B0-----:R-:W-:Y:S02]  /*8ee0*/  @!P3 IMAD.MOV.U32 R126, RZ, RZ, R223 ;  /* 0x000000ffff7eb224 */ /* 0x001fe400078e00df */
[----:B------:R-:W-:-:S05]  /*8ef0*/  @!P3 IMAD.MOV.U32 R127, RZ, RZ, R222 ;  /* 0x000000ffff7fb224 */ /* 0x000fca00078e00de */
[----:B------:R0:W3:Y:S04]  /*8f00*/  @!P3 LDG.E.U8 R200, desc[UR18][R126.64] ;  /* 0x000000127ec8b981 */ /* 0x0000e8000c1e1100 */
[----:B--2---:R1:W-:Y:S01]  /*8f10*/  STS.U8 [R2+UR8+0x2000], R145 ;  /* 0x0020009102007988 */ /* 0x0043e20008000008 */
[----:B0-----:R-:W-:Y:S02]  /*8f20*/  @!P3 IMAD.MOV.U32 R126, RZ, RZ, R227 ;  /* 0x000000ffff7eb224 */ /* 0x001fe400078e00e3 */
[----:B------:R-:W-:Y:S01]  /*8f30*/  @!P3 IMAD.MOV.U32 R127, RZ, RZ, R226 ;  /* 0x000000ffff7fb224 */ /* 0x000fe200078e00e2 */
[----:B-1----:R-:W-:-:S04]  /*8f40*/  PRMT R145, RZ, 0x7610, R145 ;  /* 0x00007610ff917816 */ /* 0x002fc80000000091 */
[----:B------:R0:W2:Y:S04]  /*8f50*/  @!P3 LDG.E.U8 R202, desc[UR18][R126.64] ;  /* 0x000000127ecab981 */ /* 0x0000a8000c1e1100 */
[----:B----4-:R1:W-:Y:S01]  /*8f60*/  STS.U8 [R2+UR8+0x3000], R144 ;  /* 0x0030009002007988 */ /* 0x0103e20008000008 */
[----:B0-----:R-:W-:Y:S02]  /*8f70*/  @!P3 IMAD.MOV.U32 R126, RZ, RZ, R231 ;  /* 0x000000ffff7eb224 */ /* 0x001fe400078e00e7 */
[----:B------:R-:W-:Y:S01]  /*8f80*/  @!P3 IMAD.MOV.U32 R127, RZ, RZ, R230 ;  /* 0x000000ffff7fb224 */ /* 0x000fe200078e00e6 */
[----:B-1----:R-:W-:-:S04]  /*8f90*/  PRMT R144, RZ, 0x7610, R144 ;  /* 0x00007610ff907816 */ /* 0x002fc80000000090 */
[----:B------:R0:W4:Y:S04]  /*8fa0*/  @!P3 LDG.E.U8 R145, desc[UR18][R126.64] ;  /* 0x000000127e91b981 */ /* 0x000128000c1e1100 */
[----:B------:R1:W-:Y:S01]  /*8fb0*/  STS.U8 [R2+UR8+0x2400], R143 ;  /* 0x0024008f02007988 */ /* 0x0003e20008000008 */
[----:B0-----:R-:W-:Y:S02]  /*8fc0*/  @!P3 IMAD.MOV.U32 R126, RZ, RZ, R235 ;  /* 0x000000ffff7eb224 */ /* 0x001fe400078e00eb */
[----:B------:R-:W-:Y:S01]  /*8fd0*/  @!P3 IMAD.MOV.U32 R127, RZ, RZ, R234 ;  /* 0x000000ffff7fb224 */ /* 0x000fe200078e00ea */
[----:B-1----:R-:W-:-:S04]  /*8fe0*/  PRMT R143, RZ, 0x7610, R143 ;  /* 0x00007610ff8f7816 */ /* 0x002fc8000000008f */
[----:B------:R0:W2:Y:S04]  /*8ff0*/  @!P3 LDG.E.U8 R144, desc[UR18][R126.64] ;  /* 0x000000127e90b981 */ /* 0x0000a8000c1e1100 */
        /* <DEDUP_REMOVED lines=9> */
[----:B------:R0:W2:Y:S02]  /*9090*/  @!P3 LDG.E.U8 R142, desc[UR18][R126.64] ;  /* 0x000000127e8eb981 */ /* 0x0000a4000c1e1100 */
[----:B0-----:R-:W-:Y:S02]  /*90a0*/  @!P3 IMAD.MOV.U32 R126, RZ, RZ, R248 ;  /* 0x000000ffff7eb224 */ /* 0x001fe400078e00f8 */
[----:B------:R-:W-:-:S05]  /*90b0*/  @!P3 IMAD.MOV.U32 R127, RZ, RZ, R247 ;  /* 0x000000ffff7fb224 */ /* 0x000fca00078e00f7 */
[----:B------:R0:W2:Y:S04]  /*90c0*/  @!P3 LDG.E.U8 R141, desc[UR18][R126.64] ;  /* 0x000000127e8db981 */ /* 0x0000a8000c1e1100 */
[----:B------:R-:W0:Y:S04]  /*90d0*/  LDL R127, [R1] ;  /* 0x00000000017f7983 */ /* 0x000e280000100800 */
[----:B------:R1:W-:Y:S02]  /*90e0*/  STS.U8 [R2+UR8+0x3800], R140 ;  /* 0x0038008c02007988 */ /* 0x0003e40008000008 */
[----:B-1----:R-:W-:Y:S01]  /*90f0*/  PRMT R140, RZ, 0x7610, R140 ;  /* 0x00007610ff8c7816 */ /* 0x002fe2000000008c */
[----:B0-----:R-:W-:-:S02]  /*9100*/  @!P3 IMAD.MOV.U32 R126, RZ, RZ, R127 ;  /* 0x000000ffff7eb224 */ /* 0x001fc400078e007f */
[----:B------:R-:W-:-:S05]  /*9110*/  @!P3 IMAD.MOV.U32 R127, RZ, RZ, R251 ;  /* 0x000000ffff7fb224 */ /* 0x000fca00078e00fb */
[----:B------:R0:W2:Y:S04]  /*9120*/  @!P3 LDG.E.U8 R140, desc[UR18][R126.64] ;  /* 0x000000127e8cb981 */ /* 0x0000a8000c1e1100 */
[----:B------:R-:W2:Y:S01]  /*9130*/  LDL R127, [R1+0xc] ;  /* 0x00000c00017f7983 */ /* 0x000ea20000100800 */
[----:B0-----:R-:W-:-:S03]  /*9140*/  @!P3 IMAD.MOV.U32 R126, RZ, RZ, R7 ;  /* 0x000000ffff7eb224 */ /* 0x001fc600078e0007 */
[----:B------:R0:W-:Y:S02]  /*9150*/  STS.U8 [R2+UR8+0x2c00], R139 ;  /* 0x002c008b02007988 */ /* 0x0001e40008000008 */
[----:B0-----:R-:W-:-:S06]  /*9160*/  PRMT R139, RZ, 0x7610, R139 ;  /* 0x00007610ff8b7816 */ /* 0x001fcc000000008b */
[----:B--2---:R0:W2:Y:S04]  /*9170*/  @!P3 LDG.E.U8 R139, desc[UR18][R126.64] ;  /* 0x000000127e8bb981 */ /* 0x0040a8000c1e1100 */
[----:B------:R-:W0:Y:S04]  /*9180*/  LDL R126, [R1+0x1c] ;  /* 0x00001c00017e7983 */ /* 0x000e280000100800 */
[----:B------:R-:W0:Y:S04]  /*9190*/  LDL R127, [R1+0x20] ;  /* 0x00002000017f7983 */ /* 0x000e280000100800 */
[----:B------:R1:W-:Y:S02]  /*91a0*/  STS.U8 [R2+UR8+0x3c00], R138 ;  /* 0x003c008a02007988 */ /* 0x0003e40008000008 */
[----:B-1----:R-:W-:Y:S01]  /*91b0*/  PRMT R138, RZ, 0x7610, R138 ;  /* 0x00007610ff8a7816 */ /* 0x002fe2000000008a */
[----:B------:R-:W1:Y:S01]  /*91c0*/  S2R R7, SR_TID.X ;  /* 0x0000000000077919 */ /* 0x000e620000002100 */
[----:B0-----:R-:W-:-:S04]  /*91d0*/  @!P3 LOP3.LUT R127, R127, R126, RZ, 0x3c, !PT ;  /* 0x0000007e7f7fb212 */ /* 0x001fc800078e3cff */
[----:B------:R-:W-:-:S04]  /*91e0*/  @!P3 LOP3.LUT R126, R127, R126, RZ, 0x3c, !PT ;  /* 0x0000007e7f7eb212 */ /* 0x000fc800078e3cff */
[----:B------:R-:W-:-:S05]  /*91f0*/  @!P3 LOP3.LUT R127, R127, R126, RZ, 0x3c, !PT ;  /* 0x0000007e7f7fb212 */ /* 0x000fca00078e3cff */
[----:B------:R0:W2:Y:S04]  /*9200*/  @!P3 LDG.E.U8 R138, desc[UR18][R126.64] ;  /* 0x000000127e8ab981 */ /* 0x0000a8000c1e1100 */
[----:B------:R-:W0:Y:S04]  /*9210*/  LDL R126, [R1+0x2c] ;  /* 0x00002c00017e7983 */ /* 0x000e280000100800 */
[----:B------:R-:W0:Y:S01]  /*9220*/  LDL R127, [R1+0x30] ;  /* 0x00003000017f7983 */ /* 0x000e220000100800 */
[----:B-1----:R-:W-:-:S04]  /*9230*/  LOP3.LUT R7, R7, 0x7f, RZ, 0xc0, !PT ;  /* 0x0000007f07077812 */ /* 0x002fc800078ec0ff */
[----:B------:R-:W-:-:S05]  /*9240*/  LOP3.LUT R7, R7, 0x10, RZ, 0x3c, !PT ;  /* 0x0000001007077812 */ /* 0x000fca00078e3cff */
[----:B---3--:R1:W-:Y:S04]  /*9250*/  STS.U8 [R7+UR8+0x2080], R137 ;  /* 0x0020808907007988 */ /* 0x0083e80008000008 */
[----:B------:R3:W-:Y:S01]  /*9260*/  STS.U8 [R7+UR8+0x3080], R136 ;  /* 0x0030808807007988 */ /* 0x0007e20008000008 */
[----:B-1----:R-:W-:Y:S02]  /*9270*/  PRMT R137, RZ, 0x7610, R137 ;  /* 0x00007610ff897816 */ /* 0x002fe40000000089 */
[----:B---3--:R-:W-:Y:S01]  /*9280*/  PRMT R136, RZ, 0x7610, R136 ;  /* 0x00007610ff887816 */ /* 0x008fe20000000088 */
[----:B------:R1:W-:Y:S04]  /*9290*/  STS.U8 [R7+UR8+0x2480], R135 ;  /* 0x0024808707007988 */ /* 0x0003e80008000008 */
[----:B------:R3:W-:Y:S01]  /*92a0*/  STS.U8 [R7+UR8+0x3480], R134 ;  /* 0x0034808607007988 */ /* 0x0007e20008000008 */
[----:B-1----:R-:W-:-:S02]  /*92b0*/  PRMT R135, RZ, 0x7610, R135 ;  /* 0x00007610ff877816 */ /* 0x002fc40000000087 */
[----:B---3--:R-:W-:Y:S01]  /*92c0*/  PRMT R134, RZ, 0x7610, R134 ;  /* 0x00007610ff867816 */ /* 0x008fe20000000086 */
[----:B------:R1:W-:Y:S04]  /*92d0*/  STS.U8 [R7+UR8+0x2880], R133 ;  /* 0x0028808507007988 */ /* 0x0003e80008000008 */
[----:B------:R3:W-:Y:S01]  /*92e0*/  STS.U8 [R7+UR8+0x3880], R132 ;  /* 0x0038808407007988 */ /* 0x0007e20008000008 */
[----:B-1----:R-:W-:Y:S02]  /*92f0*/  PRMT R133, RZ, 0x7610, R133 ;  /* 0x00007610ff857816 */ /* 0x002fe40000000085 */
[----:B---3--:R-:W-:Y:S01]  /*9300*/  PRMT R132, RZ, 0x7610, R132 ;  /* 0x00007610ff847816 */ /* 0x008fe20000000084 */
[----:B------:R1:W-:Y:S02]  /*9310*/  STS.U8 [R7+UR8+0x2c80], R131 ;  /* 0x002c808307007988 */ /* 0x0003e40008000008 */
[----:B-1----:R-:W-:Y:S01]  /*9320*/  PRMT R131, RZ, 0x7610, R131 ;  /* 0x00007610ff837816 */ /* 0x002fe20000000083 */
[----:B------:R-:W1:Y:S02]  /*9330*/  S2R R7, SR_TID.X ;  /* 0x0000000000077919 */ /* 0x000e640000002100 */
[----:B-1----:R-:W-:-:S04]  /*9340*/  LOP3.LUT R7, R7, 0x7f, RZ, 0xc0, !PT ;  /* 0x0000007f07077812 */ /* 0x002fc800078ec0ff */
[----:B------:R-:W-:Y:S02]  /*9350*/  LOP3.LUT R7, R7, 0x20, RZ, 0x3c, !PT ;  /* 0x0000002007077812 */ /* 0x000fe400078e3cff */
[----:B0-----:R-:W-:-:S04]  /*9360*/  @!P3 LOP3.LUT R127, R127, R126, RZ, 0x3c, !PT ;  /* 0x0000007e7f7fb212 */ /* 0x001fc800078e3cff */
[----:B------:R-:W-:-:S04]  /*9370*/  @!P3 LOP3.LUT R126, R127, R126, RZ, 0x3c, !PT ;  /* 0x0000007e7f7eb212 */ /* 0x000fc800078e3cff */
[----:B------:R-:W-:-:S05]  /*9380*/  @!P3 LOP3.LUT R127, R127, R126, RZ, 0x3c, !PT ;  /* 0x0000007e7f7fb212 */ /* 0x000fca00078e3cff */
[----:B------:R0:W3:Y:S02]  /*9390*/  @!P3 LDG.E.U8 R137, desc[UR18][R126.64] ;  /* 0x000000127e89b981 */ /* 0x0000e4000c1e1100 */
[----:B0-----:R-:W-:Y:S02]  /*93a0*/  @!P3 IMAD.MOV.U32 R126, RZ, RZ, R205 ;  /* 0x000000ffff7eb224 */ /* 0x001fe400078e00cd */
[----:B------:R-:W-:-:S05]  /*93b0*/  @!P3 IMAD.MOV.U32 R127, RZ, RZ, R204 ;  /* 0x000000ffff7fb224 */ /* 0x000fca00078e00cc */
[----:B------:R0:W2:Y:S02]  /*93c0*/  @!P3 LDG.E.U8 R136, desc[UR18][R126.64] ;  /* 0x000000127e88b981 */ /* 0x0000a4000c1e1100 */
        /* <DEDUP_REMOVED lines=15> */
[----:B0-----:R-:W0:Y:S01]  /*94c0*/  S2R R127, SR_TID.X ;  /* 0x00000000007f7919 */ /* 0x001e220000002100 */
[----:B------:R-:W-:Y:S01]  /*94d0*/  @!P3 IMAD.MOV.U32 R126, RZ, RZ, R229 ;  /* 0x000000ffff7eb224 */ /* 0x000fe200078e00e5 */
[----:B0-----:R-:W-:-:S04]  /*94e0*/  LOP3.LUT R127, R127, 0x7f, RZ, 0xc0, !PT ;  /* 0x0000007f7f7f7812 */ /* 0x001fc800078ec0ff */
[----:B------:R-:W-:-:S05]  /*94f0*/  LOP3.LUT R127, R127, 0x10, RZ, 0x3c, !PT ;  /* 0x000000107f7f7812 */ /* 0x000fca00078e3cff */
[----:B------:R0:W-:Y:S04]  /*9500*/  STS.U8 [R127+UR8+0x3c80], R130 ;  /* 0x003c80827f007988 */ /* 0x0001e80008000008 */
[----:B------:R1:W-:Y:S01]  /*9510*/  STS.U8 [R7+UR8+0x2100], R236 ;  /* 0x002100ec07007988 */ /* 0x0003e20008000008 */
[----:B0-----:R-:W-:Y:S01]  /*9520*/  PRMT R130, RZ, 0x7610, R130 ;  /* 0x00007610ff827816 */ /* 0x001fe20000000082 */
        /* <DEDUP_REMOVED lines=26> */
[----:B------:R-:W0:Y:S04]  /*96d0*/  LDL R126, [R1+0x4] ;  /* 0x00000400017e7983 */ /* 0x000e280000100800 */
[----:B------:R-:W0:Y:S04]  /*96e0*/  LDL R127, [R1+0x8] ;  /* 0x00000800017f7983 */ /* 0x000e280000100800 */
[----:B------:R1:W-:Y:S02]  /*96f0*/  STS.U8 [R7+UR8+0x3900], R149 ;  /* 0x0039009507007988 */ /* 0x0003e40008000008 */
[----:B-1----:R-:W-:-:S02]  /*9700*/  PRMT R149, RZ, 0x7610, R149 ;  /* 0x00007610ff957816 */ /* 0x002fc40000000095 */
[----:B0-----:R-:W-:-:S04]  /*9710*/  @!P3 LOP3.LUT R127, R127, R126, RZ, 0x3c, !PT ;  /* 0x0000007e7f7fb212 */ /* 0x001fc800078e3cff */
[----:B------:R-:W-:-:S04]  /*9720*/  @!P3 LOP3.LUT R126, R127, R126, RZ, 0x3c, !PT ;  /* 0x0000007e7f7eb212 */ /* 0x000fc800078e3cff */
[----:B------:R-:W-:-:S05]  /*9730*/  @!P3 LOP3.LUT R127, R127, R126, RZ, 0x3c, !PT ;  /* 0x0000007e7f7fb212 */ /* 0x000fca00078e3cff */
        /* <DEDUP_REMOVED lines=13> */
[----:B------:R-:W5:Y:S01]  /*9810*/  LDL.LU R7, [R1+0xa78] ;  /* 0x000a780001077983 */ /* 0x000f620000300800 */
[----:B0-----:R-:W-:-:S04]  /*9820*/  @!P3 LOP3.LUT R127, R127, R126, RZ, 0x3c, !PT ;  /* 0x0000007e7f7fb212 */ /* 0x001fc800078e3cff */
[----:B------:R-:W-:-:S04]  /*9830*/  @!P3 LOP3.LUT R126, R127, R126, RZ, 0x3c, !PT ;  /* 0x0000007e7f7eb212 */ /* 0x000fc800078e3cff */
[----:B------:R-:W-:-:S05]  /*9840*/  @!P3 LOP3.LUT R127, R127, R126, RZ, 0x3c, !PT ;  /* 0x0000007e7f7fb212 */ /* 0x000fca00078e3cff */
[----:B------:R0:W2:Y:S04]  /*9850*/  @!P3 LDG.E.U8 R155, desc[UR18][R126.64] ;  /* 0x000000127e9bb981 */ /* 0x0000a8000c1e1100 */
[----:B------:R-:W0:Y:S04]  /*9860*/  LDL R126, [R1+0x34] ;  /* 0x00003400017e7983 */ /* 0x000e280000100800 */
[----:B------:R-:W0:Y:S01]  /*9870*/  LDL R127, [R1+0x38] ;  /* 0x00003800017f7983 */ /* 0x000e220000100800 */
[----:B------:R-:W-:-:S05]  /*9880*/  LOP3.LUT R2, R2, 0x30, RZ, 0x3c, !PT ;  /* 0x0000003002027812 */ /* 0x000fca00078e3cff */
[----:B------:R1:W-:Y:S02]  /*9890*/  STS.U8 [R2+UR8+0x2180], R252 ;  /* 0x002180fc02007988 */ /* 0x0003e40008000008 */
[----:B-1----:R-:W-:Y:S02]  /*98a0*/  PRMT R252, RZ, 0x7610, R252 ;  /* 0x00007610fffc7816 */ /* 0x002fe400000000fc */
[----:B------:R1:W-:Y:S04]  /*98b0*/  STS.U8 [R2+UR8+0x3180], R3 ;  /* 0x0031800302007988 */ /* 0x0003e80008000008 */
[----:B------:R3:W-:Y:S04]  /*98c0*/  STS.U8 [R2+UR8+0x2580], R116 ;  /* 0x0025807402007988 */ /* 0x0007e80008000008 */
[----:B-1----:R-:W5:Y:S04]  /*98d0*/  LDL.LU R3, [R1+0xa74] ;  /* 0x000a740001037983 */ /* 0x002f680000300800 */
[----:B---3--:R-:W5:Y:S01]  /*98e0*/  LDL.LU R2, [R1+0xa70] ;  /* 0x000a700001027983 */ /* 0x008f620000300800 */
[----:B0-----:R-:W-:-:S04]  /*98f0*/  @!P3 LOP3.LUT R127, R127, R126, RZ, 0x3c, !PT ;  /* 0x0000007e7f7fb212 */ /* 0x001fc800078e3cff */
[----:B------:R-:W-:-:S04]  /*9900*/  @!P3 LOP3.LUT R126, R127, R126, RZ, 0x3c, !PT ;  /* 0x0000007e7f7eb212 */ /* 0x000fc800078e3cff */
[----:B------:R-:W-:-:S05]  /*9910*/  @!P3 LOP3.LUT R127, R127, R126, RZ, 0x3c, !PT ;  /* 0x0000007e7f7fb212 */ /* 0x000fca00078e3cff */
[----:B------:R0:W3:Y:S02]  /*9920*/  @!P3 LDG.E.U8 R252, desc[UR18][R126.64] ;  /* 0x000000127efcb981 */ /* 0x0000e4000c1e1100 */
[----:B0-----:R-:W0:Y:S01]  /*9930*/  S2R R127, SR_TID.X ;  /* 0x00000000007f7919 */ /* 0x001e220000002100 */
[----:B------:R-:W1:Y:S01]  /*9940*/  S2R R126, SR_TID.X ;  /* 0x00000000007e7919 */ /* 0x000e620000002100 */
[----:B0-----:R-:W-:-:S04]  /*9950*/  LOP3.LUT R127, R127, 0x7f, RZ, 0xc0, !PT ;  /* 0x0000007f7f7f7812 */ /* 0x001fc800078ec0ff */
[----:B------:R-:W-:Y:S02]  /*9960*/  LOP3.LUT R116, R127, 0x30, RZ, 0x3c, !PT ;  /* 0x000000307f747812 */ /* 0x000fe400078e3cff */
[----:B-1----:R-:W-:-:S03]  /*9970*/  LOP3.LUT R126, R126, 0x7f, RZ, 0xc0, !PT ;  /* 0x0000007f7e7e7812 */ /* 0x002fc600078ec0ff */
[----:B------:R-:W-:Y:S01]  /*9980*/  STS.U8 [R116+UR8+0x3580], R117 ;  /* 0x0035807574007988 */ /* 0x000fe20008000008 */
[----:B------:R-:W-:-:S03]  /*9990*/  LOP3.LUT R127, R126, 0x40, RZ, 0x3c, !PT ;  /* 0x000000407e7f7812 */ /* 0x000fc600078e3cff */
[----:B------:R-:W-:Y:S04]  /*99a0*/  STS.U8 [R116+UR8+0x2980], R125 ;  /* 0x0029807d74007988 */ /* 0x000fe80008000008 */
[----:B------:R-:W-:Y:S04]  /*99b0*/  STS.U8 [R116+UR8+0x3980], R146 ;  /* 0x0039809274007988 */ /* 0x000fe80008000008 */
[----:B------:R-:W-:Y:S04]  /*99c0*/  STS.U8 [R116+UR8+0x2d80], R168 ;  /* 0x002d80a874007988 */ /* 0x000fe80008000008 */
[----:B------:R-:W-:Y:S04]  /*99d0*/  STS.U8 [R116+UR8+0x3d80], R172 ;  /* 0x003d80ac74007988 */ /* 0x000fe80008000008 */
[----:B------:R0:W-:Y:S04]  /*99e0*/  STS.U8 [R127+UR8+0x2200], R0 ;  /* 0x002200007f007988 */ /* 0x0001e80008000008 */
[----:B0-----:R0:W5:Y:S04]  /*99f0*/  LDL.LU R0, [R1+0xa6c] ;  /* 0x000a6c0001007983 */ /* 0x0011680000300800 */
[----:B------:R-:W-:Y:S04]  /*9a00*/  STS.U8 [R127+UR8+0x3200], R170 ;  /* 0x003200aa7f007988 */ /* 0x000fe80008000008 */
[----:B------:R-:W-:Y:S04]  /*9a10*/  STS.U8 [R127+UR8+0x2600], R118 ;  /* 0x002600767f007988 */ /* 0x000fe80008000008 */
[----:B------:R-:W-:Y:S04]  /*9a20*/  STS.U8 [R127+UR8+0x3600], R115 ;  /* 0x003600737f007988 */ /* 0x000fe80008000008 */
[----:B------:R-:W-:Y:S04]  /*9a30*/  STS.U8 [R127+UR8+0x2a00], R150 ;  /* 0x002a00967f007988 */ /* 0x000fe80008000008 */
[----:B------:R-:W-:Y:S04]  /*9a40*/  STS.U8 [R127+UR8+0x3a00], R154 ;  /* 0x003a009a7f007988 */ /* 0x000fe80008000008 */
[----:B------:R-:W-:Y:S04]  /*9a50*/  STS.U8 [R127+UR8+0x2e00], R174 ;  /* 0x002e00ae7f007988 */ /* 0x000fe80008000008 */
[----:B------:R1:W-:Y:S02]  /*9a60*/  STS.U8 [R127+UR8+0x3e00], R176 ;  /* 0x003e00b07f007988 */ /* 0x0003e40008000008 */
[----:B-1----:R-:W1:Y:S01]  /*9a70*/  S2R R127, SR_TID.X ;  /* 0x00000000007f7919 */ /* 0x002e620000002100 */
[----:B------:R-:W-:-:S05]  /*9a80*/  LOP3.LUT R116, R126, 0x50, RZ, 0x3c, !PT ;  /* 0x000000507e747812 */ /* 0x000fca00078e3cff */
[----:B------:R-:W-:Y:S04]  /*9a90*/  STS.U8 [R116+UR8+0x2280], R169 ;  /* 0x002280a974007988 */ /* 0x000fe80008000008 */
[----:B------:R-:W-:Y:S04]  /*9aa0*/  STS.U8 [R116+UR8+0x3280], R167 ;  /* 0x003280a774007988 */ /* 0x000fe80008000008 */
[----:B------:R-:W-:Y:S04]  /*9ab0*/  STS.U8 [R116+UR8+0x2680], R119 ;  /* 0x0026807774007988 */ /* 0x000fe80008000008 */
[----:B------:R-:W-:Y:S04]  /*9ac0*/  STS.U8 [R116+UR8+0x3680], R120 ;  /* 0x0036807874007988 */ /* 0x000fe80008000008 */
[----:B------:R-:W-:Y:S04]  /*9ad0*/  STS.U8 [R116+UR8+0x2a80], R156 ;  /* 0x002a809c74007988 */ /* 0x000fe80008000008 */
[----:B------:R-:W-:Y:S01]  /*9ae0*/  STS.U8 [R116+UR8+0x3a80], R158 ;  /* 0x003a809e74007988 */ /* 0x000fe20008000008 */
[----:B-1----:R-:W-:-:S03]  /*9af0*/  LOP3.LUT R127, R127, 0x7f, RZ, 0xc0, !PT ;  /* 0x0000007f7f7f7812 */ /* 0x002fc600078ec0ff */
[----:B------:R-:W-:Y:S01]  /*9b00*/  STS.U8 [R116+UR8+0x2e80], R178 ;  /* 0x002e80b274007988 */ /* 0x000fe20008000008 */
[----:B------:R-:W-:-:S03]  /*9b10*/  LOP3.LUT R126, R127, 0x60, RZ, 0x3c, !PT ;  /* 0x000000607f7e7812 */ /* 0x000fc600078e3cff */
[----:B------:R-:W-:Y:S04]  /*9b20*/  STS.U8 [R116+UR8+0x3e80], R180 ;  /* 0x003e80b474007988 */ /* 0x000fe80008000008 */
[----:B------:R-:W-:Y:S04]  /*9b30*/  STS.U8 [R126+UR8+0x2300], R165 ;  /* 0x002300a57e007988 */ /* 0x000fe80008000008 */
        /* <DEDUP_REMOVED lines=16> */
[----:B------:R-:W-:Y:S04]  /*9c40*/  STS.U8 [R127+UR8+0x2f80], R186 ;  /* 0x002f80ba7f007988 */ /* 0x000fe80008000008 */
        /* <DEDUP_REMOVED lines=8> */
[----:B----4-:R0:W-:Y:S01]  /*9cd0*/  STS.U8 [R126+UR8+0x5700], R145 ;  /* 0x005700917e007988 */ /* 0x0101e20008000008 */
[----:B-1----:R-:W-:-:S03]  /*9ce0*/  LOP3.LUT R127, R126, 0x10, RZ, 0x3c, !PT ;  /* 0x000000107e7f7812 */ /* 0x002fc600078e3cff */
[----:B------:R0:W-:Y:S04]  /*9cf0*/  STS.U8 [R126+UR8+0x5800], R144 ;  /* 0x005800907e007988 */ /* 0x0001e80008000008 */
[----:B------:R0:W-:Y:S04]  /*9d00*/  STS.U8 [R126+UR8+0x5900], R143 ;  /* 0x0059008f7e007988 */ /* 0x0001e80008000008 */
[----:B------:R0:W-:Y:S04]  /*9d10*/  STS.U8 [R126+UR8+0x5a00], R142 ;  /* 0x005a008e7e007988 */ /* 0x0001e80008000008 */
[----:B------:R0:W-:Y:S04]  /*9d20*/  STS.U8 [R126+UR8+0x5b00], R141 ;  /* 0x005b008d7e007988 */ /* 0x0001e80008000008 */
[----:B------:R0:W-:Y:S04]  /*9d30*/  STS.U8 [R126+UR8+0x5c00], R140 ;  /* 0x005c008c7e007988 */ /* 0x0001e80008000008 */
[----:B--2---:R0:W-:Y:S04]  /*9d40*/  STS.U8 [R126+UR8+0x5d00], R139 ;  /* 0x005d008b7e007988 */ /* 0x0041e80008000008 */
        /* <DEDUP_REMOVED lines=17> */
[----:B---3--:R0:W-:Y:S01]  /*9e60*/  STS.U8 [R127+UR8+0x5f80], R252 ;  /* 0x005f80fc7f007988 */ /* 0x0081e20008000008 */
[----:B------:R1:W-:Y:S06]  /*9e70*/  MEMBAR.ALL.CTA ;  /* 0x0000000000007992 */ /* 0x0003ec0000008000 */
[----:B-1----:R-:W1:Y:S02]  /*9e80*/  FENCE.VIEW.ASYNC.S ;  /* 0x00000000000073c6 */ /* 0x002e640000000000 */
[----:B-1----:R-:W-:Y:S01]  /*9e90*/  BAR.SYNC.DEFER_BLOCKING 0x0 ;  /* 0x0000000000007b1d */ /* 0x002fe20000010000 */
[----:B------:R-:W-:-:S04]  /*9ea0*/  ULEA UR10, UR17, UR8, 0x3 ;  /* 0x00000008110a7291 */ /* 0x000fc8000f8e18ff */
[----:B------:R-:W-:Y:S01]  /*9eb0*/  UIADD3 UR10, UPT, UPT, UR10, 0x6000, URZ ;  /* 0x000060000a0a7890 */ /* 0x000fe2000fffe0ff */
[----:B------:R-:W-:Y:S01]  /*9ec0*/  UMOV UR4, UR5 ;  /* 0x0000000500047c82 */ /* 0x000fe20008000000 */
[----:B------:R-:W-:-:S00]  /*9ed0*/  MEMBAR.ALL.CTA ;  /* 0x0000000000007992 */ /* 0x000fc00000008000 */
[----:B------:R-:W-:Y:S06]  /*9ee0*/  MEMBAR.ALL.GPU ;  /* 0x0000000000007992 */ /* 0x000fec000000a000 */
[----:B------:R-:W-:-:S00]  /*9ef0*/  ERRBAR ;  /* 0x00000000000079ab */ /* 0x000fc00000000000 */
[----:B------:R-:W-:Y:S08]  /*9f00*/  CGAERRBAR ;  /* 0x00000000000075ab */ /* 0x000ff00000000000 */
[----:B------:R-:W-:Y:S06]  /*9f10*/  UCGABAR_ARV ;  /* 0x00000000000079c7 */ /* 0x000fec0008000000 */
[----:B------:R-:W-:Y:S01]  /*9f20*/  UCGABAR_WAIT ;  /* 0x0000000000007dc7 */ /* 0x000fe20008000000 */
[----:B------:R-:W-:Y:S01]  /*9f30*/  CCTL.IVALL ;  /* 0x00000000ff00798f */ /* 0x000fe20002000000 */
[----:B0-----:R-:W-:Y:S05]  /*9f40*/  @P2 BRA `(.L_x_15) ;  /* 0x0000000000302947 */ /* 0x001fea0003800000 */
[----:B------:R-:W-:Y:S01]  /*9f50*/  UIADD3 UR5, UPT, UPT, UR20, 0x100, URZ ;  /* 0x0000010014057890 */ /* 0x000fe2000fffe0ff */
[----:B------:R-:W-:Y:S01]  /*9f60*/  UMOV UR24, UR6 ;  /* 0x0000000600187c82 */ /* 0x000fe20008000000 */
[----:B------:R-:W-:Y:S01]  /*9f70*/  UMOV UR25, 0x40004040 ;  /* 0x4000404000197882 */ /* 0x000fe20000000000 */
[----:B------:R-:W-:Y:S01]  /*9f80*/  UMOV UR26, 0x0 ;  /* 0x00000000001a7882 */ /* 0x000fe20000000000 */
[----:B------:R-:W-:Y:S01]  /*9f90*/  UMOV UR27, 0x10408490 ;  /* 0x10408490001b7882 */ /* 0x000fe20000000000 */
[----:B------:R-:W-:Y:S01]  /*9fa0*/  UMOV UR28, 0x0 ;  /* 0x00000000001c7882 */ /* 0x000fe20000000000 */
[----:B------:R-:W-:Y:S01]  /*9fb0*/  UMOV UR29, 0x10408490 ;  /* 0x10408490001d7882 */ /* 0x000fe20000000000 */
[----:B------:R-:W-:Y:S01]  /*9fc0*/  UMOV UR23, 0x3 ;  /* 0x0000000300177882 */ /* 0x000fe20000000000 */
[----:B------:R0:W-:Y:S01]  /*9fd0*/  UTCQMMA.2CTA gdesc[UR24], gdesc[UR12], tmem[UR20], tmem[UR26], idesc[UR27], UPT ;  /* 0x00ff1a0c180075ea */ /* 0x0001e2000ba00314 */
[----:B------:R0:W-:Y:S01]  /*9fe0*/  UTCQMMA.2CTA gdesc[UR14], gdesc[UR12], tmem[UR5], tmem[UR28], idesc[UR29], UPT ;  /* 0x00ff1c0c0e0075ea */ /* 0x0001e2000ba00305 */
[----:B------:R0:W-:Y:S01]  /*9ff0*/  UTCBAR.2CTA.MULTICAST [UR10], URZ, UR23 ;  /* 0x000000ff0a0073e9 */ /* 0x0001e20008200817 */
[----:B------:R-:W-:Y:S01]  /*a000*/  NOP ;  /* 0x0000000000007918 */ /* 0x000fe20000000000 */
.L_x_15:
[----:B------:R-:W2:Y:S01]  /*a010*/  LDL.LU R115, [R1+0x44] ;  /* 0x0000440001737983 */ /* 0x000ea20000300800 */
[----:B------:R-:W-:Y:S01]  /*a020*/  UIADD3 UR17, UPT, UPT, UR17, 0x1, URZ ;  /* 0x0000000111117890 */ /* 0x000fe2000fffe0ff */
[----:B------:R-:W-:Y:S02]  /*a030*/  IMAD.U32 R116, RZ, RZ, UR4 ;  /* 0x00000004ff747e24 */ /* 0x000fe4000f8e00ff */
[----:B------:R-:W-:Y:S01]  /*a040*/  VIADD R4, R4, 0xffffffe0 ;  /* 0xffffffe004047836 */ /* 0x000fe20000000000 */
[----:B------:R-:W-:-:S04]  /*a050*/  UISETP.GT.AND UP1, UPT, UR17, 0x1, UPT ;  /* 0x000000011100788c */ /* 0x000fc8000bf24270 */
[----:B0-----:R-:W-:Y:S02]  /*a060*/  USEL UR5, URZ, 0x1, !UP1 ;  /* 0x00000001ff057887 */ /* 0x001fe4000c800000 */
[----:B------:R-:W-:Y:S02]  /*a070*/  USEL UR17, UR17, URZ, !UP1 ;  /* 0x000000ff11117287 */ /* 0x000fe4000c800000 */
[----:B------:R-:W-:Y:S01]  /*a080*/  ULOP3.LUT UR5, UR4, UR5, URZ, 0x3c, !UPT ;  /* 0x0000000504057292 */ /* 0x000fe2000f8e3cff */
[----:B--2---:R-:W-:-:S05]  /*a090*/  VIADD R115, R115, 0xffffffff ;  /* 0xffffffff73737836 */ /* 0x004fca0000000000 */
[----:B------:R1:W-:Y:S01]  /*a0a0*/  STL [R1+0x44], R115 ;  /* 0x0000447301007387 */ /* 0x0003e20000100800 */
[----:B------:R-:W-:-:S13]  /*a0b0*/  ISETP.NE.U32.AND P0, PT, R115, RZ, PT ;  /* 0x000000ff7300720c */ /* 0x000fda0003f05070 */
[----:B-1----:R-:W-:Y:S05]  /*a0c0*/  @P0 BRA `(.L_x_16) ;  /* 0xffffffc800fc0947 */ /* 0x002fea000383ffff */
.L_x_13:
[----:B------:R-:W0:Y:S01]  /*a0d0*/  LDC R115, c[0x0][0x3a0] ;  /* 0x0000e800ff737b82 */ /* 0x000e220000000800 */
[----:B------:R-:W1:Y:S01]  /*a0e0*/  LDCU UR11, c[0x0][0x39c] ;  /* 0x00007380ff0b77ac */ /* 0x000e620008000800 */
[----:B------:R-:W2:Y:S06]  /*a0f0*/  LDCU UR5, c[0x0][0x39c] ;  /* 0x00007380ff0577ac */ /* 0x000eac0008000800 */
[----:B------:R-:W3:Y:S01]  /*a100*/  LDC R198, c[0x0][0x3b4] ;  /* 0x0000ed00ffc67b82 */ /* 0x000ee20000000800 */
[----:B------:R-:W4:Y:S01]  /*a110*/  LDCU.64 UR6, c[0x0][0x398] ;  /* 0x00007300ff0677ac */ /* 0x000f220008000a00 */
[----:B------:R-:W0:Y:S02]  /*a120*/  LDCU.128 UR12, c[0x0][0x390] ;  /* 0x00007200ff0c77ac */ /* 0x000e240008000c00 */
[----:B0-----:R-:W-:-:S05]  /*a130*/  VIADD R115, R115, 0x1f ;  /* 0x0000001f73737836 */ /* 0x001fca0000000000 */
[----:B------:R-:W-:-:S13]  /*a140*/  ISETP.GE.AND P0, PT, R115, 0x20, PT ;  /* 0x000000207300780c */ /* 0x000fda0003f06270 */
[----:B-1234-:R-:W-:Y:S05]  /*a150*/  @!P0 BRA `(.L_x_17) ;  /* 0x0000000000108947 */ /* 0x01efea0003800000 */
[----:B------:R-:W-:-:S06]  /*a160*/  USHF.L.U32 UR4, UR4, 0x1f, URZ ;  /* 0x0000001f04047899 */ /* 0x000fcc00080006ff */
[----:B-----5:R-:W-:-:S04]  /*a170*/  IMAD.U32 R4, RZ, RZ, UR4 ;  /* 0x00000004ff047e24 */ /* 0x020fc8000f8e00ff */
[----:B------:R-:W0:Y:S02]  /*a180*/  SYNCS.PHASECHK.TRANS64.TRYWAIT P0, [UR10], R4 ;  /* 0x00000004ff0075a7 */ /* 0x000e24000800110a */
[----:B0-----:R-:W-:Y:S05]  /*a190*/  @!P0 BRA `(.L_x_18) ;  /* 0x0000016800988947 */ /* 0x001fea0003800000 */
.L_x_17:
[----:B------:R-:W-:Y:S01]  /*a1a0*/  BAR.SYNC.DEFER_BLOCKING 0x0 ;  /* 0x0000000000007b1d */ /* 0x000fe20000010000 */
[----:B-----5:R-:W-:Y:S02]  /*a1b0*/  IMAD R199, R2, R198, RZ ;  /* 0x000000c602c77224 */ /* 0x020fe400078e02ff */
[----:B------:R-:W-:Y:S02]  /*a1c0*/  VIADD R6, R0, 0x3 ;  /* 0x0000000300067836 */ /* 0x000fe40000000000 */
[----:B------:R-:W-:Y:S01]  /*a1d0*/  IMAD R198, R198, 0x80, R199 ;  /* 0x00000080c6c67824 */ /* 0x000fe200078e02c7 */
[----:B------:R-:W0:Y:S01]  /*a1e0*/  LDCU UR21, c[0x0][0x3b8] ;  /* 0x00007700ff1577ac */ /* 0x000e220008000800 */
[----:B------:R-:W-:Y:S01]  /*a1f0*/  VIADD R4, R0, 0x1 ;  /* 0x0000000100047836 */ /* 0x000fe20000000000 */
[----:B------:R-:W-:Y:S01]  /*a200*/  ISETP.GE.AND P0, PT, R6, UR5, PT ;  /* 0x0000000506007c0c */ /* 0x000fe2000bf06270 */
[----:B------:R-:W-:Y:S01]  /*a210*/  VIADD R5, R0, 0x2 ;  /* 0x0000000200057836 */ /* 0x000fe20000000000 */
[----:B------:R-:W-:Y:S01]  /*a220*/  IADD3 R197, P4, PT, R198, UR12, RZ ;  /* 0x0000000cc6c57c10 */ /* 0x000fe2000ff9e0ff */
[----:B------:R-:W-:Y:S01]  /*a230*/  VIADD R7, R0, 0x6 ;  /* 0x0000000600077836 */ /* 0x000fe20000000000 */
[----:B------:R-:W-:Y:S01]  /*a240*/  ISETP.GE.AND P6, PT, R4, UR15, PT ;  /* 0x0000000f04007c0c */ /* 0x000fe2000bfc6270 */
[----:B------:R-:W1:Y:S01]  /*a250*/  LDCU.64 UR28, c[0x0][0x398] ;  /* 0x00007300ff1c77ac */ /* 0x000e620008000a00 */
[----:B------:R-:W-:-:S02]  /*a260*/  IADD3 R196, P5, PT, R199, UR12, RZ ;  /* 0x0000000cc7c47c10 */ /* 0x000fc4000ffbe0ff */
[----:B------:R-:W-:Y:S01]  /*a270*/  LEA.HI.X.SX32 R198, R198, UR13, 0x1, P4 ;  /* 0x0000000dc6c67c11 */ /* 0x000fe2000a0f0eff */
[----:B------:R-:W2:Y:S01]  /*a280*/  LDCU.64 UR30, c[0x0][0x398] ;  /* 0x00007300ff1e77ac */ /* 0x000ea20008000a00 */
[----:B------:R-:W-:Y:S02]  /*a290*/  LEA.HI.X.SX32 R199, R199, UR13, 0x1, P5 ;  /* 0x0000000dc7c77c11 */ /* 0x000fe4000a8f0eff */
[----:B------:R-:W-:Y:S01]  /*a2a0*/  ISETP.GE.AND P3, PT, R5, UR7, PT ;  /* 0x0000000705007c0c */ /* 0x000fe2000bf66270 */
[----:B------:R-:W3:Y:S01]  /*a2b0*/  LDCU.64 UR4, c[0x0][0x398] ;  /* 0x00007300ff0477ac */ /* 0x000ee20008000a00 */
[----:B------:R-:W-:Y:S01]  /*a2c0*/  ISETP.GE.AND P2, PT, R7, UR11, PT ;  /* 0x0000000b07007c0c */ /* 0x000fe2000bf46270 */
[----:B------:R-:W4:Y:S02]  /*a2d0*/  @!P1 SYNCS.CCTL.IV [UR8+0x6000] ;  /* 0x00600000ff0099b1 */ /* 0x000f240008000008 */
[----:B----4-:R-:W-:Y:S01]  /*a2e0*/  BAR.SYNC.DEFER_BLOCKING 0x0 ;  /* 0x0000000000007b1d */ /* 0x010fe20000010000 */
[----:B0-----:R-:W-:-:S04]  /*a2f0*/  IMAD R6, R0, UR21, RZ ;  /* 0x0000001500067c24 */ /* 0x001fc8000f8e02ff */
[----:B------:R-:W-:Y:S01]  /*a300*/  VIADD R5, R6, UR21 ;  /* 0x0000001506057c36 */ /* 0x000fe20008000000 */
[----:B------:R-:W0:Y:S01]  /*a310*/  LDCU UR10, c[0x0][0x39c] ;  /* 0x00007380ff0a77ac */ /* 0x000e220008000800 */
[----:B------:R-:W4:Y:S01]  /*a320*/  LDTM.x64 R12, tmem[UR9] ;  /* 0x00000009000c79ee */ /* 0x000f220008340000 */
[----:B------:R-:W0:Y:S02]  /*a330*/  LDTM.x64 R132, tmem[UR9+0x40] ;  /* 0x00004009008479ee */ /* 0x000e240008340000 */
[----:B------:R-:W-:Y:S01]  /*a340*/  SHF.R.S32.HI R7, RZ, 0x1f, R5 ;  /* 0x0000001fff077819 */ /* 0x000fe20000011405 */
[----:B------:R-:W0:Y:S01]  /*a350*/  LDCU.64 UR12, c[0x0][0x398] ;  /* 0x00007300ff0c77ac */ /* 0x000e220008000a00 */
[----:B------:R-:W0:Y:S01]  /*a360*/  LDCU.64 UR16, c[0x0][0x398] ;  /* 0x00007300ff1077ac */ /* 0x000e220008000a00 */
[----:B------:R-:W0:Y:S01]  /*a370*/  LDCU.64 UR22, c[0x0][0x398] ;  /* 0x00007300ff1677ac */ /* 0x000e220008000a00 */
[----:B------:R-:W0:Y:S01]  /*a380*/  LDCU.64 UR24, c[0x0][0x398] ;  /* 0x00007300ff1877ac */ /* 0x000e220008000a00 */
[----:B------:R-:W0:Y:S01]  /*a390*/  @!P1 SYNCS.CCTL.IV [UR8+0x6008] ;  /* 0x00600800ff0099b1 */ /* 0x000e220008000008 */
[----:B------:R-:W0:Y:S01]  /*a3a0*/  LDCU.64 UR26, c[0x0][0x398] ;  /* 0x00007300ff1a77ac */ /* 0x000e220008000a00 */
[----:B----4-:R-:W-:Y:S01]  /*a3b0*/  STL.64 [R1+0x408], R14 ;  /* 0x0004080e01007387 */ /* 0x010fe20000100a00 */
[----:B------:R-:W-:-:S02]  /*a3c0*/  IMAD.MOV.U32 R11, RZ, RZ, R12 ;  /* 0x000000ffff0b7224 */ /* 0x000fc400078e000c */
[----:B------:R-:W-:Y:S01]  /*a3d0*/  IMAD.MOV.U32 R9, RZ, RZ, R13 ;  /* 0x000000ffff097224 */ /* 0x000fe200078e000d */
[----:B------:R-:W-:Y:S04]  /*a3e0*/  STL.64 [R1+0x410], R16 ;  /* 0x0004101001007387 */ /* 0x000fe80000100a00 */
[----:B------:R-:W-:Y:S01]  /*a3f0*/  STL.64 [R1+0x418], R18 ;  /* 0x0004181201007387 */ /* 0x000fe20000100a00 */
[----:B------:R-:W-:-:S03]  /*a400*/  F2FP.SATFINITE.E5M2.F32.PACK_AB_MERGE_C R9, R9, R11, RZ ;  /* 0x0000000b0909723e */ /* 0x000fc600048060ff */
[----:B------:R-:W-:Y:S04]  /*a410*/  STL.64 [R1+0x420], R20 ;  /* 0x0004201401007387 */ /* 0x000fe80000100a00 */
        /* <DEDUP_REMOVED lines=26> */
[----:B------:R4:W-:Y:S04]  /*a5c0*/  STL.64 [R1+0x4f8], R74 ;  /* 0x0004f84a01007387 */ /* 0x0009e80000100a00 */
[----:B0-----:R-:W-:Y:S04]  /*a5d0*/  STL.64 [R1+0x300], R132 ;  /* 0x0003008401007387 */ /* 0x001fe80000100a00 */
[----:B------:R-:W-:Y:S04]  /*a5e0*/  STL.64 [R1+0x308], R134 ;  /* 0x0003088601007387 */ /* 0x000fe80000100a00 */
[----:B------:R-:W-:Y:S04]  /*a5f0*/  STL.64 [R1+0x310], R136 ;  /* 0x0003108801007387 */ /* 0x000fe80000100a00 */
[----:B------:R0:W-:Y:S04]  /*a600*/  STL.64 [R1+0x318], R138 ;  /* 0x0003188a01007387 */ /* 0x0001e80000100a00 */
[----:B------:R-:W-:Y:S04]  /*a610*/  STL.64 [R1+0x320], R140 ;  /* 0x0003208c01007387 */ /* 0x000fe80000100a00 */
[----:B------:R-:W-:Y:S04]  /*a620*/  STL.64 [R1+0x328], R142 ;  /* 0x0003288e01007387 */ /* 0x000fe80000100a00 */
[----:B------:R-:W-:Y:S04]  /*a630*/  STL.64 [R1+0x330], R144 ;  /* 0x0003309001007387 */ /* 0x000fe80000100a00 */
[----:B------:R-:W-:Y:S01]  /*a640*/  STL.64 [R1+0x338], R146 ;  /* 0x0003389201007387 */ /* 0x000fe20000100a00 */
[----:B----4-:R-:W4:Y:S03]  /*a650*/  LDTM.x64 R12, tmem[UR9+0x80] ;  /* 0x00008009000c79ee */ /* 0x010f260008340000 */
        /* <DEDUP_REMOVED lines=24> */
[----:B----4-:R-:W-:Y:S04]  /*a7e0*/  STL.64 [R1+0x200], R12 ;  /* 0x0002000c01007387 */ /* 0x010fe80000100a00 */
[----:B------:R-:W-:Y:S04]  /*a7f0*/  STL.64 [R1+0x208], R14 ;  /* 0x0002080e01007387 */ /* 0x000fe80000100a00 */
[----:B------:R-:W-:Y:S04]  /*a800*/  STL.64 [R1+0x210], R16 ;  /* 0x0002101001007387 */ /* 0x000fe80000100a00 */
[----:B------:R-:W-:Y:S04]  /*a810*/  STL.64 [R1+0x218], R18 ;  /* 0x0002181201007387 */ /* 0x000fe80000100a00 */
[----:B------:R-:W-:Y:S04]  /*a820*/  STL.64 [R1+0x220], R20 ;  /* 0x0002201401007387 */ /* 0x000fe80000100a00 */
[----:B------:R-:W-:Y:S04]  /*a830*/  STL.64 [R1+0x228], R22 ;  /* 0x0002281601007387 */ /* 0x000fe80000100a00 */
[----:B------:R-:W-:Y:S04]  /*a840*/  STL.64 [R1+0x230], R24 ;  /* 0x0002301801007387 */ /* 0x000fe80000100a00 */
[----:B------:R-:W-:Y:S01]  /*a850*/  STL.64 [R1+0x238], R26 ;  /* 0x0002381a01007387 */ /* 0x000fe20000100a00 */
[----:B0-----:R-:W0:Y:S03]  /*a860*/  LDTM.x64 R76, tmem[UR9+0xc0] ;  /* 0x0000c009004c79ee */ /* 0x001e260008340000 */
        /* <DEDUP_REMOVED lines=27> */
[----:B------:R-:W-:Y:S04]  /*aa20*/  STL.64 [R1+0x118], R82 ;  /* 0x0001185201007387 */ /* 0x000fe80000100a00 */
[----:B------:R-:W-:Y:S04]  /*aa30*/  STL.64 [R1+0x120], R84 ;  /* 0x0001205401007387 */ /* 0x000fe80000100a00 */
[----:B------:R-:W-:Y:S04]  /*aa40*/  STL.64 [R1+0x128], R86 ;  /* 0x0001285601007387 */ /* 0x000fe80000100a00 */
[----:B------:R-:W-:Y:S04]  /*aa50*/  STL.64 [R1+0x130], R88 ;  /* 0x0001305801007387 */ /* 0x000fe80000100a00 */
[----:B------:R-:W-:Y:S01]  /*aa60*/  STL.64 [R1+0x138], R90 ;  /* 0x0001385a01007387 */ /* 0x000fe20000100a00 */
[----:B----4-:R-:W0:Y:S03]  /*aa70*/  LDTM.x64 R12, tmem[UR9+0x100] ;  /* 0x00010009000c79ee */ /* 0x010e260008340000 */
[----:B------:R-:W-:Y:S04]  /*aa80*/  STL.64 [R1+0x140], R92 ;  /* 0x0001405c01007387 */ /* 0x000fe80000100a00 */
[----:B------:R-:W-:Y:S04]  /*aa90*/  STL.64 [R1+0x148], R94 ;  /* 0x0001485e01007387 */ /* 0x000fe80000100a00 */
[----:B------:R-:W-:Y:S04]  /*aaa0*/  STL.64 [R1+0x150], R96 ;  /* 0x0001506001007387 */ /* 0x000fe80000100a00 */
[----:B------:R-:W-:Y:S04]  /*aab0*/  STL.64 [R1+0x158], R98 ;  /* 0x0001586201007387 */ /* 0x000fe80000100a00 */
[----:B------:R-:W-:Y:S04]  /*aac0*/  STL.64 [R1+0x160], R100 ;  /* 0x0001606401007387 */ /* 0x000fe80000100a00 */
[----:B------:R-:W-:Y:S01]  /*aad0*/  STL.64 [R1+0x168], R102 ;  /* 0x0001686601007387 */ /* 0x000fe20000100a00 */
[----:B0-----:R-:W-:-:S03]  /*aae0*/  IMAD.MOV.U32 R10, RZ, RZ, R12 ;  /* 0x000000ffff0a7224 */ /* 0x001fc600078e000c */
[----:B------:R-:W-:Y:S01]  /*aaf0*/  STL.64 [R1+0x170], R104 ;  /* 0x0001706801007387 */ /* 0x000fe20000100a00 */
[----:B------:R-:W-:Y:S01]  /*ab00*/  IMAD.MOV.U32 R8, RZ, RZ, R13 ;  /* 0x000000ffff087224 */ /* 0x000fe200078e000d */
[----:B------:R-:W-:Y:S02]  /*ab10*/  IADD3 R12, P4, PT, R6, R197, RZ ;  /* 0x000000c5060c7210 */ /* 0x000fe40007f9e0ff */
[----:B------:R-:W-:Y:S02]  /*ab20*/  STL.64 [R1+0x178], R106 ;  /* 0x0001786a01007387 */ /* 0x000fe40000100a00 */
[----:B------:R-:W-:Y:S02]  /*ab30*/  F2FP.SATFINITE.E5M2.F32.PACK_AB_MERGE_C R4, R8, R10, RZ ;  /* 0x0000000a0804723e */ /* 0x000fe400048060ff */
[----:B------:R-:W-:Y:S01]  /*ab40*/  STL.64 [R1+0x180], R108 ;  /* 0x0001806c01007387 */ /* 0x000fe20000100a00 */
[----:B------:R-:W-:Y:S02]  /*ab50*/  SHF.R.S32.HI R8, RZ, 0x1f, R6 ;  /* 0x0000001fff087819 */ /* 0x000fe40000011406 */
[----:B------:R-:W-:Y:S01]  /*ab60*/  IADD3 R10, P5, PT, R6, R196, RZ ;  /* 0x000000c4060a7210 */ /* 0x000fe20007fbe0ff */
[----:B------:R-:W-:Y:S02]  /*ab70*/  STL.64 [R1+0x188], R110 ;  /* 0x0001886e01007387 */ /* 0x000fe40000100a00 */
[----:B------:R-:W-:-:S02]  /*ab80*/  IMAD.X R13, R8, 0x1, R198, P4 ;  /* 0x00000001080d7824 */ /* 0x000fc400020e06c6 */
[----:B------:R-:W-:Y:S01]  /*ab90*/  STL.64 [R1+0x190], R112 ;  /* 0x0001907001007387 */ /* 0x000fe20000100a00 */
[----:B------:R-:W-:-:S03]  /*aba0*/  IMAD.X R11, R8, 0x1, R199, P5 ;  /* 0x00000001080b7824 */ /* 0x000fc600028e06c7 */
        /* <DEDUP_REMOVED lines=14> */
[----:B------:R-:W-:Y:S04]  /*ac90*/  STL.64 [R1+0x10], R16 ;  /* 0x0000101001007387 */ /* 0x000fe80000100a00 */
[----:B------:R-:W-:Y:S04]  /*aca0*/  STL.64 [R1+0x18], R18 ;  /* 0x0000181201007387 */ /* 0x000fe80000100a00 */
[----:B------:R-:W-:Y:S01]  /*acb0*/  STL.64 [R1+0x20], R20 ;  /* 0x0000201401007387 */ /* 0x000fe20000100a00 */
[----:B0-----:R-:W-:-:S03]  /*acc0*/  IADD3 R14, P5, PT, R5, R196, RZ ;  /* 0x000000c4050e7210 */ /* 0x001fc60007fbe0ff */
[----:B------:R-:W-:Y:S02]  /*acd0*/  STL.64 [R1+0x28], R22 ;  /* 0x0000281601007387 */ /* 0x000fe40000100a00 */
[----:B------:R-:W-:Y:S02]  /*ace0*/  IMAD.X R15, R7, 0x1, R199, P5 ;  /* 0x00000001070f7824 */ /* 0x000fe400028e06c7 */
        /* <DEDUP_REMOVED lines=26> */
[----:B------:R0:W-:Y:S04]  /*ae90*/  STL [R1+0x5d8], R4 ;  /* 0x0005d80401007387 */ /* 0x0001e80000100800 */
[----:B------:R4:W-:Y:S04]  /*aea0*/  STL.64 [R1+0x580], R12 ;  /* 0x0005800c01007387 */ /* 0x0009e80000100a00 */
[----:B------:R1:W-:Y:S01]  /*aeb0*/  STL.64 [R1+0x5b0], R14 ;  /* 0x0005b00e01007387 */ /* 0x0003e20000100a00 */
[----:B0-----:R-:W-:Y:S01]  /*aec0*/  VIADD R4, R5, UR21 ;  /* 0x0000001505047c36 */ /* 0x001fe20008000000 */
[----:B------:R-:W0:Y:S01]  /*aed0*/  LDTM.x64 R132, tmem[UR9+0x140] ;  /* 0x00014009008479ee */ /* 0x000e220008340000 */
[----:B------:R-:W0:Y:S03]  /*aee0*/  LDTM.x64 R68, tmem[UR9+0x180] ;  /* 0x00018009004479ee */ /* 0x000e260008340000 */
[----:B------:R-:W-:-:S02]  /*aef0*/  SHF.R.S32.HI R6, RZ, 0x1f, R4 ;  /* 0x0000001fff067819 */ /* 0x000fc40000011404 */
[----:B----4-:R-:W-:Y:S01]  /*af00*/  IADD3 R12, P4, PT, R5, R197, RZ ;  /* 0x000000c5050c7210 */ /* 0x010fe20007f9e0ff */
[C---:B------:R-:W-:Y:S01]  /*af10*/  VIADD R5, R4.reuse, UR21 ;  /* 0x0000001504057c36 */ /* 0x040fe20008000000 */
[----:B-1----:R-:W-:-:S03]  /*af20*/  IADD3 R14, P5, PT, R4, R196, RZ ;  /* 0x000000c4040e7210 */ /* 0x002fc60007fbe0ff */
[----:B------:R-:W-:Y:S01]  /*af30*/  IMAD.X R13, R7, 0x1, R198, P4 ;  /* 0x00000001070d7824 */ /* 0x000fe200020e06c6 */
[----:B------:R-:W-:Y:S01]  /*af40*/  SHF.R.S32.HI R7, RZ, 0x1f, R5 ;  /* 0x0000001fff077819 */ /* 0x000fe20000011405 */
[----:B------:R-:W-:Y:S01]  /*af50*/  IMAD.X R15, R6, 0x1, R199, P5 ;  /* 0x00000001060f7824 */ /* 0x000fe200028e06c7 */
[----:B------:R-:W-:Y:S02]  /*af60*/  ISETP.GE.AND P5, PT, R2, UR14, PT ;  /* 0x0000000e02007c0c */ /* 0x000fe4000bfa6270 */
[----:B------:R1:W-:Y:S01]  /*af70*/  STL.64 [R1+0x5a8], R12 ;  /* 0x0005a80c01007387 */ /* 0x0003e20000100a00 */
[----:B------:R-:W4:Y:S01]  /*af80*/  LDCU UR14, c[0x0][0x39c] ;  /* 0x00007380ff0e77ac */ /* 0x000f220008000800 */
[----:B------:R-:W-:Y:S02]  /*af90*/  ISETP.LT.AND P5, PT, R0, UR29, !P5 ;  /* 0x0000001d00007c0c */ /* 0x000fe4000efa1270 */
[----:B-1----:R-:W-:Y:S01]  /*afa0*/  IADD3 R12, P4, PT, R4, R197, RZ ;  /* 0x000000c5040c7210 */ /* 0x002fe20007f9e0ff */
[----:B------:R-:W-:-:S04]  /*afb0*/  VIADD R4, R5, UR21 ;  /* 0x0000001505047c36 */ /* 0x000fc80008000000 */
[----:B------:R-:W-:Y:S01]  /*afc0*/  IMAD.X R13, R6, 0x1, R198, P4 ;  /* 0x00000001060d7824 */ /* 0x000fe200020e06c6 */
[----:B------:R-:W-:-:S04]  /*afd0*/  SHF.R.S32.HI R6, RZ, 0x1f, R4 ;  /* 0x0000001fff067819 */ /* 0x000fc80000011404 */
[----:B------:R1:W-:Y:S04]  /*afe0*/  STL.64 [R1+0x578], R12 ;  /* 0x0005780c01007387 */ /* 0x0003e80000100a00 */
[----:B------:R0:W-:Y:S01]  /*aff0*/  STL.64 [R1+0x5a0], R14 ;  /* 0x0005a00e01007387 */ /* 0x0001e20000100a00 */
[-C--:B-1----:R-:W-:Y:S02]  /*b000*/  IADD3 R12, P4, PT, R5, R196.reuse, RZ ;  /* 0x000000c4050c7210 */ /* 0x082fe40007f9e0ff */
[----:B0-----:R-:W-:-:S03]  /*b010*/  IADD3 R14, P1, PT, R4, R196, RZ ;  /* 0x000000c4040e7210 */ /* 0x001fc60007f3e0ff */
[--C-:B------:R-:W-:Y:S01]  /*b020*/  IMAD.X R13, R7, 0x1, R199.reuse, P4 ;  /* 0x00000001070d7824 */ /* 0x100fe200020e06c7 */
[-C--:B------:R-:W-:Y:S01]  /*b030*/  IADD3 R236, P4, PT, R5, R197.reuse, RZ ;  /* 0x000000c505ec7210 */ /* 0x080fe20007f9e0ff */
[----:B------:R-:W-:Y:S02]  /*b040*/  VIADD R5, R4, UR21 ;  /* 0x0000001504057c36 */ /* 0x000fe40008000000 */
[----:B------:R-:W-:Y:S01]  /*b050*/  IMAD.X R15, R6, 0x1, R199, P1 ;  /* 0x00000001060f7824 */ /* 0x000fe200008e06c7 */
[----:B------:R0:W-:Y:S01]  /*b060*/  STL.64 [R1+0x570], R12 ;  /* 0x0005700c01007387 */ /* 0x0001e20000100a00 */
[----:B------:R-:W-:Y:S01]  /*b070*/  IMAD.X R237, R7, 0x1, R198, P4 ;  /* 0x0000000107ed7824 */ /* 0x000fe200020e06c6 */
[----:B------:R-:W-:Y:S02]  /*b080*/  SHF.R.S32.HI R7, RZ, 0x1f, R5 ;  /* 0x0000001fff077819 */ /* 0x000fe40000011405 */
[----:B------:R-:W-:Y:S02]  /*b090*/  IADD3 R234, P1, PT, R5, R196, RZ ;  /* 0x000000c405ea7210 */ /* 0x000fe40007f3e0ff */
[----:B------:R1:W-:Y:S03]  /*b0a0*/  STL [R1+0xcf8], R237 ;  /* 0x000cf8ed01007387 */ /* 0x0003e60000100800 */
[----:B------:R-:W-:Y:S01]  /*b0b0*/  IMAD.X R235, R7, 0x1, R199, P1 ;  /* 0x0000000107eb7824 */ /* 0x000fe200008e06c7 */
[----:B------:R-:W-:Y:S01]  /*b0c0*/  STL.64 [R1+0x568], R14 ;  /* 0x0005680e01007387 */ /* 0x000fe20000100a00 */
[----:B0-----:R-:W-:Y:S01]  /*b0d0*/  IADD3 R12, P4, PT, R4, R197, RZ ;  /* 0x000000c5040c7210 */ /* 0x001fe20007f9e0ff */
[----:B------:R-:W-:Y:S01]  /*b0e0*/  VIADD R4, R5, UR21 ;  /* 0x0000001505047c36 */ /* 0x000fe20008000000 */
[----:B-1----:R-:W-:-:S03]  /*b0f0*/  PRMT R237, R9, 0x9910, RZ ;  /* 0x0000991009ed7816 */ /* 0x002fc600000000ff */
[----:B------:R-:W-:Y:S01]  /*b100*/  IMAD.X R13, R6, 0x1, R198, P4 ;  /* 0x00000001060d7824 */ /* 0x000fe200020e06c6 */
[-C--:B------:R-:W-:Y:S01]  /*b110*/  IADD3 R232, P4, PT, R5, R197.reuse, RZ ;  /* 0x000000c505e87210 */ /* 0x080fe20007f9e0ff */
[C---:B------:R-:W-:Y:S01]  /*b120*/  VIADD R5, R4.reuse, UR21 ;  /* 0x0000001504057c36 */ /* 0x040fe20008000000 */
[----:B------:R-:W-:Y:S02]  /*b130*/  SHF.R.S32.HI R6, RZ, 0x1f, R4 ;  /* 0x0000001fff067819 */ /* 0x000fe40000011404 */
[----:B------:R0:W-:Y:S01]  /*b140*/  STL.64 [R1+0x550], R12 ;  /* 0x0005500c01007387 */ /* 0x0001e20000100a00 */
[--C-:B------:R-:W-:Y:S01]  /*b150*/  IMAD.X R233, R7, 0x1, R198.reuse, P4 ;  /* 0x0000000107e97824 */ /* 0x100fe200020e06c6 */
[C---:B------:R-:W-:Y:S02]  /*b160*/  IADD3 R204, P4, PT, R4.reuse, R197, RZ ;  /* 0x000000c504cc7210 */ /* 0x040fe40007f9e0ff */
[----:B------:R-:W-:Y:S01]  /*b170*/  IADD3 R230, P1, PT, R4, R196, RZ ;  /* 0x000000c404e67210 */ /* 0x000fe20007f3e0ff */
[----:B------:R-:W-:Y:S01]  /*b180*/  VIADD R4, R5, UR21 ;  /* 0x0000001505047c36 */ /* 0x000fe20008000000 */
[----:B------:R-:W-:Y:S01]  /*b190*/  SHF.R.S32.HI R7, RZ, 0x1f, R5 ;  /* 0x0000001fff077819 */ /* 0x000fe20000011405 */
[----:B------:R-:W-:-:S02]  /*b1a0*/  IMAD.X R205, R6, 0x1, R198, P4 ;  /* 0x0000000106cd7824 */ /* 0x000fc400020e06c6 */
[--C-:B------:R-:W-:Y:S01]  /*b1b0*/  IMAD.X R231, R6, 0x1, R199.reuse, P1 ;  /* 0x0000000106e77824 */ /* 0x100fe200008e06c7 */
[C---:B------:R-:W-:Y:S02]  /*b1c0*/  IADD3 R228, P1, PT, R5.reuse, R196, RZ ;  /* 0x000000c405e47210 */ /* 0x040fe40007f3e0ff */
[-C--:B0-----:R-:W-:Y:S01]  /*b1d0*/  IADD3 R12, P4, PT, R5, R197.reuse, RZ ;  /* 0x000000c5050c7210 */ /* 0x081fe20007f9e0ff */
[C---:B------:R-:W-:Y:S01]  /*b1e0*/  VIADD R5, R4.reuse, UR21 ;  /* 0x0000001504057c36 */ /* 0x040fe20008000000 */
[----:B------:R-:W-:Y:S01]  /*b1f0*/  SHF.R.S32.HI R6, RZ, 0x1f, R4 ;  /* 0x0000001fff067819 */ /* 0x000fe20000011404 */
[C---:B------:R-:W-:Y:S02]  /*b200*/  IMAD.X R229, R7.reuse, 0x1, R199, P1 ;  /* 0x0000000107e57824 */ /* 0x040fe400008e06c7 */
[----:B------:R-:W-:Y:S01]  /*b210*/  IMAD.X R13, R7, 0x1, R198, P4 ;  /* 0x00000001070d7824 */ /* 0x000fe200020e06c6 */
[----:B------:R-:W-:Y:S02]  /*b220*/  IADD3 R206, P4, PT, R4, R197, RZ ;  /* 0x000000c504ce7210 */ /* 0x000fe40007f9e0ff */
[----:B------:R-:W-:-:S02]  /*b230*/  SHF.R.S32.HI R7, RZ, 0x1f, R5 ;  /* 0x0000001fff077819 */ /* 0x000fc40000011405 */
[----:B------:R0:W-:Y:S01]  /*b240*/  STL.64 [R1+0x548], R12 ;  /* 0x0005480c01007387 */ /* 0x0001e20000100a00 */
[----:B------:R-:W-:Y:S01]  /*b250*/  IMAD.X R207, R6, 0x1, R198, P4 ;  /* 0x0000000106cf7824 */ /* 0x000fe200020e06c6 */
[----:B0-----:R-:W-:Y:S01]  /*b260*/  IADD3 R12, P1, PT, R4, R196, RZ ;  /* 0x000000c4040c7210 */ /* 0x001fe20007f3e0ff */
[----:B------:R-:W-:-:S04]  /*b270*/  VIADD R4, R5, UR21 ;  /* 0x0000001505047c36 */ /* 0x000fc80008000000 */
[--C-:B------:R-:W-:Y:S01]  /*b280*/  IMAD.X R13, R6, 0x1, R199.reuse, P1 ;  /* 0x00000001060d7824 */ /* 0x100fe200008e06c7 */
[----:B------:R-:W-:Y:S02]  /*b290*/  IADD3 R14, P1, PT, R5, R196, RZ ;  /* 0x000000c4050e7210 */ /* 0x000fe40007f3e0ff */
[----:B------:R-:W-:Y:S02]  /*b2a0*/  SHF.R.S32.HI R6, RZ, 0x1f, R4 ;  /* 0x0000001fff067819 */ /* 0x000fe40000011404 */
[----:B------:R0:W-:Y:S01]  /*b2b0*/  STL.64 [R1+0x540], R12 ;  /* 0x0005400c01007387 */ /* 0x0001e20000100a00 */
[----:B------:R-:W-:-:S05]  /*b2c0*/  IMAD.X R15, R7, 0x1, R199, P1 ;  /* 0x00000001070f7824 */ /* 0x000fca00008e06c7 */
[----:B------:R1:W-:Y:S01]  /*b2d0*/  STL.64 [R1+0x538], R14 ;  /* 0x0005380e01007387 */ /* 0x0003e20000100a00 */
[----:B0-----:R-:W-:Y:S01]  /*b2e0*/  IADD3 R12, P4, PT, R5, R197, RZ ;  /* 0x000000c5050c7210 */ /* 0x001fe20007f9e0ff */
[----:B------:R-:W-:-:S04]  /*b2f0*/  VIADD R5, R4, UR21 ;  /* 0x0000001504057c36 */ /* 0x000fc80008000000 */
[----:B------:R-:W-:Y:S01]  /*b300*/  IMAD.X R13, R7, 0x1, R198, P4 ;  /* 0x00000001070d7824 */ /* 0x000fe200020e06c6 */
[----:B-1----:R-:W-:Y:S02]  /*b310*/  IADD3 R14, P1, PT, R4, R196, RZ ;  /* 0x000000c4040e7210 */ /* 0x002fe40007f3e0ff */
        /* <DEDUP_REMOVED lines=15> */
[-C--:B-1----:R-:W-:Y:S02]  /*b410*/  IADD3 R14, P1, PT, R4, R196.reuse, RZ ;  /* 0x000000c4040e7210 */ /* 0x082fe40007f3e0ff */
[----:B------:R-:W-:Y:S02]  /*b420*/  SHF.R.S32.HI R7, RZ, 0x1f, R5 ;  /* 0x0000001fff077819 */ /* 0x000fe40000011405 */
[----:B------:R0:W-:Y:S01]  /*b430*/  STL.64 [R1+0x520], R12 ;  /* 0x0005200c01007387 */ /* 0x0001e20000100a00 */
[----:B------:R-:W-:Y:S01]  /*b440*/  IMAD.X R15, R6, 0x1, R199, P1 ;  /* 0x00000001060f7824 */ /* 0x000fe200008e06c7 */
[----:B------:R-:W-:-:S04]  /*b450*/  IADD3 R226, P1, PT, R5, R196, RZ ;  /* 0x000000c405e27210 */ /* 0x000fc80007f3e0ff */
[----:B------:R-:W-:Y:S01]  /*b460*/  STL.64 [R1+0x518], R14 ;  /* 0x0005180e01007387 */ /* 0x000fe20000100a00 */
[----:B------:R-:W-:Y:S01]  /*b470*/  IMAD.X R227, R7, 0x1, R199, P1 ;  /* 0x0000000107e37824 */ /* 0x000fe200008e06c7 */
[----:B0-----:R-:W-:Y:S01]  /*b480*/  IADD3 R12, P4, PT, R4, R197, RZ ;  /* 0x000000c5040c7210 */ /* 0x001fe20007f9e0ff */
[----:B------:R-:W-:-:S04]  /*b490*/  VIADD R4, R5, UR21 ;  /* 0x0000001505047c36 */ /* 0x000fc80008000000 */
        /* <DEDUP_REMOVED lines=38> */
[----:B------:R1:W-:Y:S01]  /*b700*/  STL.64 [R1+0x590], R14 ;  /* 0x0005900e01007387 */ /* 0x0003e20000100a00 */
[----:B------:R-:W-:Y:S01]  /*b710*/  IMAD.X R251, R7, 0x1, R199, P1 ;  /* 0x0000000107fb7824 */ /* 0x000fe200008e06c7 */
[----:B0-----:R-:W-:Y:S01]  /*b720*/  IADD3 R12, P4, PT, R4, R197, RZ ;  /* 0x000000c5040c7210 */ /* 0x001fe20007f9e0ff */
[----:B------:R-:W-:-:S04]  /*b730*/  VIADD R4, R5, UR21 ;  /* 0x0000001505047c36 */ /* 0x000fc80008000000 */
[----:B------:R-:W-:Y:S01]  /*b740*/  IMAD.X R13, R6, 0x1, R198, P4 ;  /* 0x00000001060d7824 */ /* 0x000fe200020e06c6 */
[-C--:B------:R-:W-:Y:S01]  /*b750*/  IADD3 R248, P4, PT, R5, R197.reuse, RZ ;  /* 0x000000c505f87210 */ /* 0x080fe20007f9e0ff */
[C---:B------:R-:W-:Y:S01]  /*b760*/  VIADD R5, R4.reuse, UR21 ;  /* 0x0000001504057c36 */ /* 0x040fe20008000000 */
[----:B------:R-:W-:Y:S02]  /*b770*/  SHF.R.S32.HI R6, RZ, 0x1f, R4 ;  /* 0x0000001fff067819 */ /* 0x000fe40000011404 */
[CC--:B------:R-:W-:Y:S01]  /*b780*/  IADD3 R246, P1, PT, R4.reuse, R196.reuse, RZ ;  /* 0x000000c404f67210 */ /* 0x0c0fe20007f3e0ff */
[--C-:B------:R-:W-:Y:S01]  /*b790*/  IMAD.X R249, R7, 0x1, R198.reuse, P4 ;  /* 0x0000000107f97824 */ /* 0x100fe200020e06c6 */
[-C--:B------:R-:W-:Y:S01]  /*b7a0*/  IADD3 R244, P4, PT, R4, R197.reuse, RZ ;  /* 0x000000c504f47210 */ /* 0x080fe20007f9e0ff */
[C---:B------:R-:W-:Y:S01]  /*b7b0*/  VIADD R4, R5.reuse, UR21 ;  /* 0x0000001505047c36 */ /* 0x040fe20008000000 */
[----:B------:R-:W-:Y:S01]  /*b7c0*/  SHF.R.S32.HI R7, RZ, 0x1f, R5 ;  /* 0x0000001fff077819 */ /* 0x000fe20000011405 */
[C-C-:B------:R-:W-:Y:S01]  /*b7d0*/  IMAD.X R247, R6.reuse, 0x1, R199.reuse, P1 ;  /* 0x0000000106f77824 */ /* 0x140fe200008e06c7 */
[CC--:B------:R-:W-:Y:S01]  /*b7e0*/  IADD3 R216, P1, PT, R5.reuse, R196.reuse, RZ ;  /* 0x000000c405d87210 */ /* 0x0c0fe20007f3e0ff */
[----:B------:R-:W-:Y:S01]  /*b7f0*/  IMAD.X R245, R6, 0x1, R198, P4 ;  /* 0x0000000106f57824 */ /* 0x000fe200020e06c6 */
[-C--:B------:R-:W-:Y:S01]  /*b800*/  IADD3 R214, P4, PT, R5, R197.reuse, RZ ;  /* 0x000000c505d67210 */ /* 0x080fe20007f9e0ff */
[C---:B------:R-:W-:Y:S01]  /*b810*/  VIADD R6, R4.reuse, UR21 ;  /* 0x0000001504067c36 */ /* 0x040fe20008000000 */
[----:B------:R-:W-:Y:S01]  /*b820*/  SHF.R.S32.HI R8, RZ, 0x1f, R4 ;  /* 0x0000001fff087819 */ /* 0x000fe20000011404 */
[C-C-:B------:R-:W-:Y:S01]  /*b830*/  IMAD.X R217, R7.reuse, 0x1, R199.reuse, P1 ;  /* 0x0000000107d97824 */ /* 0x140fe200008e06c7 */
[CC--:B------:R-:W-:Y:S01]  /*b840*/  IADD3 R212, P1, PT, R4.reuse, R196.reuse, RZ ;  /* 0x000000c404d47210 */ /* 0x0c0fe20007f3e0ff */
[----:B------:R-:W-:Y:S01]  /*b850*/  IMAD.X R215, R7, 0x1, R198, P4 ;  /* 0x0000000107d77824 */ /* 0x000fe200020e06c6 */
[-C--:B------:R-:W-:Y:S01]  /*b860*/  IADD3 R200, P4, PT, R4, R197.reuse, RZ ;  /* 0x000000c504c87210 */ /* 0x080fe20007f9e0ff */
[----:B------:R-:W-:Y:S01]  /*b870*/  VIADD R5, R6, UR21 ;  /* 0x0000001506057c36 */ /* 0x000fe20008000000 */
[----:B------:R-:W-:Y:S01]  /*b880*/  SHF.R.S32.HI R7, RZ, 0x1f, R6 ;  /* 0x0000001fff077819 */ /* 0x000fe20000011406 */
[----:B------:R-:W-:Y:S01]  /*b890*/  IMAD.X R213, R8, 0x1, R199, P1 ;  /* 0x0000000108d57824 */ /* 0x000fe200008e06c7 */
[-C--:B------:R-:W-:Y:S01]  /*b8a0*/  IADD3 R210, P1, PT, R6, R196.reuse, RZ ;  /* 0x000000c406d27210 */ /* 0x080fe20007f3e0ff */
[--C-:B------:R-:W-:Y:S01]  /*b8b0*/  IMAD.X R201, R8, 0x1, R198.reuse, P4 ;  /* 0x0000000108c97824 */ /* 0x100fe200020e06c6 */
[-C--:B------:R-:W-:Y:S01]  /*b8c0*/  IADD3 R242, P4, PT, R6, R197.reuse, RZ ;  /* 0x000000c506f27210 */ /* 0x080fe20007f9e0ff */
[----:B------:R-:W-:Y:S01]  /*b8d0*/  VIADD R4, R5, UR21 ;  /* 0x0000001505047c36 */ /* 0x000fe20008000000 */
[----:B------:R-:W-:Y:S01]  /*b8e0*/  SHF.R.S32.HI R6, RZ, 0x1f, R5 ;  /* 0x0000001fff067819 */ /* 0x000fe20000011405 */
[--C-:B------:R-:W-:Y:S01]  /*b8f0*/  IMAD.X R211, R7, 0x1, R199.reuse, P1 ;  /* 0x0000000107d37824 */ /* 0x100fe200008e06c7 */
[----:B------:R-:W-:Y:S01]  /*b900*/  IADD3 R208, P1, PT, R5, R197, RZ ;  /* 0x000000c505d07210 */ /* 0x000fe20007f3e0ff */
[----:B------:R-:W-:Y:S01]  /*b910*/  IMAD.X R243, R7, 0x1, R198, P4 ;  /* 0x0000000107f37824 */ /* 0x000fe200020e06c6 */
[-C--:B------:R-:W-:Y:S01]  /*b920*/  IADD3 R240, P4, PT, R5, R196.reuse, RZ ;  /* 0x000000c405f07210 */ /* 0x080fe20007f9e0ff */
[----:B------:R-:W-:Y:S01]  /*b930*/  VIADD R252, R4, UR21 ;  /* 0x0000001504fc7c36 */ /* 0x000fe20008000000 */
[----:B------:R-:W-:Y:S01]  /*b940*/  SHF.R.S32.HI R5, RZ, 0x1f, R4 ;  /* 0x0000001fff057819 */ /* 0x000fe20000011404 */
[C---:B------:R-:W-:Y:S01]  /*b950*/  IMAD.X R209, R6.reuse, 0x1, R198, P1 ;  /* 0x0000000106d17824 */ /* 0x040fe200008e06c6 */
[----:B------:R0:W-:Y:S01]  /*b960*/  STL.64 [R1], R12 ;  /* 0x0000000c01007387 */ /* 0x0001e20000100a00 */
[----:B------:R-:W-:Y:S01]  /*b970*/  IMAD.X R241, R6, 0x1, R199, P4 ;  /* 0x0000000106f17824 */ /* 0x000fe200020e06c7 */
[----:B------:R-:W-:-:S02]  /*b980*/  IADD3 R238, P4, PT, R4, R196, RZ ;  /* 0x000000c404ee7210 */ /* 0x000fc40007f9e0ff */
[----:B-1----:R-:W-:Y:S02]  /*b990*/  IADD3 R14, P1, PT, R4, R197, RZ ;  /* 0x000000c5040e7210 */ /* 0x002fe40007f3e0ff */
[----:B------:R-:W-:Y:S01]  /*b9a0*/  SHF.R.S32.HI R4, RZ, 0x1f, R252 ;  /* 0x0000001fff047819 */ /* 0x000fe200000114fc */
[C---:B------:R-:W-:Y:S02]  /*b9b0*/  IMAD.X R239, R5.reuse, 0x1, R199, P4 ;  /* 0x0000000105ef7824 */ /* 0x040fe400020e06c7 */
[----:B------:R-:W-:Y:S01]  /*b9c0*/  IMAD.X R15, R5, 0x1, R198, P1 ;  /* 0x00000001050f7824 */ /* 0x000fe200008e06c6 */
[----:B------:R-:W-:Y:S01]  /*b9d0*/  ISETP.GE.AND P1, PT, R3, UR6, PT ;  /* 0x0000000603007c0c */ /* 0x000fe2000bf26270 */
[----:B------:R-:W1:Y:S01]  /*b9e0*/  LDCU.64 UR6, c[0x0][0x398] ;  /* 0x00007300ff0677ac */ /* 0x000e620008000a00 */
[----:B0-----:R-:W-:Y:S02]  /*b9f0*/  IADD3 R12, P4, PT, R252, R196, RZ ;  /* 0x000000c4fc0c7210 */ /* 0x001fe40007f9e0ff */
[----:B------:R-:W-:Y:S01]  /*ba00*/  STL.64 [R1+0x5c8], R14 ;  /* 0x0005c80e01007387 */ /* 0x000fe20000100a00 */
[----:B--2---:R-:W-:-:S02]  /*ba10*/  ISETP.LT.AND P1, PT, R0, UR31, !P1 ;  /* 0x0000001f00007c0c */ /* 0x004fc4000cf21270 */
[----:B------:R-:W-:Y:S01]  /*ba20*/  IMAD.X R13, R4, 0x1, R199, P4 ;  /* 0x00000001040d7824 */ /* 0x000fe200020e06c7 */
[----:B------:R-:W-:-:S04]  /*ba30*/  IADD3 R6, P4, PT, R252, R197, RZ ;  /* 0x000000c5fc067210 */ /* 0x000fc80007f9e0ff */
[----:B------:R-:W-:Y:S01]  /*ba40*/  STL.64 [R1+0x5c0], R12 ;  /* 0x0005c00c01007387 */ /* 0x000fe20000100a00 */
[----:B------:R-:W-:Y:S01]  /*ba50*/  IMAD.X R7, R4, 0x1, R198, P4 ;  /* 0x0000000104077824 */ /* 0x000fe200020e06c6 */
[----:B---3--:R-:W-:Y:S01]  /*ba60*/  ISETP.LT.AND P4, PT, R2, UR4, !P6 ;  /* 0x0000000402007c0c */ /* 0x008fe2000f781270 */
[----:B------:R-:W-:Y:S01]  /*ba70*/  VIADD R252, R252, UR21 ;  /* 0x00000015fcfc7c36 */ /* 0x000fe20008000000 */
[----:B------:R-:W0:Y:S02]  /*ba80*/  LDCU UR4, c[0x0][0x39c] ;  /* 0x00007380ff0477ac */ /* 0x000e240008000800 */
[----:B------:R-:W-:Y:S04]  /*ba90*/  STL.64 [R1+0x5b8], R6 ;  /* 0x0005b80601007387 */ /* 0x000fe80000100a00 */
[----:B------:R2:W-:Y:S04]  /*baa0*/  STL.64 [R1+0xce0], R170 ;  /* 0x000ce0aa01007387 */ /* 0x0005e80000100a00 */
[----:B--2---:R-:W2:Y:S04]  /*bab0*/  LDL.LU R171, [R1+0x5d8] ;  /* 0x0005d80001ab7983 */ /* 0x004ea80000300800 */
[----:B------:R3:W-:Y:S04]  /*bac0*/  STL.64 [R1+0xcd8], R172 ;  /* 0x000cd8ac01007387 */ /* 0x0007e80000100a00 */
[----:B---3--:R-:W3:Y:S04]  /*bad0*/  LDL.LU.64 R172, [R1+0x5b0] ;  /* 0x0005b00001ac7983 */ /* 0x008ee80000300a00 */
[----:B------:R0:W-:Y:S04]  /*bae0*/  STL.64 [R1+0xcd0], R174 ;  /* 0x000cd0ae01007387 */ /* 0x0001e80000100a00 */
[----:B0-----:R-:W2:Y:S01]  /*baf0*/  LDL.LU.64 R174, [R1+0x580] ;  /* 0x0005800001ae7983 */ /* 0x001ea20000300a00 */
[----:B------:R-:W-:-:S03]  /*bb00*/  VIADD R170, R0, 0x4 ;  /* 0x0000000400aa7836 */ /* 0x000fc60000000000 */
[----:B------:R0:W-:Y:S04]  /*bb10*/  STL.64 [R1+0xcc8], R176 ;  /* 0x000cc8b001007387 */ /* 0x0001e80000100a00 */
[----:B------:R1:W-:Y:S04]  /*bb20*/  STL.64 [R1+0xcb0], R178 ;  /* 0x000cb0b201007387 */ /* 0x0003e80000100a00 */
[----:B------:R-:W-:Y:S04]  /*bb30*/  STL.64 [R1+0xca8], R180 ;  /* 0x000ca8b401007387 */ /* 0x000fe80000100a00 */
[----:B------:R-:W-:Y:S01]  /*bb40*/  STL.64 [R1+0xca0], R182 ;  /* 0x000ca0b601007387 */ /* 0x000fe20000100a00 */
[----:B0-----:R-:W-:-:S03]  /*bb50*/  IMAD.MOV.U32 R177, RZ, RZ, R9 ;  /* 0x000000ffffb17224 */ /* 0x001fc600078e0009 */
[----:B------:R-:W-:Y:S01]  /*bb60*/  STL.64 [R1+0xc98], R184 ;  /* 0x000c98b801007387 */ /* 0x000fe20000100a00 */
[----:B-1----:R-:W-:Y:S02]  /*bb70*/  IMAD.MOV.U32 R178, RZ, RZ, R10 ;  /* 0x000000ffffb27224 */ /* 0x002fe400078e000a */
[----:B------:R-:W-:Y:S01]  /*bb80*/  IMAD.MOV.U32 R179, RZ, RZ, R11 ;  /* 0x000000ffffb37224 */ /* 0x000fe200078e000b */
        /* <DEDUP_REMOVED lines=13> */
[----:B------:R-:W-:Y:S01]  /*bc60*/  STL.64 [R1+0xc28], R84 ;  /* 0x000c285401007387 */ /* 0x000fe20000100a00 */
[----:B------:R-:W0:Y:S03]  /*bc70*/  LDTM.x64 R4, tmem[UR9+0x1c0] ;  /* 0x0001c009000479ee */ /* 0x000e260008340000 */
[----:B------:R-:W-:Y:S01]  /*bc80*/  STL.64 [R1+0xc20], R86 ;  /* 0x000c205601007387 */ /* 0x000fe20000100a00 */
[----:B------:R-:W-:Y:S01]  /*bc90*/  NOP ;  /* 0x0000000000007918 */ /* 0x000fe20000000000 */
[----:B------:R-:W-:Y:S01]  /*bca0*/  ISETP.LT.AND P6, PT, R3, UR6, !P6 ;  /* 0x0000000603007c0c */ /* 0x000fe2000f7c1270 */
[----:B------:R-:W1:Y:S01]  /*bcb0*/  LDCU UR6, c[0x0][0x39c] ;  /* 0x00007380ff0677ac */ /* 0x000e620008000800 */
[----:B------:R-:W-:Y:S01]  /*bcc0*/  STL.64 [R1+0xc18], R88 ;  /* 0x000c185801007387 */ /* 0x000fe20000100a00 */
[----:B------:R-:W0:Y:S03]  /*bcd0*/  LDCU.64 UR8, c[0x0][0x398] ;  /* 0x00007300ff0877ac */ /* 0x000e260008000a00 */
        /* <DEDUP_REMOVED lines=21> */
[----:B0-----:R0:W-:Y:S04]  /*be30*/  STL.64 [R1+0xb68], R4 ;  /* 0x000b680401007387 */ /* 0x0011e80000100a00 */
        /* <DEDUP_REMOVED lines=29> */
[----:B0-----:R-:W-:-:S03]  /*c010*/  IMAD.MOV.U32 R4, RZ, RZ, R237 ;  /* 0x000000ffff047224 */ /* 0x001fc600078e00ed */
[----:B------:R-:W-:Y:S04]  /*c020*/  STL.64 [R1+0xa78], R64 ;  /* 0x000a784001007387 */ /* 0x000fe80000100a00 */
[----:B------:R-:W-:Y:S04]  /*c030*/  STL.64 [R1+0xa70], R66 ;  /* 0x000a704201007387 */ /* 0x000fe80000100a00 */
[----:B------:R-:W4:Y:S04]  /*c040*/  LDL.LU R184, [R1+0x408] ;  /* 0x0004080001b87983 */ /* 0x000f280000300800 */
[----:B------:R-:W4:Y:S01]  /*c050*/  LDL.LU R185, [R1+0x40c] ;  /* 0x00040c0001b97983 */ /* 0x000f220000300800 */
[----:B------:R-:W-:-:S03]  /*c060*/  SHF.R.S32.HI R4, RZ, 0x8, R4 ;  /* 0x00000008ff047819 */ /* 0x000fc60000011404 */
[----:B------:R-:W-:Y:S01]  /*c070*/  @P5 STG.E.U8 desc[UR18][R178.64], R177 ;  /* 0x000000b1b2005986 */ /* 0x000fe2000c101112 */
[----:B------:R-:W-:Y:S01]  /*c080*/  ISETP.GE.AND P5, PT, R170, UR10, PT ;  /* 0x0000000aaa007c0c */ /* 0x000fe2000bfa6270 */
[----:B------:R-:W0:Y:S02]  /*c090*/  LDCU.64 UR10, c[0x0][0x398] ;  /* 0x00007300ff0a77ac */ /* 0x000e240008000a00 */
[----:B------:R-:W4:Y:S04]  /*c0a0*/  LDL.LU R237, [R1+0xcf8] ;  /* 0x000cf80001ed7983 */ /* 0x000f280000300800 */
[----:B--2---:R2:W-:Y:S04]  /*c0b0*/  @P1 STG.E.U8 desc[UR18][R174.64], R171 ;  /* 0x000000abae001986 */ /* 0x0045e8000c101112 */
[----:B------:R-:W4:Y:S04]  /*c0c0*/  LDL.LU.64 R182, [R1+0x5a8] ;  /* 0x0005a80001b67983 */ /* 0x000f280000300a00 */
[----:B--2---:R-:W2:Y:S04]  /*c0d0*/  LDL.LU.64 R174, [R1+0x5a0] ;  /* 0x0005a00001ae7983 */ /* 0x004ea80000300a00 */
[----:B------:R-:W2:Y:S04]  /*c0e0*/  LDL.LU R180, [R1+0x8] ;  /* 0x0000080001b47983 */ /* 0x000ea80000300800 */
[----:B------:R-:W2:Y:S04]  /*c0f0*/  LDL.LU R181, [R1+0xc] ;  /* 0x00000c0001b57983 */ /* 0x000ea80000300800 */
[----:B---3--:R3:W-:Y:S04]  /*c100*/  @P4 STG.E.U8 desc[UR18][R172.64], R4 ;  /* 0x00000004ac004986 */ /* 0x0087e8000c101112 */
[----:B---3--:R-:W3:Y:S04]  /*c110*/  LDL.LU.64 R172, [R1+0x578] ;  /* 0x0005780001ac7983 */ /* 0x008ee80000300a00 */
[----:B------:R-:W3:Y:S04]  /*c120*/  LDL.LU.64 R178, [R1+0x570] ;  /* 0x0005700001b27983 */ /* 0x000ee80000300a00 */
[----:B------:R-:W3:Y:S04]  /*c130*/  LDL.LU R176, [R1+0x410] ;  /* 0x0004100001b07983 */ /* 0x000ee80000300800 */
[----:B------:R-:W3:Y:S01]  /*c140*/  LDL.LU R177, [R1+0x414] ;  /* 0x0004140001b17983 */ /* 0x000ee20000300800 */
[----:B------:R-:W-:-:S03]  /*c150*/  PRMT R9, R171, 0x9910, RZ ;  /* 0x00009910ab097816 */ /* 0x000fc600000000ff */
[----:B------:R-:W3:Y:S04]  /*c160*/  LDL.LU R170, [R1+0x10] ;  /* 0x0000100001aa7983 */ /* 0x000ee80000300800 */
[----:B------:R-:W3:Y:S01]  /*c170*/  LDL.LU R171, [R1+0x14] ;  /* 0x0000140001ab7983 */ /* 0x000ee20000300800 */
[----:B------:R-:W-:Y:S02]  /*c180*/  SHF.R.S32.HI R10, RZ, 0x1f, R252 ;  /* 0x0000001fff0a7819 */ /* 0x000fe400000114fc */
[----:B------:R-:W-:-:S05]  /*c190*/  IADD3 R6, P1, PT, R252, R196, RZ ;  /* 0x000000c4fc067210 */ /* 0x000fca0007f3e0ff */
[----:B------:R-:W-:Y:S01]  /*c1a0*/  IMAD.X R7, R10, 0x1, R199, P1 ;  /* 0x000000010a077824 */ /* 0x000fe200008e06c7 */
[----:B------:R-:W-:Y:S01]  /*c1b0*/  IADD3 R4, P1, PT, R252, R197, RZ ;  /* 0x000000c5fc047210 */ /* 0x000fe20007f3e0ff */
[----:B------:R-:W-:-:S04]  /*c1c0*/  VIADD R8, R0, 0x5 ;  /* 0x0000000500087836 */ /* 0x000fc80000000000 */
[----:B------:R-:W-:Y:S01]  /*c1d0*/  IMAD.X R5, R10, 0x1, R198, P1 ;  /* 0x000000010a057824 */ /* 0x000fe200008e06c6 */
[----:B0-----:R-:W-:Y:S01]  /*c1e0*/  ISETP.LT.AND P1, PT, R2, UR10, !P3 ;  /* 0x0000000a02007c0c */ /* 0x001fe2000df21270 */
[----:B------:R-:W-:Y:S01]  /*c1f0*/  VIADD R252, R252, UR21 ;  /* 0x00000015fcfc7c36 */ /* 0x000fe20008000000 */
[----:B------:R-:W-:Y:S01]  /*c200*/  SHF.R.S32.HI R10, RZ, 0x8, R9 ;  /* 0x00000008ff0a7819 */ /* 0x000fe20000011409 */
[----:B------:R-:W-:Y:S01]  /*c210*/  VIADD R9, R0, 0x7 ;  /* 0x0000000700097836 */ /* 0x000fe20000000000 */
[----:B------:R-:W-:Y:S01]  /*c220*/  ISETP.LT.AND P3, PT, R3, UR12, !P3 ;  /* 0x0000000c03007c0c */ /* 0x000fe2000df61270 */
[----:B------:R-:W0:Y:S01]  /*c230*/  LDCU UR10, c[0x0][0x398] ;  /* 0x00007300ff0a77ac */ /* 0x000e220008000800 */
[----:B----4-:R-:W-:Y:S01]  /*c240*/  ISETP.GE.AND P4, PT, R8, UR14, PT ;  /* 0x0000000e08007c0c */ /* 0x010fe2000bf86270 */
[----:B------:R-:W4:Y:S01]  /*c250*/  LDCU.64 UR14, c[0x0][0x398] ;  /* 0x00007300ff0e77ac */ /* 0x000f220008000a00 */
[----:B------:R-:W-:Y:S01]  /*c260*/  VIADD R11, R0, 0x9 ;  /* 0x00000009000b7836 */ /* 0x000fe20000000000 */
[----:B------:R-:W0:Y:S01]  /*c270*/  LDCU UR12, c[0x0][0x398] ;  /* 0x00007300ff0c77ac */ /* 0x000e220008000800 */
[----:B------:R-:W-:Y:S01]  /*c280*/  F2FP.SATFINITE.E5M2.F32.PACK_AB_MERGE_C R8, R185, R184, RZ ;  /* 0x000000b8b908723e */ /* 0x000fe200048060ff */
[----:B------:R-:W-:Y:S01]  /*c290*/  @P6 STG.E.U8 desc[UR18][R182.64], R10 ;  /* 0x0000000ab6006986 */ /* 0x000fe2000c101112 */
[----:B------:R-:W-:Y:S01]  /*c2a0*/  ISETP.GE.AND P6, PT, R9, UR4, PT ;  /* 0x0000000409007c0c */ /* 0x000fe2000bfc6270 */
[----:B------:R-:W0:Y:S01]  /*c2b0*/  LDCU UR4, c[0x0][0x39c] ;  /* 0x00007380ff0477ac */ /* 0x000e220008000800 */
[----:B------:R-:W-:Y:S01]  /*c2c0*/  PRMT R9, R8, 0x9910, RZ ;  /* 0x0000991008097816 */ /* 0x000fe200000000ff */
[----:B--2---:R2:W-:Y:S02]  /*c2d0*/  @P1 STG.E.U8 desc[UR18][R174.64], R8 ;  /* 0x00000008ae001986 */ /* 0x0045e4000c101112 */
[----:B--2---:R-:W-:-:S02]  /*c2e0*/  F2FP.SATFINITE.E5M2.F32.PACK_AB_MERGE_C R8, R181, R180, RZ ;  /* 0x000000b4b508723e */ /* 0x004fc400048060ff */
[----:B------:R-:W2:Y:S01]  /*c2f0*/  LDL.LU.64 R174, [R1+0x568] ;  /* 0x0005680001ae7983 */ /* 0x000ea20000300a00 */
[----:B------:R-:W-:-:S03]  /*c300*/  VIADD R10, R0, 0x8 ;  /* 0x00000008000a7836 */ /* 0x000fc60000000000 */
[----:B---3--:R3:W-:Y:S04]  /*c310*/  @P3 STG.E.U8 desc[UR18][R172.64], R8 ;  /* 0x00000008ac003986 */ /* 0x0087e8000c101112 */
[----:B---3--:R-:W3:Y:S01]  /*c320*/  LDL.LU.64 R172, [R1+0x550] ;  /* 0x0005500001ac7983 */ /* 0x008ee20000300a00 */
[----:B-1----:R-:W-:Y:S01]  /*c330*/  ISETP.GE.AND P3, PT, R10, UR6, PT ;  /* 0x000000060a007c0c */ /* 0x002fe2000bf66270 */
[----:B------:R-:W1:Y:S01]  /*c340*/  LDCU UR6, c[0x0][0x39c] ;  /* 0x00007380ff0677ac */ /* 0x000e620008000800 */
[----:B------:R-:W-:Y:S02]  /*c350*/  F2FP.SATFINITE.E5M2.F32.PACK_AB_MERGE_C R10, R177, R176, RZ ;  /* 0x000000b0b10a723e */ /* 0x000fe400048060ff */
[----:B------:R-:W3:Y:S04]  /*c360*/  LDL.LU R176, [R1+0x418] ;  /* 0x0004180001b07983 */ /* 0x000ee80000300800 */
[----:B------:R-:W3:Y:S01]  /*c370*/  LDL.LU R177, [R1+0x41c] ;  /* 0x00041c0001b17983 */ /* 0x000ee20000300800 */
[----:B------:R-:W-:Y:S01]  /*c380*/  ISETP.LT.AND P1, PT, R2, UR8, !P0 ;  /* 0x0000000802007c0c */ /* 0x000fe2000c721270 */
[----:B------:R-:W0:Y:S01]  /*c390*/  LDCU UR8, c[0x0][0x39c] ;  /* 0x00007380ff0877ac */ /* 0x000e220008000800 */
[----:B------:R-:W-:-:S02]  /*c3a0*/  SHF.R.S32.HI R9, RZ, 0x8, R9 ;  /* 0x00000008ff097819 */ /* 0x000fc40000011409 */
[----:B------:R-:W-:-:S09]  /*c3b0*/  PRMT R8, R8, 0x9910, RZ ;  /* 0x0000991008087816 */ /* 0x000fd200000000ff */
[----:B------:R0:W-:Y:S02]  /*c3c0*/  @P1 STG.E.U8 desc[UR18][R178.64], R9 ;  /* 0x00000009b2001986 */ /* 0x0001e4000c101112 */
[----:B0-----:R-:W-:Y:S01]  /*c3d0*/  IMAD.MOV.U32 R9, RZ, RZ, R8 ;  /* 0x000000ffff097224 */ /* 0x001fe200078e0008 */
[----:B------:R-:W-:Y:S02]  /*c3e0*/  F2FP.SATFINITE.E5M2.F32.PACK_AB_MERGE_C R8, R171, R170, RZ ;  /* 0x000000aaab08723e */ /* 0x000fe400048060ff */
[----:B------:R-:W3:Y:S04]  /*c3f0*/  LDL.LU R170, [R1+0x18] ;  /* 0x0000180001aa7983 */ /* 0x000ee80000300800 */
[----:B------:R-:W3:Y:S01]  /*c400*/  LDL.LU R171, [R1+0x1c] ;  /* 0x00001c0001ab7983 */ /* 0x000ee20000300800 */
[----:B----4-:R-:W-:Y:S01]  /*c410*/  ISETP.LT.AND P0, PT, R3, UR14, !P0 ;  /* 0x0000000e03007c0c */ /* 0x010fe2000c701270 */
[----:B------:R-:W0:Y:S01]  /*c420*/  LDCU UR14, c[0x0][0x398] ;  /* 0x00007300ff0e77ac */ /* 0x000e220008000800 */
[----:B------:R-:W-:-:S02]  /*c430*/  ISETP.LT.AND P1, PT, R2, UR16, !P5 ;  /* 0x0000001002007c0c */ /* 0x000fc4000ef21270 */
[----:B------:R-:W-:Y:S01]  /*c440*/  ISETP.LT.AND P5, PT, R3, UR22, !P5 ;  /* 0x0000001603007c0c */ /* 0x000fe2000efa1270 */
[----:B------:R-:W4:Y:S01]  /*c450*/  LDCU UR16, c[0x0][0x398] ;  /* 0x00007300ff1077ac */ /* 0x000f220008000800 */
[----:B------:R-:W-:-:S07]  /*c460*/  SHF.R.S32.HI R9, RZ, 0x8, R9 ;  /* 0x00000008ff097819 */ /* 0x000fce0000011409 */
[----:B------:R0:W-:Y:S02]  /*c470*/  @P0 STG.E.U8 desc[UR18][R236.64], R9 ;  /* 0x00000009ec000986 */ /* 0x0001e4000c101112 */
[----:B0-----:R-:W-:Y:S02]  /*c480*/  SHF.R.S32.HI R9, RZ, 0x1f, R252 ;  /* 0x0000001fff097819 */ /* 0x001fe400000114fc */
[----:B------:R-:W-:-:S05]  /*c490*/  IADD3 R236, P0, PT, R252, R196, RZ ;  /* 0x000000c4fcec7210 */ /* 0x000fca0007f1e0ff */
[----:B------:R-:W-:Y:S01]  /*c4a0*/  IMAD.X R237, R9, 0x1, R199, P0 ;  /* 0x0000000109ed7824 */ /* 0x000fe200000e06c7 */
[----:B------:R-:W-:Y:S01]  /*c4b0*/  ISETP.LT.AND P0, PT, R2, UR24, !P4 ;  /* 0x0000001802007c0c */ /* 0x000fe2000e701270 */
[----:B--2---:R0:W-:Y:S04]  /*c4c0*/  @P1 STG.E.U8 desc[UR18][R174.64], R10 ;  /* 0x0000000aae001986 */ /* 0x0041e8000c101112 */
[----:B0-----:R-:W2:Y:S01]  /*c4d0*/  LDL.LU.64 R174, [R1+0x548] ;  /* 0x0005480001ae7983 */ /* 0x001ea20000300a00 */
[----:B------:R-:W-:-:S03]  /*c4e0*/  PRMT R10, R10, 0x9910, RZ ;  /* 0x000099100a0a7816 */ /* 0x000fc600000000ff */
[----:B---3--:R0:W-:Y:S01]  /*c4f0*/  @P5 STG.E.U8 desc[UR18][R172.64], R8 ;  /* 0x00000008ac005986 */ /* 0x0081e2000c101112 */
[----:B------:R-:W-:-:S03]  /*c500*/  SHF.R.S32.HI R10, RZ, 0x8, R10 ;  /* 0x00000008ff0a7819 */ /* 0x000fc6000001140a */
[----:B0-----:R-:W3:Y:S04]  /*c510*/  LDL.LU.64 R172, [R1+0x540] ;  /* 0x0005400001ac7983 */ /* 0x001ee80000300a00 */
[----:B------:R-:W3:Y:S04]  /*c520*/  LDL.LU R178, [R1+0x420] ;  /* 0x0004200001b27983 */ /* 0x000ee80000300800 */
[----:B------:R-:W3:Y:S04]  /*c530*/  LDL.LU R179, [R1+0x424] ;  /* 0x0004240001b37983 */ /* 0x000ee80000300800 */
[----:B------:R0:W-:Y:S02]  /*c540*/  @P0 STG.E.U8 desc[UR18][R234.64], R10 ;  /* 0x0000000aea000986 */ /* 0x0001e4000c101112 */
[----:B0-----:R-:W-:-:S02]  /*c550*/  F2FP.SATFINITE.E5M2.F32.PACK_AB_MERGE_C R235, R177, R176, RZ ;  /* 0x000000b0b1eb723e */ /* 0x001fc400048060ff */
[----:B------:R-:W4:Y:S04]  /*c560*/  LDL.LU R176, [R1+0x20] ;  /* 0x0000200001b07983 */ /* 0x000f280000300800 */
[----:B------:R-:W4:Y:S01]  /*c570*/  LDL.LU R177, [R1+0x24] ;  /* 0x0000240001b17983 */ /* 0x000f220000300800 */
[----:B------:R-:W-:-:S05]  /*c580*/  PRMT R8, R8, 0x9910, RZ ;  /* 0x0000991008087816 */ /* 0x000fca00000000ff */
[----:B------:R-:W-:Y:S01]  /*c590*/  IMAD.MOV.U32 R234, RZ, RZ, R8 ;  /* 0x000000ffffea7224 */ /* 0x000fe200078e0008 */
[----:B------:R-:W-:Y:S02]  /*c5a0*/  F2FP.SATFINITE.E5M2.F32.PACK_AB_MERGE_C R8, R171, R170, RZ ;  /* 0x000000aaab08723e */ /* 0x000fe400048060ff */
[----:B------:R-:W4:Y:S01]  /*c5b0*/  LDL.LU.64 R170, [R1+0x538] ;  /* 0x0005380001aa7983 */ /* 0x000f220000300a00 */
[----:B------:R-:W-:Y:S02]  /*c5c0*/  ISETP.LT.AND P4, PT, R3, UR26, !P4 ;  /* 0x0000001a03007c0c */ /* 0x000fe4000e781270 */
[C---:B------:R-:W-:Y:S01]  /*c5d0*/  ISETP.LT.AND P0, PT, R2.reuse, UR28, !P2 ;  /* 0x0000001c02007c0c */ /* 0x040fe2000d701270 */
[----:B------:R-:W4:Y:S01]  /*c5e0*/  LDL.LU R180, [R1+0x428] ;  /* 0x0004280001b47983 */ /* 0x000f220000300800 */
[----:B------:R-:W-:Y:S02]  /*c5f0*/  SHF.R.S32.HI R234, RZ, 0x8, R234 ;  /* 0x00000008ffea7819 */ /* 0x000fe400000114ea */
[----:B------:R-:W-:Y:S01]  /*c600*/  ISETP.GE.AND P1, PT, R11, UR4, PT ;  /* 0x000000040b007c0c */ /* 0x000fe2000bf26270 */
[----:B------:R-:W0:Y:S01]  /*c610*/  LDCU UR4, c[0x0][0x39c] ;  /* 0x00007380ff0477ac */ /* 0x000e220008000800 */
[----:B------:R-:W-:Y:S01]  /*c620*/  ISETP.LT.AND P2, PT, R3, UR30, !P2 ;  /* 0x0000001e03007c0c */ /* 0x000fe2000d741270 */
[----:B------:R-:W4:Y:S04]  /*c630*/  LDL.LU R181, [R1+0x42c] ;  /* 0x00042c0001b57983 */ /* 0x000f280000300800 */
[----:B------:R0:W-:Y:S01]  /*c640*/  @P4 STG.E.U8 desc[UR18][R232.64], R234 ;  /* 0x000000eae8004986 */ /* 0x0001e2000c101112 */
[----:B------:R-:W-:Y:S01]  /*c650*/  ISETP.LT.AND P4, PT, R2, UR10, !P6 ;  /* 0x0000000a02007c0c */ /* 0x000fe2000f781270 */
[----:B------:R-:W-:Y:S01]  /*c660*/  VIADD R11, R0, 0xa ;  /* 0x0000000a000b7836 */ /* 0x000fe20000000000 */
[----:B------:R-:W1:Y:S01]  /*c670*/  LDCU UR10, c[0x0][0x398] ;  /* 0x00007300ff0a77ac */ /* 0x000e620008000800 */
[----:B------:R1:W-:Y:S01]  /*c680*/  @P0 STG.E.U8 desc[UR18][R230.64], R235 ;  /* 0x000000ebe6000986 */ /* 0x0003e2000c101112 */
[----:B0-----:R-:W-:-:S03]  /*c690*/  PRMT R233, R235, 0x9910, RZ ;  /* 0x00009910ebe97816 */ /* 0x001fc600000000ff */
[----:B------:R0:W-:Y:S02]  /*c6a0*/  @P2 STG.E.U8 desc[UR18][R204.64], R8 ;  /* 0x00000008cc002986 */ /* 0x0001e4000c101112 */
[----:B-1----:R-:W-:Y:S01]  /*c6b0*/  IMAD.MOV.U32 R230, RZ, RZ, R233 ;  /* 0x000000ffffe67224 */ /* 0x002fe200078e00e9 */
[----:B------:R-:W-:Y:S01]  /*c6c0*/  ISETP.GE.AND P5, PT, R11, UR6, PT ;  /* 0x000000060b007c0c */ /* 0x000fe2000bfa6270 */
[----:B------:R-:W1:Y:S01]  /*c6d0*/  LDCU UR6, c[0x0][0x39c] ;  /* 0x00007380ff0677ac */ /* 0x000e620008000800 */
[----:B------:R-:W-:Y:S01]  /*c6e0*/  VIADD R232, R0, 0xb ;  /* 0x0000000b00e87836 */ /* 0x000fe20000000000 */
[C---:B------:R-:W-:Y:S02]  /*c6f0*/  IADD3 R234, P2, PT, R252.reuse, R197, RZ ;  /* 0x000000c5fcea7210 */ /* 0x040fe40007f5e0ff */
[----:B0-----:R-:W-:Y:S01]  /*c700*/  SHF.R.S32.HI R205, RZ, 0x8, R230 ;  /* 0x00000008ffcd7819 */ /* 0x001fe200000114e6 */
[----:B------:R-:W-:Y:S01]  /*c710*/  VIADD R204, R252, UR21 ;  /* 0x00000015fccc7c36 */ /* 0x000fe20008000000 */
[----:B------:R-:W-:Y:S01]  /*c720*/  ISETP.GE.AND P0, PT, R232, UR4, PT ;  /* 0x00000004e8007c0c */ /* 0x000fe2000bf06270 */
[----:B------:R-:W-:Y:S01]  /*c730*/  IMAD.X R235, R9, 0x1, R198, P2 ;  /* 0x0000000109eb7824 */ /* 0x000fe200010e06c6 */
[----:B------:R-:W-:Y:S01]  /*c740*/  ISETP.LT.AND P6, PT, R3, UR10, !P6 ;  /* 0x0000000a03007c0c */ /* 0x000fe2000f7c1270 */
[----:B------:R0:W-:Y:S01]  /*c750*/  @P4 STG.E.U8 desc[UR18][R228.64], R205 ;  /* 0x000000cde4004986 */ /* 0x0001e2000c101112 */
[----:B------:R-:W-:Y:S01]  /*c760*/  IADD3 R232, P2, PT, R204, R196, RZ ;  /* 0x000000c4cce87210 */ /* 0x000fe20007f5e0ff */
[----:B------:R-:W1:Y:S01]  /*c770*/  LDCU UR4, c[0x0][0x39c] ;  /* 0x00007380ff0477ac */ /* 0x000e620008000800 */
[C---:B------:R-:W-:Y:S01]  /*c780*/  VIADD R10, R0.reuse, 0xe ;  /* 0x0000000e000a7836 */ /* 0x040fe20000000000 */
[----:B------:R-:W1:Y:S01]  /*c790*/  LDCU UR10, c[0x0][0x39c] ;  /* 0x00007380ff0a77ac */ /* 0x000e620008000800 */
[----:B0-----:R-:W-:Y:S01]  /*c7a0*/  SHF.R.S32.HI R205, RZ, 0x1f, R204 ;  /* 0x0000001fffcd7819 */ /* 0x001fe200000114cc */
[----:B------:R-:W-:-:S04]  /*c7b0*/  VIADD R228, R0, 0xc ;  /* 0x0000000c00e47836 */ /* 0x000fc80000000000 */
[----:B------:R-:W-:Y:S01]  /*c7c0*/  IMAD.X R233, R205, 0x1, R199, P2 ;  /* 0x00000001cde97824 */ /* 0x000fe200010e06c7 */
[----:B------:R-:W-:Y:S02]  /*c7d0*/  IADD3 R230, P2, PT, R204, R197, RZ ;  /* 0x000000c5cce67210 */ /* 0x000fe40007f5e0ff */
[----:B------:R-:W-:-:S03]  /*c7e0*/  PRMT R229, R8, 0x9910, RZ ;  /* 0x0000991008e57816 */ /* 0x000fc600000000ff */
[----:B------:R-:W-:Y:S01]  /*c7f0*/  IMAD.X R231, R205, 0x1, R198, P2 ;  /* 0x00000001cde77824 */ /* 0x000fe200010e06c6 */
[----:B-1----:R-:W-:Y:S02]  /*c800*/  ISETP.GE.AND P2, PT, R228, UR6, PT ;  /* 0x00000006e4007c0c */ /* 0x002fe4000bf46270 */
[----:B------:R-:W-:Y:S01]  /*c810*/  ISETP.LT.AND P4, PT, R2, UR12, !P3 ;  /* 0x0000000c02007c0c */ /* 0x000fe2000df81270 */
[----:B------:R-:W0:Y:S01]  /*c820*/  LDCU UR12, c[0x0][0x398] ;  /* 0x00007300ff0c77ac */ /* 0x000e220008000800 */
[----:B------:R-:W-:Y:S02]  /*c830*/  SHF.R.S32.HI R205, RZ, 0x8, R229 ;  /* 0x00000008ffcd7819 */ /* 0x000fe400000114e5 */
[----:B------:R-:W-:Y:S01]  /*c840*/  ISETP.LT.AND P3, PT, R3, UR14, !P3 ;  /* 0x0000000e03007c0c */ /* 0x000fe2000df61270 */
[----:B------:R-:W-:Y:S01]  /*c850*/  VIADD R204, R204, UR21 ;  /* 0x00000015cccc7c36 */ /* 0x000fe20008000000 */
[----:B------:R-:W1:Y:S01]  /*c860*/  LDCU UR14, c[0x0][0x398] ;  /* 0x00007300ff0e77ac */ /* 0x000e620008000800 */
[----:B------:R-:W-:Y:S01]  /*c870*/  VIADD R11, R0, 0xf ;  /* 0x0000000f000b7836 */ /* 0x000fe20000000000 */
[----:B------:R-:W0:Y:S01]  /*c880*/  LDCU UR6, c[0x0][0x39c] ;  /* 0x00007380ff0677ac */ /* 0x000e220008000800 */
[----:B--2---:R2:W-:Y:S01]  /*c890*/  @P6 STG.E.U8 desc[UR18][R174.64], R205 ;  /* 0x000000cdae006986 */ /* 0x0045e2000c101112 */
[----:B---3--:R-:W-:-:S03]  /*c8a0*/  F2FP.SATFINITE.E5M2.F32.PACK_AB_MERGE_C R228, R179, R178, RZ ;  /* 0x000000b2b3e4723e */ /* 0x008fc600048060ff */
[----:B------:R-:W3:Y:S04]  /*c8b0*/  LDL.LU R178, [R1+0x28] ;  /* 0x0000280001b27983 */ /* 0x000ee80000300800 */
[----:B------:R-:W3:Y:S04]  /*c8c0*/  LDL.LU R179, [R1+0x2c] ;  /* 0x00002c0001b37983 */ /* 0x000ee80000300800 */
[----:B--2---:R-:W2:Y:S04]  /*c8d0*/  LDL.LU.64 R174, [R1+0x560] ;  /* 0x0005600001ae7983 */ /* 0x004ea80000300a00 */
[----:B------:R0:W-:Y:S01]  /*c8e0*/  @P4 STG.E.U8 desc[UR18][R172.64], R228 ;  /* 0x000000e4ac004986 */ /* 0x0001e2000c101112 */
[----:B----4-:R-:W-:-:S03]  /*c8f0*/  F2FP.SATFINITE.E5M2.F32.PACK_AB_MERGE_C R229, R177, R176, RZ ;  /* 0x000000b0b1e5723e */ /* 0x010fc600048060ff */
[----:B0-----:R-:W4:Y:S04]  /*c900*/  LDL.LU.64 R172, [R1+0x558] ;  /* 0x0005580001ac7983 */ /* 0x001f280000300a00 */
[----:B------:R-:W4:Y:S01]  /*c910*/  LDL.LU.64 R176, [R1+0x530] ;  /* 0x0005300001b07983 */ /* 0x000f220000300a00 */
[----:B------:R-:W-:Y:S01]  /*c920*/  VIADD R205, R0, 0xd ;  /* 0x0000000d00cd7836 */ /* 0x000fe20000000000 */
[----:B------:R-:W-:Y:S02]  /*c930*/  PRMT R252, R228, 0x9910, RZ ;  /* 0x00009910e4fc7816 */ /* 0x000fe400000000ff */
[----:B------:R-:W-:Y:S01]  /*c940*/  ISETP.LT.AND P6, PT, R2, UR16, !P1 ;  /* 0x0000001002007c0c */ /* 0x000fe2000cfc1270 */
[----:B------:R0:W-:Y:S01]  /*c950*/  @P3 STG.E.U8 desc[UR18][R206.64], R229 ;  /* 0x000000e5ce003986 */ /* 0x0001e2000c101112 */
[----:B------:R-:W-:Y:S01]  /*c960*/  ISETP.GE.AND P4, PT, R205, UR8, PT ;  /* 0x00000008cd007c0c */ /* 0x000fe2000bf86270 */
[----:B------:R-:W-:Y:S01]  /*c970*/  IMAD.MOV.U32 R205, RZ, RZ, R252 ;  /* 0x000000ffffcd7224 */ /* 0x000fe200078e00fc */
[----:B------:R-:W1:Y:S01]  /*c980*/  LDCU UR8, c[0x0][0x398] ;  /* 0x00007300ff0877ac */ /* 0x000e620008000800 */
[----:B------:R-:W-:Y:S01]  /*c990*/  F2FP.SATFINITE.E5M2.F32.PACK_AB_MERGE_C R12, R181, R180, RZ ;  /* 0x000000b4b50c723e */ /* 0x000fe200048060ff */
[----:B------:R-:W1:Y:S02]  /*c9a0*/  LDCU UR16, c[0x0][0x398] ;  /* 0x00007300ff1077ac */ /* 0x000e640008000800 */
[----:B0-----:R-:W-:-:S05]  /*c9b0*/  SHF.R.S32.HI R207, RZ, 0x8, R205 ;  /* 0x00000008ffcf7819 */ /* 0x001fca00000114cd */
[----:B------:R0:W-:Y:S04]  /*c9c0*/  @P6 STG.E.U8 desc[UR18][R170.64], R207 ;  /* 0x000000cfaa006986 */ /* 0x0001e8000c101112 */
[----:B0-----:R-:W4:Y:S01]  /*c9d0*/  LDL.LU.64 R170, [R1+0x528] ;  /* 0x0005280001aa7983 */ /* 0x001f220000300a00 */
[----:B------:R-:W-:Y:S02]  /*c9e0*/  SHF.R.S32.HI R205, RZ, 0x1f, R204 ;  /* 0x0000001fffcd7819 */ /* 0x000fe400000114cc */
[C---:B------:R-:W-:Y:S01]  /*c9f0*/  IADD3 R206, P3, PT, R204.reuse, R196, RZ ;  /* 0x000000c4ccce7210 */ /* 0x040fe20007f7e0ff */
[C---:B------:R-:W-:Y:S01]  /*ca00*/  VIADD R252, R204.reuse, UR21 ;  /* 0x00000015ccfc7c36 */ /* 0x040fe20008000000 */
[----:B------:R-:W-:Y:S01]  /*ca10*/  PRMT R229, R229, 0x9910, RZ ;  /* 0x00009910e5e57816 */ /* 0x000fe200000000ff */
[----:B------:R-:W4:Y:S02]  /*ca20*/  LDL.LU R182, [R1+0x430] ;  /* 0x0004300001b67983 */ /* 0x000f240000300800 */
[----:B------:R-:W-:Y:S01]  /*ca30*/  IMAD.X R207, R205, 0x1, R199, P3 ;  /* 0x00000001cdcf7824 */ /* 0x000fe200018e06c7 */
[----:B------:R-:W-:-:S02]  /*ca40*/  IADD3 R204, P3, PT, R204, R197, RZ ;  /* 0x000000c5cccc7210 */ /* 0x000fc40007f7e0ff */
[----:B------:R-:W-:Y:S02]  /*ca50*/  ISETP.LT.AND P1, PT, R3, UR12, !P1 ;  /* 0x0000000c03007c0c */ /* 0x000fe4000cf21270 */
[----:B------:R-:W-:Y:S01]  /*ca60*/  SHF.R.S32.HI R9, RZ, 0x1f, R252 ;  /* 0x0000001fff097819 */ /* 0x000fe200000114fc */
[----:B------:R-:W-:Y:S01]  /*ca70*/  IMAD.X R205, R205, 0x1, R198, P3 ;  /* 0x00000001cdcd7824 */ /* 0x000fe200018e06c6 */
[----:B------:R-:W-:Y:S01]  /*ca80*/  IADD3 R228, P3, PT, R252, R196, RZ ;  /* 0x000000c4fce47210 */ /* 0x000fe20007f7e0ff */
[----:B------:R-:W-:Y:S01]  /*ca90*/  IMAD.MOV.U32 R8, RZ, RZ, R229 ;  /* 0x000000ffff087224 */ /* 0x000fe200078e00e5 */
[----:B------:R-:W4:Y:S01]  /*caa0*/  LDL.LU R183, [R1+0x434] ;  /* 0x0004340001b77983 */ /* 0x000f220000300800 */
[----:B-1----:R-:W-:Y:S01]  /*cab0*/  ISETP.LT.AND P6, PT, R2, UR8, !P5 ;  /* 0x0000000802007c0c */ /* 0x002fe2000efc1270 */
[----:B------:R-:W0:Y:S01]  /*cac0*/  LDCU UR12, c[0x0][0x398] ;  /* 0x00007300ff0c77ac */ /* 0x000e220008000800 */
[----:B------:R-:W-:Y:S01]  /*cad0*/  IMAD.X R229, R9, 0x1, R199, P3 ;  /* 0x0000000109e57824 */ /* 0x000fe200018e06c7 */
[----:B------:R-:W-:Y:S01]  /*cae0*/  ISETP.GE.AND P3, PT, R10, UR4, PT ;  /* 0x000000040a007c0c */ /* 0x000fe2000bf66270 */
[----:B------:R-:W4:Y:S01]  /*caf0*/  LDL.LU.64 R180, [R1+0x520] ;  /* 0x0005200001b47983 */ /* 0x000f220000300a00 */
[----:B------:R-:W-:Y:S01]  /*cb00*/  SHF.R.S32.HI R8, RZ, 0x8, R8 ;  /* 0x00000008ff087819 */ /* 0x000fe20000011408 */
[----:B------:R-:W1:Y:S01]  /*cb10*/  LDCU UR8, c[0x0][0x398] ;  /* 0x00007300ff0877ac */ /* 0x000e620008000800 */
[----:B------:R-:W-:Y:S01]  /*cb20*/  ISETP.LT.AND P5, PT, R3, UR14, !P5 ;  /* 0x0000000e03007c0c */ /* 0x000fe2000efa1270 */
[----:B------:R-:W0:Y:S01]  /*cb30*/  LDCU UR14, c[0x0][0x398] ;  /* 0x00007300ff0e77ac */ /* 0x000e220008000800 */
[----:B------:R-:W0:Y:S01]  /*cb40*/  LDCU UR4, c[0x0][0x39c] ;  /* 0x00007380ff0477ac */ /* 0x000e220008000800 */
[----:B---3--:R-:W-:-:S02]  /*cb50*/  F2FP.SATFINITE.E5M2.F32.PACK_AB_MERGE_C R10, R179, R178, RZ ;  /* 0x000000b2b30a723e */ /* 0x008fc400048060ff */
[----:B------:R-:W3:Y:S04]  /*cb60*/  LDL.LU.64 R178, [R1+0x518] ;  /* 0x0005180001b27983 */ /* 0x000ee80000300a00 */
[----:B--2---:R2:W-:Y:S04]  /*cb70*/  @P1 STG.E.U8 desc[UR18][R174.64], R8 ;  /* 0x00000008ae001986 */ /* 0x0045e8000c101112 */
[----:B--2---:R-:W2:Y:S04]  /*cb80*/  LDL.LU R174, [R1+0x30] ;  /* 0x0000300001ae7983 */ /* 0x004ea80000300800 */
[----:B------:R-:W2:Y:S04]  /*cb90*/  LDL.LU R175, [R1+0x34] ;  /* 0x0000340001af7983 */ /* 0x000ea80000300800 */
[----:B----4-:R4:W-:Y:S04]  /*cba0*/  @P6 STG.E.U8 desc[UR18][R172.64], R12 ;  /* 0x0000000cac006986 */ /* 0x0109e8000c101112 */
[----:B------:R0:W-:Y:S04]  /*cbb0*/  @P5 STG.E.U8 desc[UR18][R176.64], R10 ;  /* 0x0000000ab0005986 */ /* 0x0001e8000c101112 */
[----:B----4-:R-:W4:Y:S04]  /*cbc0*/  LDL.LU.64 R172, [R1+0x510] ;  /* 0x0005100001ac7983 */ /* 0x010f280000300a00 */
[----:B0-----:R-:W4:Y:S04]  /*cbd0*/  LDL.LU R176, [R1+0x438] ;  /* 0x0004380001b07983 */ /* 0x001f280000300800 */
[----:B------:R-:W4:Y:S01]  /*cbe0*/  LDL.LU R177, [R1+0x43c] ;  /* 0x00043c0001b17983 */ /* 0x000f220000300800 */
[----:B------:R-:W-:-:S02]  /*cbf0*/  PRMT R8, R12, 0x9910, RZ ;  /* 0x000099100c087816 */ /* 0x000fc400000000ff */
[----:B------:R-:W-:Y:S01]  /*cc00*/  ISETP.LT.AND P1, PT, R2, UR16, !P0 ;  /* 0x0000001002007c0c */ /* 0x000fe2000c721270 */
[----:B------:R-:W0:Y:S01]  /*cc10*/  LDCU UR16, c[0x0][0x398] ;  /* 0x00007300ff1077ac */ /* 0x000e220008000800 */
[----:B------:R-:W-:Y:S01]  /*cc20*/  ISETP.GE.AND P6, PT, R11, UR10, PT ;  /* 0x0000000a0b007c0c */ /* 0x000fe2000bfc6270 */
[----:B------:R-:W-:Y:S01]  /*cc30*/  IMAD.MOV.U32 R11, RZ, RZ, R8 ;  /* 0x000000ffff0b7224 */ /* 0x000fe200078e0008 */
[----:B------:R-:W0:Y:S04]  /*cc40*/  LDCU UR10, c[0x0][0x398] ;  /* 0x00007300ff0a77ac */ /* 0x000e280008000800 */
[----:B------:R-:W-:-:S05]  /*cc50*/  SHF.R.S32.HI R11, RZ, 0x8, R11 ;  /* 0x00000008ff0b7819 */ /* 0x000fca000001140b */
[----:B------:R0:W-:Y:S04]  /*cc60*/  @P1 STG.E.U8 desc[UR18][R170.64], R11 ;  /* 0x0000000baa001986 */ /* 0x0001e8000c101112 */
[----:B0-----:R-:W4:Y:S04]  /*cc70*/  LDL.LU R170, [R1+0x38] ;  /* 0x0000380001aa7983 */ /* 0x001f280000300800 */
[----:B------:R-:W4:Y:S01]  /*cc80*/  LDL.LU R171, [R1+0x3c] ;  /* 0x00003c0001ab7983 */ /* 0x000f220000300800 */
[----:B------:R-:W-:Y:S02]  /*cc90*/  ISETP.LT.AND P0, PT, R3, UR12, !P0 ;  /* 0x0000000c03007c0c */ /* 0x000fe4000c701270 */
[----:B-1----:R-:W-:Y:S01]  /*cca0*/  ISETP.LT.AND P5, PT, R2, UR8, !P2 ;  /* 0x0000000802007c0c */ /* 0x002fe2000d7a1270 */
[----:B------:R-:W-:Y:S01]  /*ccb0*/  VIADD R8, R0, 0x10 ;  /* 0x0000001000087836 */ /* 0x000fe20000000000 */
[----:B------:R-:W-:Y:S01]  /*ccc0*/  PRMT R10, R10, 0x9910, RZ ;  /* 0x000099100a0a7816 */ /* 0x000fe200000000ff */
[----:B------:R-:W0:Y:S03]  /*ccd0*/  LDCU UR12, c[0x0][0x398] ;  /* 0x00007300ff0c77ac */ /* 0x000e260008000800 */
[----:B------:R-:W-:Y:S01]  /*cce0*/  ISETP.GE.AND P1, PT, R8, UR6, PT ;  /* 0x0000000608007c0c */ /* 0x000fe2000bf26270 */
[----:B------:R-:W1:Y:S01]  /*ccf0*/  LDCU UR6, c[0x0][0x398] ;  /* 0x00007300ff0677ac */ /* 0x000e620008000800 */
[----:B------:R-:W-:-:S02]  /*cd00*/  SHF.R.S32.HI R11, RZ, 0x8, R10 ;  /* 0x00000008ff0b7819 */ /* 0x000fc4000001140a */
[----:B------:R-:W-:Y:S01]  /*cd10*/  F2FP.SATFINITE.E5M2.F32.PACK_AB_MERGE_C R8, R183, R182, RZ ;  /* 0x000000b6b708723e */ /* 0x000fe200048060ff */
[----:B------:R-:W-:Y:S01]  /*cd20*/  VIADD R10, R0, 0x11 ;  /* 0x00000011000a7836 */ /* 0x000fe20000000000 */
[----:B------:R-:W-:Y:S01]  /*cd30*/  ISETP.LT.AND P2, PT, R3, UR10, !P2 ;  /* 0x0000000a03007c0c */ /* 0x000fe2000d741270 */
[----:B------:R-:W-:Y:S01]  /*cd40*/  @P0 STG.E.U8 desc[UR18][R180.64], R11 ;  /* 0x0000000bb4000986 */ /* 0x000fe2000c101112 */
[----:B------:R-:W0:Y:S02]  /*cd50*/  LDCU UR10, c[0x0][0x398] ;  /* 0x00007300ff0a77ac */ /* 0x000e240008000800 */
[----:B------:R-:W-:Y:S02]  /*cd60*/  ISETP.GE.AND P0, PT, R10, UR4, PT ;  /* 0x000000040a007c0c */ /* 0x000fe4000bf06270 */
[----:B------:R-:W-:Y:S01]  /*cd70*/  PRMT R10, R8, 0x9910, RZ ;  /* 0x00009910080a7816 */ /* 0x000fe200000000ff */
[----:B------:R-:W0:Y:S03]  /*cd80*/  LDCU UR4, c[0x0][0x39c] ;  /* 0x00007380ff0477ac */ /* 0x000e260008000800 */
[----:B------:R-:W-:Y:S01]  /*cd90*/  SHF.R.S32.HI R10, RZ, 0x8, R10 ;  /* 0x00000008ff0a7819 */ /* 0x000fe2000001140a */
[----:B------:R-:W0:Y:S01]  /*cda0*/  LDCU UR8, c[0x0][0x39c] ;  /* 0x00007380ff0877ac */ /* 0x000e220008000800 */
[----:B---3--:R2:W-:Y:S01]  /*cdb0*/  @P5 STG.E.U8 desc[UR18][R178.64], R8 ;  /* 0x00000008b2005986 */ /* 0x0085e2000c101112 */
[----:B------:R-:W-:Y:S01]  /*cdc0*/  ISETP.LT.AND P5, PT, R2, UR14, !P4 ;  /* 0x0000000e02007c0c */ /* 0x000fe2000e7a1270 */
[----:B------:R-:W3:Y:S01]  /*cdd0*/  LDCU UR14, c[0x0][0x398] ;  /* 0x00007300ff0e77ac */ /* 0x000ee20008000800 */
[----:B--2---:R-:W-:-:S02]  /*cde0*/  F2FP.SATFINITE.E5M2.F32.PACK_AB_MERGE_C R8, R175, R174, RZ ;  /* 0x000000aeaf08723e */ /* 0x004fc400048060ff */
[----:B------:R-:W2:Y:S04]  /*cdf0*/  LDL.LU.64 R174, [R1+0x508] ;  /* 0x0005080001ae7983 */ /* 0x000ea80000300a00 */
[----:B----4-:R4:W-:Y:S05]  /*ce00*/  @P2 STG.E.U8 desc[UR18][R172.64], R8 ;  /* 0x00000008ac002986 */ /* 0x0109ea000c101112 */
[----:B------:R0:W-:Y:S04]  /*ce10*/  @P5 STG.E.U8 desc[UR18][R226.64], R10 ;  /* 0x0000000ae2005986 */ /* 0x0001e8000c101112 */
[----:B----4-:R-:W4:Y:S04]  /*ce20*/  LDL.LU.64 R172, [R1+0x500] ;  /* 0x0005000001ac7983 */ /* 0x010f280000300a00 */
[----:B------:R-:W4:Y:S01]  /*ce30*/  LDL.LU R178, [R1+0x440] ;  /* 0x0004400001b27983 */ /* 0x000f220000300800 */
[----:B0-----:R-:W-:-:S03]  /*ce40*/  F2FP.SATFINITE.E5M2.F32.PACK_AB_MERGE_C R227, R177, R176, RZ ;  /* 0x000000b0b1e3723e */ /* 0x001fc600048060ff */
[----:B------:R-:W4:Y:S04]  /*ce50*/  LDL.LU R179, [R1+0x444] ;  /* 0x0004440001b37983 */ /* 0x000f280000300800 */
[----:B------:R-:W4:Y:S04]  /*ce60*/  LDL.LU R176, [R1+0x40] ;  /* 0x0000400001b07983 */ /* 0x000f280000300800 */
[----:B------:R-:W4:Y:S01]  /*ce70*/  LDL.LU R177, [R1+0x44] ;  /* 0x0000440001b17983 */ /* 0x000f220000300800 */
[----:B------:R-:W-:-:S05]  /*ce80*/  PRMT R8, R8, 0x9910, RZ ;  /* 0x0000991008087816 */ /* 0x000fca00000000ff */
[----:B------:R-:W-:Y:S01]  /*ce90*/  IMAD.MOV.U32 R226, RZ, RZ, R8 ;  /* 0x000000ffffe27224 */ /* 0x000fe200078e0008 */
[----:B------:R-:W-:Y:S02]  /*cea0*/  F2FP.SATFINITE.E5M2.F32.PACK_AB_MERGE_C R8, R171, R170, RZ ;  /* 0x000000aaab08723e */ /* 0x000fe400048060ff */
[----:B------:R-:W4:Y:S01]  /*ceb0*/  LDL.LU.64 R170, [R1+0x400] ;  /* 0x0004000001aa7983 */ /* 0x000f220000300a00 */
[C---:B-1----:R-:W-:Y:S01]  /*cec0*/  ISETP.LT.AND P4, PT, R3.reuse, UR6, !P4 ;  /* 0x0000000603007c0c */ /* 0x042fe2000e781270 */
[----:B------:R-:W0:Y:S01]  /*ced0*/  LDCU UR6, c[0x0][0x39c] ;  /* 0x00007380ff0677ac */ /* 0x000e220008000800 */
[C---:B------:R-:W-:Y:S02]  /*cee0*/  ISETP.LT.AND P5, PT, R2.reuse, UR10, !P3 ;  /* 0x0000000a02007c0c */ /* 0x040fe4000dfa1270 */
[----:B------:R-:W-:Y:S01]  /*cef0*/  SHF.R.S32.HI R226, RZ, 0x8, R226 ;  /* 0x00000008ffe27819 */ /* 0x000fe200000114e2 */
[----:B------:R-:W1:Y:S01]  /*cf00*/  LDCU UR10, c[0x0][0x398] ;  /* 0x00007300ff0a77ac */ /* 0x000e620008000800 */
[----:B------:R-:W-:Y:S01]  /*cf10*/  ISETP.LT.AND P3, PT, R3, UR12, !P3 ;  /* 0x0000000c03007c0c */ /* 0x000fe2000df61270 */
[----:B------:R-:W0:Y:S06]  /*cf20*/  LDCU UR12, c[0x0][0x398] ;  /* 0x00007300ff0c77ac */ /* 0x000e2c0008000800 */
[----:B------:R0:W-:Y:S01]  /*cf30*/  @P4 STG.E.U8 desc[UR18][R224.64], R226 ;  /* 0x000000e2e0004986 */ /* 0x0001e2000c101112 */
[----:B---3--:R-:W-:Y:S01]  /*cf40*/  ISETP.LT.AND P4, PT, R2, UR14, !P6 ;  /* 0x0000000e02007c0c */ /* 0x008fe2000f781270 */
[----:B------:R-:W-:Y:S01]  /*cf50*/  VIADD R11, R0, 0x12 ;  /* 0x00000012000b7836 */ /* 0x000fe20000000000 */
[----:B------:R-:W3:Y:S01]  /*cf60*/  LDCU UR14, c[0x0][0x398] ;  /* 0x00007300ff0e77ac */ /* 0x000ee20008000800 */
[----:B------:R1:W-:Y:S01]  /*cf70*/  @P5 STG.E.U8 desc[UR18][R222.64], R227 ;  /* 0x000000e3de005986 */ /* 0x0003e2000c101112 */
[----:B0-----:R-:W-:-:S03]  /*cf80*/  PRMT R225, R227, 0x9910, RZ ;  /* 0x00009910e3e17816 */ /* 0x001fc600000000ff */
[----:B------:R0:W-:Y:S02]  /*cf90*/  @P3 STG.E.U8 desc[UR18][R202.64], R8 ;  /* 0x00000008ca003986 */ /* 0x0001e4000c101112 */
[----:B-1----:R-:W-:Y:S01]  /*cfa0*/  IMAD.MOV.U32 R222, RZ, RZ, R225 ;  /* 0x000000ffffde7224 */ /* 0x002fe200078e00e1 */
[----:B------:R-:W-:Y:S01]  /*cfb0*/  IADD3 R226, P3, PT, R252, R197, RZ ;  /* 0x000000c5fce27210 */ /* 0x000fe20007f7e0ff */
[----:B------:R-:W-:-:S03]  /*cfc0*/  VIADD R224, R0, 0x13 ;  /* 0x0000001300e07836 */ /* 0x000fc60000000000 */
        /* <DEDUP_REMOVED lines=8> */
[----:B------:R-:W-:Y:S01]  /*d050*/  ISETP.GE.AND P2, PT, R11, UR8, PT ;  /* 0x000000080b007c0c */ /* 0x000fe2000bf46270 */
[----:B------:R-:W1:Y:S01]  /*d060*/  LDCU UR8, c[0x0][0x39c] ;  /* 0x00007380ff0877ac */ /* 0x000e620008000800 */
[----:B------:R-:W-:Y:S01]  /*d070*/  VIADD R10, R0, 0x16 ;  /* 0x00000016000a7836 */ /* 0x000fe20000000000 */
[----:B------:R-:W1:Y:S01]  /*d080*/  LDCU UR10, c[0x0][0x39c] ;  /* 0x00007380ff0a77ac */ /* 0x000e620008000800 */
[----:B0-----:R-:W-:-:S02]  /*d090*/  SHF.R.S32.HI R203, RZ, 0x1f, R202 ;  /* 0x0000001fffcb7819 */ /* 0x001fc400000114ca */
[----:B------:R-:W-:-:S03]  /*d0a0*/  PRMT R221, R8, 0x9910, RZ ;  /* 0x0000991008dd7816 */ /* 0x000fc600000000ff */
[----:B------:R-:W-:Y:S01]  /*d0b0*/  IMAD.X R225, R203, 0x1, R199, P3 ;  /* 0x00000001cbe17824 */ /* 0x000fe200018e06c7 */
[----:B------:R-:W-:Y:S01]  /*d0c0*/  IADD3 R222, P3, PT, R202, R197, RZ ;  /* 0x000000c5cade7210 */ /* 0x000fe20007f7e0ff */
[----:B------:R-:W-:-:S04]  /*d0d0*/  VIADD R220, R0, 0x14 ;  /* 0x0000001400dc7836 */ /* 0x000fc80000000000 */
[----:B------:R-:W-:Y:S01]  /*d0e0*/  IMAD.X R223, R203, 0x1, R198, P3 ;  /* 0x00000001cbdf7824 */ /* 0x000fe200018e06c6 */
[----:B------:R-:W-:Y:S02]  /*d0f0*/  SHF.R.S32.HI R203, RZ, 0x8, R221 ;  /* 0x00000008ffcb7819 */ /* 0x000fe400000114dd */
[----:B------:R-:W-:Y:S01]  /*d100*/  ISETP.GE.AND P4, PT, R220, UR6, PT ;  /* 0x00000006dc007c0c */ /* 0x000fe2000bf86270 */
[----:B------:R-:W-:Y:S01]  /*d110*/  VIADD R11, R0, 0x17 ;  /* 0x00000017000b7836 */ /* 0x000fe20000000000 */
[C---:B------:R-:W-:Y:S01]  /*d120*/  ISETP.LT.AND P3, PT, R2.reuse, UR12, !P1 ;  /* 0x0000000c02007c0c */ /* 0x040fe2000cf61270 */
[----:B------:R-:W0:Y:S01]  /*d130*/  LDCU UR12, c[0x0][0x398] ;  /* 0x00007300ff0c77ac */ /* 0x000e220008000800 */
[----:B---3--:R-:W-:Y:S01]  /*d140*/  ISETP.LT.AND P1, PT, R3, UR14, !P1 ;  /* 0x0000000e03007c0c */ /* 0x008fe2000cf21270 */
[----:B------:R-:W3:Y:S01]  /*d150*/  LDCU UR14, c[0x0][0x398] ;  /* 0x00007300ff0e77ac */ /* 0x000ee20008000800 */
[----:B------:R-:W0:Y:S01]  /*d160*/  LDCU UR6, c[0x0][0x39c] ;  /* 0x00007380ff0677ac */ /* 0x000e220008000800 */
[----:B--2---:R2:W-:Y:S01]  /*d170*/  @P6 STG.E.U8 desc[UR18][R174.64], R203 ;  /* 0x000000cbae006986 */ /* 0x0045e2000c101112 */
[----:B------:R-:W-:Y:S01]  /*d180*/  ISETP.LT.AND P6, PT, R2, UR16, !P0 ;  /* 0x0000001002007c0c */ /* 0x000fe2000c7c1270 */
[----:B------:R-:W0:Y:S01]  /*d190*/  LDCU UR16, c[0x0][0x398] ;  /* 0x00007300ff1077ac */ /* 0x000e220008000800 */
[----:B--2---:R-:W-:Y:S01]  /*d1a0*/  VIADD R203, R0, 0x15 ;  /* 0x0000001500cb7836 */ /* 0x004fe20000000000 */
[----:B----4-:R-:W-:-:S02]  /*d1b0*/  F2FP.SATFINITE.E5M2.F32.PACK_AB_MERGE_C R220, R179, R178, RZ ;  /* 0x000000b2b3dc723e */ /* 0x010fc400048060ff */
[----:B------:R-:W-:Y:S02]  /*d1c0*/  F2FP.SATFINITE.E5M2.F32.PACK_AB_MERGE_C R8, R177, R176, RZ ;  /* 0x000000b0b108723e */ /* 0x000fe400048060ff */
[----:B------:R-:W2:Y:S04]  /*d1d0*/  LDL.LU R176, [R1+0x448] ;  /* 0x0004480001b07983 */ /* 0x000ea80000300800 */
[----:B------:R-:W2:Y:S04]  /*d1e0*/  LDL.LU R177, [R1+0x44c] ;  /* 0x00044c0001b17983 */ /* 0x000ea80000300800 */
[----:B------:R-:W4:Y:S04]  /*d1f0*/  LDL.LU R178, [R1+0x48] ;  /* 0x0000480001b27983 */ /* 0x000f280000300800 */
[----:B------:R-:W4:Y:S04]  /*d200*/  LDL.LU R179, [R1+0x4c] ;  /* 0x00004c0001b37983 */ /* 0x000f280000300800 */
[----:B------:R-:W4:Y:S01]  /*d210*/  LDL.LU.64 R174, [R1+0x598] ;  /* 0x0005980001ae7983 */ /* 0x000f220000300a00 */
[----:B------:R-:W-:-:S03]  /*d220*/  PRMT R221, R220, 0x9910, RZ ;  /* 0x00009910dcdd7816 */ /* 0x000fc600000000ff */
[----:B------:R3:W-:Y:S01]  /*d230*/  @P3 STG.E.U8 desc[UR18][R172.64], R220 ;  /* 0x000000dcac003986 */ /* 0x0007e2000c101112 */
[----:B-1----:R-:W-:Y:S01]  /*d240*/  ISETP.GE.AND P3, PT, R203, UR8, PT ;  /* 0x00000008cb007c0c */ /* 0x002fe2000bf66270 */
[----:B------:R-:W-:Y:S01]  /*d250*/  IMAD.MOV.U32 R203, RZ, RZ, R221 ;  /* 0x000000ffffcb7224 */ /* 0x000fe200078e00dd */
[----:B0-----:R-:W-:Y:S01]  /*d260*/  ISETP.LT.AND P0, PT, R3, UR12, !P0 ;  /* 0x0000000c03007c0c */ /* 0x001fe2000c701270 */
[----:B------:R-:W-:Y:S01]  /*d270*/  @P1 STG.E.U8 desc[UR18][R218.64], R8 ;  /* 0x00000008da001986 */ /* 0x000fe2000c101112 */
[----:B------:R-:W0:Y:S02]  /*d280*/  LDCU UR8, c[0x0][0x398] ;  /* 0x00007300ff0877ac */ /* 0x000e240008000800 */
[----:B------:R-:W-:Y:S01]  /*d290*/  SHF.R.S32.HI R203, RZ, 0x8, R203 ;  /* 0x00000008ffcb7819 */ /* 0x000fe200000114cb */
[----:B------:R-:W1:Y:S01]  /*d2a0*/  LDCU UR12, c[0x0][0x398] ;  /* 0x00007300ff0c77ac */ /* 0x000e620008000800 */
[----:B---3--:R-:W3:Y:S04]  /*d2b0*/  LDL.LU.64 R172, [R1+0x590] ;  /* 0x0005900001ac7983 */ /* 0x008ee80000300a00 */
[----:B------:R0:W-:Y:S04]  /*d2c0*/  @P6 STG.E.U8 desc[UR18][R170.64], R203 ;  /* 0x000000cbaa006986 */ /* 0x0001e8000c101112 */
[----:B0-----:R-:W3:Y:S01]  /*d2d0*/  LDL.LU.64 R170, [R1] ;  /* 0x0000000001aa7983 */ /* 0x001ee20000300a00 */
[----:B------:R-:W-:-:S05]  /*d2e0*/  PRMT R203, R8, 0x9910, RZ ;  /* 0x0000991008cb7816 */ /* 0x000fca00000000ff */
[----:B------:R-:W-:Y:S02]  /*d2f0*/  IMAD.MOV.U32 R9, RZ, RZ, R203 ;  /* 0x000000ffff097224 */ /* 0x000fe400078e00cb */
[----:B------:R-:W-:-:S03]  /*d300*/  VIADD R218, R202, UR21 ;  /* 0x00000015cada7c36 */ /* 0x000fc60008000000 */
[----:B------:R-:W-:Y:S02]  /*d310*/  SHF.R.S32.HI R9, RZ, 0x8, R9 ;  /* 0x00000008ff097819 */ /* 0x000fe40000011409 */
[----:B------:R-:W-:Y:S02]  /*d320*/  SHF.R.S32.HI R202, RZ, 0x1f, R218 ;  /* 0x0000001fffca7819 */ /* 0x000fe400000114da */
[----:B------:R-:W-:Y:S02]  /*d330*/  IADD3 R220, P1, PT, R218, R196, RZ ;  /* 0x000000c4dadc7210 */ /* 0x000fe40007f3e0ff */
[----:B------:R-:W-:Y:S01]  /*d340*/  ISETP.LT.AND P6, PT, R2, UR8, !P2 ;  /* 0x0000000802007c0c */ /* 0x000fe2000d7c1270 */
[----:B------:R-:W-:Y:S02]  /*d350*/  VIADD R252, R218, UR21 ;  /* 0x00000015dafc7c36 */ /* 0x000fe40008000000 */
[----:B------:R-:W-:Y:S01]  /*d360*/  IMAD.X R221, R202, 0x1, R199, P1 ;  /* 0x00000001cadd7824 */ /* 0x000fe200008e06c7 */
[----:B------:R-:W-:Y:S01]  /*d370*/  IADD3 R218, P1, PT, R218, R197, RZ ;  /* 0x000000c5dada7210 */ /* 0x000fe20007f3e0ff */
[----:B------:R-:W0:Y:S01]  /*d380*/  LDCU UR8, c[0x0][0x398] ;  /* 0x00007300ff0877ac */ /* 0x000e220008000800 */
[----:B------:R-:W-:-:S02]  /*d390*/  ISETP.LT.AND P2, PT, R3, UR14, !P2 ;  /* 0x0000000e03007c0c */ /* 0x000fc4000d741270 */
[----:B------:R-:W-:Y:S01]  /*d3a0*/  SHF.R.S32.HI R8, RZ, 0x1f, R252 ;  /* 0x0000001fff087819 */ /* 0x000fe200000114fc */
[----:B------:R-:W-:Y:S01]  /*d3b0*/  IMAD.X R219, R202, 0x1, R198, P1 ;  /* 0x00000001cadb7824 */ /* 0x000fe200008e06c6 */
[----:B------:R-:W-:Y:S01]  /*d3c0*/  IADD3 R202, P1, PT, R252, R196, RZ ;  /* 0x000000c4fcca7210 */ /* 0x000fe20007f3e0ff */
[----:B------:R-:W0:Y:S04]  /*d3d0*/  LDCU UR14, c[0x0][0x398] ;  /* 0x00007300ff0e77ac */ /* 0x000e280008000800 */
[----:B------:R-:W-:Y:S01]  /*d3e0*/  IMAD.X R203, R8, 0x1, R199, P1 ;  /* 0x0000000108cb7824 */ /* 0x000fe200008e06c7 */
[----:B------:R-:W-:Y:S01]  /*d3f0*/  ISETP.GE.AND P1, PT, R10, UR4, PT ;  /* 0x000000040a007c0c */ /* 0x000fe2000bf26270 */
[----:B------:R-:W0:Y:S01]  /*d400*/  LDCU UR4, c[0x0][0x39c] ;  /* 0x00007380ff0477ac */ /* 0x000e220008000800 */
[----:B--2---:R-:W-:-:S02]  /*d410*/  F2FP.SATFINITE.E5M2.F32.PACK_AB_MERGE_C R12, R177, R176, RZ ;  /* 0x000000b0b10c723e */ /* 0x004fc400048060ff */
[----:B------:R-:W2:Y:S04]  /*d420*/  LDL.LU R176, [R1+0x450] ;  /* 0x0004500001b07983 */ /* 0x000ea80000300800 */
[----:B------:R-:W2:Y:S04]  /*d430*/  LDL.LU R177, [R1+0x454] ;  /* 0x0004540001b17983 */ /* 0x000ea80000300800 */
[----:B----4-:R4:W-:Y:S04]  /*d440*/  @P0 STG.E.U8 desc[UR18][R174.64], R9 ;  /* 0x00000009ae000986 */ /* 0x0109e8000c101112 */
[----:B----4-:R-:W4:Y:S04]  /*d450*/  LDL.LU R174, [R1+0x50] ;  /* 0x0000500001ae7983 */ /* 0x010f280000300800 */
[----:B------:R-:W4:Y:S01]  /*d460*/  LDL.LU R175, [R1+0x54] ;  /* 0x0000540001af7983 */ /* 0x000f220000300800 */
[----:B------:R-:W-:-:S03]  /*d470*/  F2FP.SATFINITE.E5M2.F32.PACK_AB_MERGE_C R10, R179, R178, RZ ;  /* 0x000000b2b30a723e */ /* 0x000fc600048060ff */
[----:B---3--:R3:W-:Y:S04]  /*d480*/  @P6 STG.E.U8 desc[UR18][R172.64], R12 ;  /* 0x0000000cac006986 */ /* 0x0087e8000c101112 */
[----:B---3--:R-:W3:Y:S04]  /*d490*/  LDL.LU R172, [R1+0x458] ;  /* 0x0004580001ac7983 */ /* 0x008ee80000300800 */
[----:B------:R-:W3:Y:S04]  /*d4a0*/  LDL.LU R173, [R1+0x45c] ;  /* 0x00045c0001ad7983 */ /* 0x000ee80000300800 */
[----:B------:R0:W-:Y:S04]  /*d4b0*/  @P2 STG.E.U8 desc[UR18][R170.64], R10 ;  /* 0x0000000aaa002986 */ /* 0x0001e8000c101112 */
[----:B0-----:R-:W3:Y:S04]  /*d4c0*/  LDL.LU R170, [R1+0x58] ;  /* 0x0000580001aa7983 */ /* 0x001ee80000300800 */
[----:B------:R-:W3:Y:S04]  /*d4d0*/  LDL.LU R171, [R1+0x5c] ;  /* 0x00005c0001ab7983 */ /* 0x000ee80000300800 */
[----:B------:R-:W3:Y:S04]  /*d4e0*/  LDL.LU R180, [R1+0x460] ;  /* 0x0004600001b47983 */ /* 0x000ee80000300800 */
[----:B------:R-:W3:Y:S04]  /*d4f0*/  LDL.LU R181, [R1+0x464] ;  /* 0x0004640001b57983 */ /* 0x000ee80000300800 */
[----:B------:R-:W3:Y:S04]  /*d500*/  LDL.LU R178, [R1+0x60] ;  /* 0x0000600001b27983 */ /* 0x000ee80000300800 */
[----:B------:R-:W3:Y:S01]  /*d510*/  LDL.LU R179, [R1+0x64] ;  /* 0x0000640001b37983 */ /* 0x000ee20000300800 */
[----:B------:R-:W-:-:S02]  /*d520*/  PRMT R9, R12, 0x9910, RZ ;  /* 0x000099100c097816 */ /* 0x000fc400000000ff */
[----:B------:R-:W-:Y:S01]  /*d530*/  ISETP.LT.AND P0, PT, R2, UR16, !P5 ;  /* 0x0000001002007c0c */ /* 0x000fe2000ef01270 */
[----:B------:R-:W0:Y:S01]  /*d540*/  LDCU UR16, c[0x0][0x398] ;  /* 0x00007300ff1077ac */ /* 0x000e220008000800 */
[----:B------:R-:W-:Y:S01]  /*d550*/  ISETP.GE.AND P6, PT, R11, UR10, PT ;  /* 0x0000000a0b007c0c */ /* 0x000fe2000bfc6270 */
[----:B------:R-:W-:Y:S01]  /*d560*/  IMAD.MOV.U32 R11, RZ, RZ, R9 ;  /* 0x000000ffff0b7224 */ /* 0x000fe200078e0009 */
[----:B------:R-:W0:Y:S01]  /*d570*/  LDCU UR10, c[0x0][0x398] ;  /* 0x00007300ff0a77ac */ /* 0x000e220008000800 */
[----:B------:R-:W-:-:S03]  /*d580*/  PRMT R10, R10, 0x9910, RZ ;  /* 0x000099100a0a7816 */ /* 0x000fc600000000ff */
[----:B------:R-:W-:Y:S02]  /*d590*/  SHF.R.S32.HI R11, RZ, 0x8, R11 ;  /* 0x00000008ff0b7819 */ /* 0x000fe4000001140b */
[----:B-1----:R-:W-:Y:S01]  /*d5a0*/  ISETP.LT.AND P5, PT, R3, UR12, !P5 ;  /* 0x0000000c03007c0c */ /* 0x002fe2000efa1270 */
[----:B------:R-:W-:Y:S01]  /*d5b0*/  VIADD R9, R0, 0x18 ;  /* 0x0000001800097836 */ /* 0x000fe20000000000 */
[----:B------:R-:W-:Y:S01]  /*d5c0*/  ISETP.LT.AND P2, PT, R2, UR8, !P4 ;  /* 0x0000000802007c0c */ /* 0x000fe2000e741270 */
[----:B------:R1:W-:Y:S01]  /*d5d0*/  @P0 STG.E.U8 desc[UR18][R250.64], R11 ;  /* 0x0000000bfa000986 */ /* 0x0003e2000c101112 */
[----:B------:R-:W2:Y:S02]  /*d5e0*/  LDCU UR12, c[0x0][0x398] ;  /* 0x00007300ff0c77ac */ /* 0x000ea40008000800 */
[----:B------:R-:W-:Y:S01]  /*d5f0*/  ISETP.GE.AND P0, PT, R9, UR6, PT ;  /* 0x0000000609007c0c */ /* 0x000fe2000bf06270 */
[----:B------:R-:W2:Y:S01]  /*d600*/  LDCU UR6, c[0x0][0x398] ;  /* 0x00007300ff0677ac */ /* 0x000ea20008000800 */
[----:B------:R-:W2:Y:S01]  /*d610*/  LDCU UR8, c[0x0][0x39c] ;  /* 0x00007380ff0877ac */ /* 0x000ea20008000800 */
[----:B-1----:R-:W-:Y:S01]  /*d620*/  IMAD.MOV.U32 R250, RZ, RZ, R10 ;  /* 0x000000fffffa7224 */ /* 0x002fe200078e000a */
[----:B0-----:R-:W-:Y:S01]  /*d630*/  ISETP.LT.AND P4, PT, R3, UR10, !P4 ;  /* 0x0000000a03007c0c */ /* 0x001fe2000e781270 */
[----:B------:R-:W0:Y:S03]  /*d640*/  LDCU UR10, c[0x0][0x398] ;  /* 0x00007300ff0a77ac */ /* 0x000e260008000800 */
[----:B------:R-:W-:-:S05]  /*d650*/  SHF.R.S32.HI R9, RZ, 0x8, R250 ;  /* 0x00000008ff097819 */ /* 0x000fca00000114fa */
[----:B------:R1:W-:Y:S01]  /*d660*/  @P5 STG.E.U8 desc[UR18][R248.64], R9 ;  /* 0x00000009f8005986 */ /* 0x0003e2000c101112 */
[----:B------:R-:W-:-:S05]  /*d670*/  VIADD R250, R0, 0x19 ;  /* 0x0000001900fa7836 */ /* 0x000fca0000000000 */
[----:B------:R-:W-:Y:S01]  /*d680*/  ISETP.GE.AND P5, PT, R250, UR4, PT ;  /* 0x00000004fa007c0c */ /* 0x000fe2000bfa6270 */
[----:B------:R-:W0:Y:S01]  /*d690*/  LDCU UR4, c[0x0][0x39c] ;  /* 0x00007380ff0477ac */ /* 0x000e220008000800 */
[----:B--2---:R-:W-:Y:S02]  /*d6a0*/  F2FP.SATFINITE.E5M2.F32.PACK_AB_MERGE_C R251, R177, R176, RZ ;  /* 0x000000b0b1fb723e */ /* 0x004fe400048060ff */
[----:B------:R-:W2:Y:S04]  /*d6b0*/  LDL.LU.64 R176, [R1+0x5c8] ;  /* 0x0005c80001b07983 */ /* 0x000ea80000300a00 */
[----:B------:R4:W-:Y:S01]  /*d6c0*/  @P2 STG.E.U8 desc[UR18][R246.64], R251 ;  /* 0x000000fbf6002986 */ /* 0x0009e2000c101112 */
[----:B------:R-:W-:Y:S01]  /*d6d0*/  ISETP.LT.AND P2, PT, R2, UR14, !P3 ;  /* 0x0000000e02007c0c */ /* 0x000fe2000df41270 */
[----:B------:R-:W0:Y:S01]  /*d6e0*/  LDCU UR14, c[0x0][0x398] ;  /* 0x00007300ff0e77ac */ /* 0x000e220008000800 */
[----:B-1----:R-:W-:-:S02]  /*d6f0*/  PRMT R248, R251, 0x9910, RZ ;  /* 0x00009910fbf87816 */ /* 0x002fc400000000ff */
[----:B------:R-:W-:Y:S01]  /*d700*/  ISETP.LT.AND P3, PT, R3, UR6, !P3 ;  /* 0x0000000603007c0c */ /* 0x000fe2000df61270 */
[----:B------:R-:W1:Y:S01]  /*d710*/  LDCU UR6, c[0x0][0x39c] ;  /* 0x00007380ff0677ac */ /* 0x000e620008000800 */
[----:B----4-:R-:W-:Y:S02]  /*d720*/  F2FP.SATFINITE.E5M2.F32.PACK_AB_MERGE_C R247, R175, R174, RZ ;  /* 0x000000aeaff7723e */ /* 0x010fe400048060ff */
[----:B------:R-:W4:Y:S04]  /*d730*/  LDL.LU.64 R174, [R1+0x5c0] ;  /* 0x0005c00001ae7983 */ /* 0x000f280000300a00 */
[----:B------:R0:W-:Y:S02]  /*d740*/  @P4 STG.E.U8 desc[UR18][R244.64], R247 ;  /* 0x000000f7f4004986 */ /* 0x0001e4000c101112 */
[----:B0-----:R-:W-:-:S02]  /*d750*/  SHF.R.S32.HI R244, RZ, 0x8, R248 ;  /* 0x00000008fff47819 */ /* 0x001fc400000114f8 */
[----:B------:R-:W-:-:S03]  /*d760*/  PRMT R247, R247, 0x9910, RZ ;  /* 0x00009910f7f77816 */ /* 0x000fc600000000ff */
[----:B------:R0:W-:Y:S01]  /*d770*/  @P2 STG.E.U8 desc[UR18][R216.64], R244 ;  /* 0x000000f4d8002986 */ /* 0x0001e2000c101112 */
[----:B------:R-:W-:Y:S01]  /*d780*/  ISETP.LT.AND P2, PT, R2, UR10, !P1 ;  /* 0x0000000a02007c0c */ /* 0x000fe2000cf41270 */
[----:B------:R-:W1:Y:S01]  /*d790*/  LDCU UR10, c[0x0][0x398] ;  /* 0x00007300ff0a77ac */ /* 0x000e620008000800 */
[----:B------:R-:W-:Y:S01]  /*d7a0*/  ISETP.LT.AND P1, PT, R3, UR12, !P1 ;  /* 0x0000000c03007c0c */ /* 0x000fe2000cf21270 */
[----:B------:R-:W1:Y:S01]  /*d7b0*/  LDCU UR12, c[0x0][0x398] ;  /* 0x00007300ff0c77ac */ /* 0x000e620008000800 */
[----:B0-----:R-:W-:Y:S01]  /*d7c0*/  IMAD.MOV.U32 R216, RZ, RZ, R247 ;  /* 0x000000ffffd87224 */ /* 0x001fe200078e00f7 */
[----:B---3--:R-:W-:Y:S02]  /*d7d0*/  F2FP.SATFINITE.E5M2.F32.PACK_AB_MERGE_C R217, R173, R172, RZ ;  /* 0x000000acadd9723e */ /* 0x008fe400048060ff */
[----:B------:R-:W3:Y:S02]  /*d7e0*/  LDL.LU.64 R172, [R1+0x5b8] ;  /* 0x0005b80001ac7983 */ /* 0x000ee40000300a00 */
[----:B------:R-:W-:-:S05]  /*d7f0*/  SHF.R.S32.HI R216, RZ, 0x8, R216 ;  /* 0x00000008ffd87819 */ /* 0x000fca00000114d8 */
[----:B------:R0:W-:Y:S01]  /*d800*/  @P3 STG.E.U8 desc[UR18][R214.64], R216 ;  /* 0x000000d8d6003986 */ /* 0x0001e2000c101112 */
[----:B------:R-:W-:Y:S01]  /*d810*/  ISETP.LT.AND P3, PT, R2, UR14, !P6 ;  /* 0x0000000e02007c0c */ /* 0x000fe2000f761270 */
[----:B------:R-:W1:Y:S01]  /*d820*/  LDCU UR14, c[0x0][0x398] ;  /* 0x00007300ff0e77ac */ /* 0x000e620008000800 */
[----:B------:R-:W-:Y:S01]  /*d830*/  F2FP.SATFINITE.E5M2.F32.PACK_AB_MERGE_C R244, R171, R170, RZ ;  /* 0x000000aaabf4723e */ /* 0x000fe200048060ff */
[----:B------:R1:W-:Y:S01]  /*d840*/  @P2 STG.E.U8 desc[UR18][R212.64], R217 ;  /* 0x000000d9d4002986 */ /* 0x0003e2000c101112 */
[----:B0-----:R-:W-:-:S03]  /*d850*/  PRMT R215, R217, 0x9910, RZ ;  /* 0x00009910d9d77816 */ /* 0x001fc600000000ff */
[----:B------:R0:W-:Y:S02]  /*d860*/  @P1 STG.E.U8 desc[UR18][R200.64], R244 ;  /* 0x000000f4c8001986 */ /* 0x0001e4000c101112 */
[----:B-1----:R-:W-:Y:S02]  /*d870*/  IMAD.MOV.U32 R212, RZ, RZ, R215 ;  /* 0x000000ffffd47224 */ /* 0x002fe400078e00d7 */
[----:B------:R-:W3:Y:S01]  /*d880*/  LDL.LU R170, [R1+0x470] ;  /* 0x0004700001aa7983 */ /* 0x000ee20000300800 */
[----:B------:R-:W-:-:S03]  /*d890*/  VIADD R214, R0, 0x1b ;  /* 0x0000001b00d67836 */ /* 0x000fc60000000000 */
[----:B------:R-:W3:Y:S01]  /*d8a0*/  LDL.LU R171, [R1+0x474] ;  /* 0x0004740001ab7983 */ /* 0x000ee20000300800 */
[----:B0-----:R-:W-:Y:S01]  /*d8b0*/  SHF.R.S32.HI R201, RZ, 0x8, R212 ;  /* 0x00000008ffc97819 */ /* 0x001fe200000114d4 */
[C---:B------:R-:W-:Y:S01]  /*d8c0*/  VIADD R212, R252.reuse, UR21 ;  /* 0x00000015fcd47c36 */ /* 0x040fe20008000000 */
[-C--:B------:R-:W-:Y:S02]  /*d8d0*/  IADD3 R200, P1, PT, R252, R197.reuse, RZ ;  /* 0x000000c5fcc87210 */ /* 0x080fe40007f3e0ff */
[----:B------:R-:W-:Y:S01]  /*d8e0*/  ISETP.GE.AND P2, PT, R214, UR4, PT ;  /* 0x00000004d6007c0c */ /* 0x000fe2000bf46270 */
[----:B------:R0:W-:Y:S01]  /*d8f0*/  @P3 STG.E.U8 desc[UR18][R210.64], R201 ;  /* 0x000000c9d2003986 */ /* 0x0001e2000c101112 */
[----:B------:R-:W-:Y:S01]  /*d900*/  PRMT R213, R244, 0x9910, RZ ;  /* 0x00009910f4d57816 */ /* 0x000fe200000000ff */
[----:B------:R-:W-:Y:S01]  /*d910*/  VIADD R246, R0, 0x1a ;  /* 0x0000001a00f67836 */ /* 0x000fe20000000000 */
[----:B------:R-:W-:Y:S01]  /*d920*/  ISETP.LT.AND P6, PT, R3, UR10, !P6 ;  /* 0x0000000a03007c0c */ /* 0x000fe2000f7c1270 */
[----:B------:R-:W1:Y:S01]  /*d930*/  LDCU UR4, c[0x0][0x39c] ;  /* 0x00007380ff0477ac */ /* 0x000e620008000800 */
[----:B0-----:R-:W-:Y:S01]  /*d940*/  IMAD.X R201, R8, 0x1, R198, P1 ;  /* 0x0000000108c97824 */ /* 0x001fe200008e06c6 */
[----:B------:R-:W-:Y:S01]  /*d950*/  SHF.R.S32.HI R210, RZ, 0x1f, R212 ;  /* 0x0000001fffd27819 */ /* 0x000fe200000114d4 */
[----:B------:R-:W-:Y:S01]  /*d960*/  VIADD R211, R0, 0x1c ;  /* 0x0000001c00d37836 */ /* 0x000fe20000000000 */
[----:B------:R-:W-:Y:S01]  /*d970*/  IADD3 R214, P1, PT, R212, R196, RZ ;  /* 0x000000c4d4d67210 */ /* 0x000fe20007f3e0ff */
[----:B------:R-:W0:Y:S04]  /*d980*/  LDCU UR10, c[0x0][0x39c] ;  /* 0x00007380ff0a77ac */ /* 0x000e280008000800 */
[----:B------:R-:W-:Y:S01]  /*d990*/  IMAD.X R215, R210, 0x1, R199, P1 ;  /* 0x00000001d2d77824 */ /* 0x000fe200008e06c7 */
[----:B------:R-:W-:-:S05]  /*d9a0*/  IADD3 R216, P1, PT, R212, R197, RZ ;  /* 0x000000c5d4d87210 */ /* 0x000fca0007f3e0ff */
[----:B------:R-:W-:Y:S01]  /*d9b0*/  IMAD.X R217, R210, 0x1, R198, P1 ;  /* 0x00000001d2d97824 */ /* 0x000fe200008e06c6 */
[----:B------:R-:W-:Y:S01]  /*d9c0*/  ISETP.GE.AND P1, PT, R211, UR6, PT ;  /* 0x00000006d3007c0c */ /* 0x000fe2000bf26270 */
[----:B------:R-:W0:Y:S01]  /*d9d0*/  LDCU UR6, c[0x0][0x39c] ;  /* 0x00007380ff0677ac */ /* 0x000e220008000800 */
[----:B------:R-:W-:Y:S02]  /*d9e0*/  F2FP.SATFINITE.E5M2.F32.PACK_AB_MERGE_C R211, R181, R180, RZ ;  /* 0x000000b4b5d3723e */ /* 0x000fe400048060ff */
[----:B------:R-:W3:Y:S04]  /*d9f0*/  LDL.LU R180, [R1+0x468] ;  /* 0x0004680001b47983 */ /* 0x000ee80000300800 */
[----:B------:R-:W3:Y:S01]  /*da00*/  LDL.LU R181, [R1+0x46c] ;  /* 0x00046c0001b57983 */ /* 0x000ee20000300800 */
[----:B------:R-:W-:-:S03]  /*da10*/  F2FP.SATFINITE.E5M2.F32.PACK_AB_MERGE_C R244, R179, R178, RZ ;  /* 0x000000b2b3f4723e */ /* 0x000fc600048060ff */
[----:B------:R-:W4:Y:S04]  /*da20*/  LDL.LU R178, [R1+0x68] ;  /* 0x0000680001b27983 */ /* 0x000f280000300800 */
[----:B------:R-:W4:Y:S04]  /*da30*/  LDL.LU R179, [R1+0x6c] ;  /* 0x00006c0001b37983 */ /* 0x000f280000300800 */
[----:B------:R-:W4:Y:S04]  /*da40*/  LDL.LU R68, [R1+0x70] ;  /* 0x0000700001447983 */ /* 0x000f280000300800 */
[----:B------:R-:W4:Y:S04]  /*da50*/  LDL.LU R69, [R1+0x74] ;  /* 0x0000740001457983 */ /* 0x000f280000300800 */
[----:B------:R-:W4:Y:S04]  /*da60*/  LDL.LU R194, [R1+0x478] ;  /* 0x0004780001c27983 */ /* 0x000f280000300800 */
[----:B------:R-:W4:Y:S04]  /*da70*/  LDL.LU R195, [R1+0x47c] ;  /* 0x00047c0001c37983 */ /* 0x000f280000300800 */
[----:B------:R-:W4:Y:S04]  /*da80*/  LDL.LU R192, [R1+0x78] ;  /* 0x0000780001c07983 */ /* 0x000f280000300800 */
[----:B------:R-:W4:Y:S01]  /*da90*/  LDL.LU R193, [R1+0x7c] ;  /* 0x00007c0001c17983 */ /* 0x000f220000300800 */
[----:B------:R-:W-:Y:S01]  /*daa0*/  ISETP.GE.AND P4, PT, R246, UR8, PT ;  /* 0x00000008f6007c0c */ /* 0x000fe2000bf86270 */
[----:B------:R-:W0:Y:S01]  /*dab0*/  LDCU UR8, c[0x0][0x39c] ;  /* 0x00007380ff0877ac */ /* 0x000e220008000800 */
[C---:B------:R-:W-:Y:S01]  /*dac0*/  ISETP.LT.AND P3, PT, R2.reuse, UR12, !P0 ;  /* 0x0000000c02007c0c */ /* 0x040fe2000c761270 */
[----:B------:R-:W4:Y:S01]  /*dad0*/  LDL.LU R190, [R1+0x488] ;  /* 0x0004880001be7983 */ /* 0x000f220000300800 */
[----:B------:R-:W-:Y:S01]  /*dae0*/  SHF.R.S32.HI R210, RZ, 0x8, R213 ;  /* 0x00000008ffd27819 */ /* 0x000fe200000114d5 */
[----:B------:R-:W0:Y:S01]  /*daf0*/  LDCU UR12, c[0x0][0x398] ;  /* 0x00007300ff0c77ac */ /* 0x000e220008000800 */
[----:B------:R-:W-:Y:S01]  /*db00*/  ISETP.LT.AND P0, PT, R3, UR14, !P0 ;  /* 0x0000000e03007c0c */ /* 0x000fe2000c701270 */
[----:B------:R-:W4:Y:S01]  /*db10*/  LDL.LU R191, [R1+0x48c] ;  /* 0x00048c0001bf7983 */ /* 0x000f220000300800 */
[----:B------:R-:W-:Y:S01]  /*db20*/  PRMT R213, R211, 0x9910, RZ ;  /* 0x00009910d3d57816 */ /* 0x000fe200000000ff */
[----:B------:R-:W0:Y:S02]  /*db30*/  LDCU UR14, c[0x0][0x398] ;  /* 0x00007300ff0e77ac */ /* 0x000e240008000800 */
[----:B------:R1:W-:Y:S01]  /*db40*/  @P6 STG.E.U8 desc[UR18][R242.64], R210 ;  /* 0x000000d2f2006986 */ /* 0x0003e2000c101112 */
[----:B------:R-:W-:Y:S01]  /*db50*/  ISETP.LT.AND P6, PT, R2, UR16, !P5 ;  /* 0x0000001002007c0c */ /* 0x000fe2000efc1270 */
[----:B------:R-:W2:Y:S02]  /*db60*/  LDCU UR16, c[0x0][0x398] ;  /* 0x00007300ff1077ac */ /* 0x000ea40008000800 */
[----:B------:R0:W-:Y:S04]  /*db70*/  @P3 STG.E.U8 desc[UR18][R240.64], R211 ;  /* 0x000000d3f0003986 */ /* 0x0001e8000c101112 */
[----:B------:R-:W4:Y:S01]  /*db80*/  LDL.LU R188, [R1+0x88] ;  /* 0x0000880001bc7983 */ /* 0x000f220000300800 */
[----:B-1----:R-:W-:-:S02]  /*db90*/  VIADD R210, R0, 0x1d ;  /* 0x0000001d00d27836 */ /* 0x002fc40000000000 */
[----:B0-----:R-:W-:-:S03]  /*dba0*/  IMAD.MOV.U32 R211, RZ, RZ, R213 ;  /* 0x000000ffffd37224 */ /* 0x001fc600078e00d5 */
[----:B------:R-:W-:Y:S01]  /*dbb0*/  ISETP.GE.AND P3, PT, R210, UR8, PT ;  /* 0x00000008d2007c0c */ /* 0x000fe2000bf66270 */
[----:B------:R-:W-:Y:S01]  /*dbc0*/  VIADD R210, R212, UR21 ;  /* 0x00000015d4d27c36 */ /* 0x000fe20008000000 */
[----:B------:R-:W0:Y:S01]  /*dbd0*/  LDCU UR8, c[0x0][0x398] ;  /* 0x00007300ff0877ac */ /* 0x000e220008000800 */
[----:B------:R1:W-:Y:S03]  /*dbe0*/  @P0 STG.E.U8 desc[UR18][R208.64], R244 ;  /* 0x000000f4d0000986 */ /* 0x0003e6000c101112 */
[----:B------:R-:W-:Y:S02]  /*dbf0*/  IADD3 R212, P0, PT, R210, R196, RZ ;  /* 0x000000c4d2d47210 */ /* 0x000fe40007f1e0ff */
[----:B------:R-:W-:Y:S01]  /*dc00*/  ISETP.LT.AND P5, PT, R3, UR12, !P5 ;  /* 0x0000000c03007c0c */ /* 0x000fe2000efa1270 */
[----:B------:R-:W-:Y:S01]  /*dc10*/  VIADD R240, R0, 0x1e ;  /* 0x0000001e00f07836 */ /* 0x000fe20000000000 */
[----:B------:R-:W-:Y:S01]  /*dc20*/  PRMT R242, R244, 0x9910, RZ ;  /* 0x00009910f4f27816 */ /* 0x000fe200000000ff */
[----:B------:R-:W0:Y:S01]  /*dc30*/  LDCU UR12, c[0x0][0x398] ;  /* 0x00007300ff0c77ac */ /* 0x000e220008000800 */
[----:B------:R-:W4:Y:S01]  /*dc40*/  LDL.LU R189, [R1+0x8c] ;  /* 0x00008c0001bd7983 */ /* 0x000f220000300800 */
[----:B-1----:R-:W-:-:S03]  /*dc50*/  SHF.R.S32.HI R209, RZ, 0x8, R211 ;  /* 0x00000008ffd17819 */ /* 0x002fc600000114d3 */
[----:B------:R-:W4:Y:S01]  /*dc60*/  LDL.LU R186, [R1+0x498] ;  /* 0x0004980001ba7983 */ /* 0x000f220000300800 */
[----:B------:R-:W-:-:S03]  /*dc70*/  SHF.R.S32.HI R208, RZ, 0x1f, R210 ;  /* 0x0000001fffd07819 */ /* 0x000fc600000114d2 */
[----:B------:R1:W-:Y:S02]  /*dc80*/  @P6 STG.E.U8 desc[UR18][R238.64], R209 ;  /* 0x000000d1ee006986 */ /* 0x0003e4000c101112 */
[--C-:B------:R-:W-:Y:S02]  /*dc90*/  IMAD.X R213, R208, 0x1, R199.reuse, P0 ;  /* 0x00000001d0d57824 */ /* 0x100fe400000e06c7 */
[----:B------:R-:W4:Y:S01]  /*dca0*/  LDL.LU R187, [R1+0x49c] ;  /* 0x00049c0001bb7983 */ /* 0x000f220000300800 */
[C---:B-1----:R-:W-:Y:S01]  /*dcb0*/  VIADD R238, R210.reuse, UR21 ;  /* 0x00000015d2ee7c36 */ /* 0x042fe20008000000 */
[----:B------:R-:W-:Y:S02]  /*dcc0*/  IADD3 R210, P0, PT, R210, R197, RZ ;  /* 0x000000c5d2d27210 */ /* 0x000fe40007f1e0ff */
[----:B------:R-:W4:Y:S02]  /*dcd0*/  LDL.LU R184, [R1+0x98] ;  /* 0x0000980001b87983 */ /* 0x000f240000300800 */
[----:B------:R-:W-:Y:S01]  /*dce0*/  SHF.R.S32.HI R239, RZ, 0x1f, R238 ;  /* 0x0000001fffef7819 */ /* 0x000fe200000114ee */
[----:B------:R-:W-:Y:S01]  /*dcf0*/  IMAD.X R211, R208, 0x1, R198, P0 ;  /* 0x00000001d0d37824 */ /* 0x000fe200000e06c6 */
[----:B------:R-:W-:Y:S01]  /*dd00*/  IADD3 R208, P0, PT, R238, R196, RZ ;  /* 0x000000c4eed07210 */ /* 0x000fe20007f1e0ff */
[----:B------:R-:W4:Y:S01]  /*dd10*/  LDL.LU R185, [R1+0x9c] ;  /* 0x00009c0001b97983 */ /* 0x000f220000300800 */
[----:B0-----:R-:W-:Y:S01]  /*dd20*/  ISETP.LT.AND P6, PT, R2, UR8, !P4 ;  /* 0x0000000802007c0c */ /* 0x001fe2000e7c1270 */
[----:B------:R-:W0:Y:S02]  /*dd30*/  LDCU UR8, c[0x0][0x398] ;  /* 0x00007300ff0877ac */ /* 0x000e240008000800 */
[----:B------:R-:W-:Y:S01]  /*dd40*/  IMAD.X R209, R239, 0x1, R199, P0 ;  /* 0x00000001efd17824 */ /* 0x000fe200000e06c7 */
[----:B------:R-:W-:Y:S01]  /*dd50*/  ISETP.GE.AND P0, PT, R240, UR4, PT ;  /* 0x00000004f0007c0c */ /* 0x000fe2000bf06270 */
[----:B------:R-:W1:Y:S01]  /*dd60*/  LDCU UR4, c[0x0][0x39c] ;  /* 0x00007380ff0477ac */ /* 0x000e620008000800 */
[----:B------:R-:W-:Y:S01]  /*dd70*/  SHF.R.S32.HI R240, RZ, 0x8, R242 ;  /* 0x00000008fff07819 */ /* 0x000fe200000114f2 */
[----:B------:R-:W4:Y:S01]  /*dd80*/  LDL.LU R182, [R1+0x4a0] ;  /* 0x0004a00001b67983 */ /* 0x000f220000300800 */
[C---:B------:R-:W-:Y:S01]  /*dd90*/  ISETP.LT.AND P4, PT, R3.reuse, UR14, !P4 ;  /* 0x0000000e03007c0c */ /* 0x040fe2000e781270 */
[----:B------:R-:W0:Y:S02]  /*dda0*/  LDCU UR14, c[0x0][0x398] ;  /* 0x00007300ff0e77ac */ /* 0x000e240008000800 */
[----:B------:R-:W4:Y:S04]  /*ddb0*/  LDL.LU R183, [R1+0x4a4] ;  /* 0x0004a40001b77983 */ /* 0x000f280000300800 */
[----:B--2---:R2:W-:Y:S01]  /*ddc0*/  @P5 STG.E.U8 desc[UR18][R176.64], R240 ;  /* 0x000000f0b0005986 */ /* 0x0045e2000c101112 */
[----:B------:R-:W-:Y:S01]  /*ddd0*/  ISETP.LT.AND P5, PT, R2, UR16, !P2 ;  /* 0x0000001002007c0c */ /* 0x000fe2000d7a1270 */
[----:B------:R-:W0:Y:S01]  /*dde0*/  LDCU UR16, c[0x0][0x398] ;  /* 0x00007300ff1077ac */ /* 0x000e220008000800 */
[----:B--2---:R-:W-:Y:S01]  /*ddf0*/  VIADD R240, R0, 0x1f ;  /* 0x0000001f00f07836 */ /* 0x004fe20000000000 */
[----:B------:R-:W-:Y:S01]  /*de00*/  ISETP.LT.AND P2, PT, R3, UR12, !P2 ;  /* 0x0000000c03007c0c */ /* 0x000fe2000d741270 */
[----:B------:R-:W2:Y:S01]  /*de10*/  LDCU UR12, c[0x0][0x398] ;  /* 0x00007300ff0c77ac */ /* 0x000ea20008000800 */
[----:B---3--:R-:W-:-:S05]  /*de20*/  F2FP.SATFINITE.E5M2.F32.PACK_AB_MERGE_C R241, R181, R180, RZ ;  /* 0x000000b4b5f1723e */ /* 0x008fca00048060ff */
[----:B----4-:R3:W-:Y:S01]  /*de30*/  @P6 STG.E.U8 desc[UR18][R174.64], R241 ;  /* 0x000000f1ae006986 */ /* 0x0107e2000c101112 */
[----:B------:R-:W-:Y:S01]  /*de40*/  ISETP.GE.AND P6, PT, R240, UR10, PT ;  /* 0x0000000af0007c0c */ /* 0x000fe2000bfc6270 */
[----:B------:R-:W4:Y:S01]  /*de50*/  LDCU UR10, c[0x0][0x398] ;  /* 0x00007300ff0a77ac */ /* 0x000f220008000800 */
[----:B------:R-:W-:Y:S02]  /*de60*/  PRMT R243, R241, 0x9910, RZ ;  /* 0x00009910f1f37816 */ /* 0x000fe400000000ff */
[----:B------:R-:W-:-:S05]  /*de70*/  F2FP.SATFINITE.E5M2.F32.PACK_AB_MERGE_C R242, R179, R178, RZ ;  /* 0x000000b2b3f2723e */ /* 0x000fca00048060ff */
[----:B------:R1:W-:Y:S01]  /*de80*/  @P4 STG.E.U8 desc[UR18][R172.64], R242 ;  /* 0x000000f2ac004986 */ /* 0x0003e2000c101112 */
[----:B---3--:R-:W-:Y:S01]  /*de90*/  IMAD.MOV.U32 R241, RZ, RZ, R243 ;  /* 0x000000fffff17224 */ /* 0x008fe200078e00f3 */
[----:B0-----:R-:W-:Y:S01]  /*dea0*/  ISETP.LT.AND P4, PT, R2, UR8, !P1 ;  /* 0x0000000802007c0c */ /* 0x001fe2000cf81270 */
[----:B------:R-:W-:Y:S01]  /*deb0*/  VIADD R240, R0, 0x20 ;  /* 0x0000002000f07836 */ /* 0x000fe20000000000 */
[----:B------:R-:W0:Y:S02]  /*dec0*/  LDCU UR8, c[0x0][0x39c] ;  /* 0x00007380ff0877ac */ /* 0x000e240008000800 */
[----:B------:R-:W-:Y:S02]  /*ded0*/  SHF.R.S32.HI R241, RZ, 0x8, R241 ;  /* 0x00000008fff17819 */ /* 0x000fe400000114f1 */
[----:B-1----:R-:W-:-:S03]  /*dee0*/  PRMT R242, R242, 0x9910, RZ ;  /* 0x00009910f2f27816 */ /* 0x002fc600000000ff */
[----:B------:R1:W-:Y:S01]  /*def0*/  @P5 STG.E.U8 desc[UR18][R6.64], R241 ;  /* 0x000000f106005986 */ /* 0x0003e2000c101112 */
[----:B----4-:R-:W-:Y:S01]  /*df00*/  ISETP.LT.AND P1, PT, R3, UR10, !P1 ;  /* 0x0000000a03007c0c */ /* 0x010fe2000cf21270 */
[----:B------:R-:W3:Y:S01]  /*df10*/  LDCU UR10, c[0x0][0x398] ;  /* 0x00007300ff0a77ac */ /* 0x000ee20008000800 */
[----:B------:R-:W-:Y:S02]  /*df20*/  SHF.R.S32.HI R242, RZ, 0x8, R242 ;  /* 0x00000008fff27819 */ /* 0x000fe400000114f2 */
[----:B------:R-:W-:Y:S01]  /*df30*/  ISETP.GE.AND P5, PT, R240, UR6, PT ;  /* 0x00000006f0007c0c */ /* 0x000fe2000bfa6270 */
[----:B------:R-:W-:Y:S01]  /*df40*/  VIADD R240, R0, 0x21 ;  /* 0x0000002100f07836 */ /* 0x000fe20000000000 */
[----:B------:R-:W4:Y:S01]  /*df50*/  LDCU UR6, c[0x0][0x398] ;  /* 0x00007300ff0677ac */ /* 0x000f220008000800 */
[----:B------:R-:W-:Y:S01]  /*df60*/  @P2 STG.E.U8 desc[UR18][R4.64], R242 ;  /* 0x000000f204002986 */ /* 0x000fe2000c101112 */
[----:B-1----:R-:W-:-:S03]  /*df70*/  F2FP.SATFINITE.E5M2.F32.PACK_AB_MERGE_C R241, R171, R170, RZ ;  /* 0x000000aaabf1723e */ /* 0x002fc600048060ff */
[----:B------:R-:W2:Y:S04]  /*df80*/  LDL.LU R170, [R1+0xa0] ;  /* 0x0000a00001aa7983 */ /* 0x000ea80000300800 */
[----:B------:R1:W-:Y:S01]  /*df90*/  @P4 STG.E.U8 desc[UR18][R236.64], R241 ;  /* 0x000000f1ec004986 */ /* 0x0003e2000c101112 */
[----:B------:R-:W-:Y:S01]  /*dfa0*/  ISETP.LT.AND P4, PT, R2, UR14, !P3 ;  /* 0x0000000e02007c0c */ /* 0x000fe2000df81270 */
[----:B------:R-:W0:Y:S01]  /*dfb0*/  LDCU UR14, c[0x0][0x398] ;  /* 0x00007300ff0e77ac */ /* 0x000e220008000800 */
[----:B------:R-:W-:Y:S01]  /*dfc0*/  ISETP.GE.AND P2, PT, R240, UR4, PT ;  /* 0x00000004f0007c0c */ /* 0x000fe2000bf46270 */
[----:B------:R-:W2:Y:S01]  /*dfd0*/  LDL.LU R171, [R1+0xa4] ;  /* 0x0000a40001ab7983 */ /* 0x000ea20000300800 */
[----:B------:R-:W-:Y:S01]  /*dfe0*/  PRMT R240, R241, 0x9910, RZ ;  /* 0x00009910f1f07816 */ /* 0x000fe200000000ff */
[----:B------:R-:W0:Y:S02]  /*dff0*/  LDCU UR4, c[0x0][0x39c] ;  /* 0x00007380ff0477ac */ /* 0x000e240008000800 */
[----:B------:R-:W2:Y:S01]  /*e000*/  LDL.LU R180, [R1+0x4b0] ;  /* 0x0004b00001b47983 */ /* 0x000ea20000300800 */
[----:B-1----:R-:W-:-:S03]  /*e010*/  F2FP.SATFINITE.E5M2.F32.PACK_AB_MERGE_C R237, R69, R68, RZ ;  /* 0x0000004445ed723e */ /* 0x002fc600048060ff */
[----:B------:R-:W2:Y:S04]  /*e020*/  LDL.LU R181, [R1+0x4b4] ;  /* 0x0004b40001b57983 */ /* 0x000ea80000300800 */
[----:B------:R-:W2:Y:S04]  /*e030*/  LDL.LU R178, [R1+0x4c0] ;  /* 0x0004c00001b27983 */ /* 0x000ea80000300800 */
[----:B------:R1:W-:Y:S04]  /*e040*/  @P1 STG.E.U8 desc[UR18][R234.64], R237 ;  /* 0x000000edea001986 */ /* 0x0003e8000c101112 */
[----:B------:R-:W2:Y:S04]  /*e050*/  LDL.LU R179, [R1+0x4c4] ;  /* 0x0004c40001b37983 */ /* 0x000ea80000300800 */
[----:B------:R-:W2:Y:S01]  /*e060*/  LDL.LU R176, [R1+0x4d0] ;  /* 0x0004d00001b07983 */ /* 0x000ea20000300800 */
[----:B-1----:R-:W-:-:S03]  /*e070*/  SHF.R.S32.HI R234, RZ, 0x8, R240 ;  /* 0x00000008ffea7819 */ /* 0x002fc600000114f0 */
[----:B------:R-:W2:Y:S04]  /*e080*/  LDL.LU R177, [R1+0x4d4] ;  /* 0x0004d40001b17983 */ /* 0x000ea80000300800 */
[----:B------:R-:W2:Y:S04]  /*e090*/  LDL.LU R174, [R1+0x4e0] ;  /* 0x0004e00001ae7983 */ /* 0x000ea80000300800 */
[----:B------:R-:W2:Y:S04]  /*e0a0*/  LDL.LU R175, [R1+0x4e4] ;  /* 0x0004e40001af7983 */ /* 0x000ea80000300800 */
[----:B------:R-:W2:Y:S04]  /*e0b0*/  LDL.LU R172, [R1+0x4f0] ;  /* 0x0004f00001ac7983 */ /* 0x000ea80000300800 */
[----:B------:R1:W-:Y:S04]  /*e0c0*/  @P4 STG.E.U8 desc[UR18][R232.64], R234 ;  /* 0x000000eae8004986 */ /* 0x0003e8000c101112 */
[----:B------:R-:W2:Y:S01]  /*e0d0*/  LDL.LU R173, [R1+0x4f4] ;  /* 0x0004f40001ad7983 */ /* 0x000ea20000300800 */
[----:B-1----:R-:W-:-:S03]  /*e0e0*/  F2FP.SATFINITE.E5M2.F32.PACK_AB_MERGE_C R233, R195, R194, RZ ;  /* 0x000000c2c3e9723e */ /* 0x002fc600048060ff */
[----:B------:R-:W2:Y:S04]  /*e0f0*/  LDL.LU R194, [R1+0x480] ;  /* 0x0004800001c27983 */ /* 0x000ea80000300800 */
[----:B------:R-:W2:Y:S01]  /*e100*/  LDL.LU R195, [R1+0x484] ;  /* 0x0004840001c37983 */ /* 0x000ea20000300800 */
[----:B------:R-:W-:-:S03]  /*e110*/  F2FP.SATFINITE.E5M2.F32.PACK_AB_MERGE_C R234, R193, R192, RZ ;  /* 0x000000c0c1ea723e */ /* 0x000fc600048060ff */
[----:B------:R-:W2:Y:S04]  /*e120*/  LDL.LU R192, [R1+0x80] ;  /* 0x0000800001c07983 */ /* 0x000ea80000300800 */
[----:B------:R-:W2:Y:S01]  /*e130*/  LDL.LU R193, [R1+0x84] ;  /* 0x0000840001c17983 */ /* 0x000ea20000300800 */
[----:B------:R-:W-:Y:S02]  /*e140*/  PRMT R237, R237, 0x9910, RZ ;  /* 0x00009910eded7816 */ /* 0x000fe400000000ff */
[C---:B----4-:R-:W-:Y:S01]  /*e150*/  ISETP.LT.AND P3, PT, R3.reuse, UR6, !P3 ;  /* 0x0000000603007c0c */ /* 0x050fe2000df61270 */
[----:B------:R-:W-:Y:S01]  /*e160*/  VIADD R236, R0, 0x22 ;  /* 0x0000002200ec7836 */ /* 0x000fe20000000000 */
[----:B---3--:R-:W-:Y:S01]  /*e170*/  ISETP.LT.AND P4, PT, R2, UR10, !P0 ;  /* 0x0000000a02007c0c */ /* 0x008fe2000c781270 */
[----:B------:R-:W-:Y:S01]  /*e180*/  IMAD.MOV.U32 R232, RZ, RZ, R237 ;  /* 0x000000ffffe87224 */ /* 0x000fe200078e00ed */
[----:B--2---:R-:W-:Y:S01]  /*e190*/  ISETP.LT.AND P0, PT, R3, UR12, !P0 ;  /* 0x0000000c03007c0c */ /* 0x004fe2000c701270 */
[----:B------:R-:W1:Y:S03]  /*e1a0*/  LDCU UR10, c[0x0][0x398] ;  /* 0x00007300ff0a77ac */ /* 0x000e660008000800 */
[----:B------:R-:W-:Y:S01]  /*e1b0*/  SHF.R.S32.HI R232, RZ, 0x8, R232 ;  /* 0x00000008ffe87819 */ /* 0x000fe200000114e8 */
[----:B------:R-:W2:Y:S04]  /*e1c0*/  LDCU UR12, c[0x0][0x398] ;  /* 0x00007300ff0c77ac */ /* 0x000ea80008000800 */
[----:B------:R3:W-:Y:S01]  /*e1d0*/  @P3 STG.E.U8 desc[UR18][R230.64], R232 ;  /* 0x000000e8e6003986 */ /* 0x0007e2000c101112 */
[----:B0-----:R-:W-:Y:S01]  /*e1e0*/  ISETP.GE.AND P1, PT, R236, UR8, PT ;  /* 0x00000008ec007c0c */ /* 0x001fe2000bf26270 */
[----:B------:R-:W0:Y:S01]  /*e1f0*/  LDCU UR8, c[0x0][0x398] ;  /* 0x00007300ff0877ac */ /* 0x000e220008000800 */
[----:B------:R-:W-:Y:S01]  /*e200*/  ISETP.LT.AND P3, PT, R2, UR14, !P6 ;  /* 0x0000000e02007c0c */ /* 0x000fe2000f761270 */
[----:B------:R4:W-:Y:S01]  /*e210*/  @P4 STG.E.U8 desc[UR18][R206.64], R233 ;  /* 0x000000e9ce004986 */ /* 0x0009e2000c101112 */
[----:B------:R-:W1:Y:S01]  /*e220*/  LDCU UR14, c[0x0][0x398] ;  /* 0x00007300ff0e77ac */ /* 0x000e620008000800 */
[----:B------:R-:W1:Y:S01]  /*e230*/  LDCU UR6, c[0x0][0x39c] ;  /* 0x00007380ff0677ac */ /* 0x000e620008000800 */
[----:B---3--:R-:W-:Y:S01]  /*e240*/  PRMT R231, R233, 0x9910, RZ ;  /* 0x00009910e9e77816 */ /* 0x008fe200000000ff */
[----:B------:R-:W-:-:S04]  /*e250*/  VIADD R230, R0, 0x23 ;  /* 0x0000002300e67836 */ /* 0x000fc80000000000 */
[----:B----4-:R-:W-:Y:S01]  /*e260*/  IMAD.MOV.U32 R206, RZ, RZ, R231 ;  /* 0x000000ffffce7224 */ /* 0x010fe200078e00e7 */
[----:B------:R3:W-:Y:S01]  /*e270*/  @P0 STG.E.U8 desc[UR18][R204.64], R234 ;  /* 0x000000eacc000986 */ /* 0x0007e2000c101112 */
[----:B------:R-:W-:Y:S01]  /*e280*/  ISETP.GE.AND P4, PT, R230, UR4, PT ;  /* 0x00000004e6007c0c */ /* 0x000fe2000bf86270 */
[----:B------:R-:W-:Y:S01]  /*e290*/  VIADD R230, R238, UR21 ;  /* 0x00000015eee67c36 */ /* 0x000fe20008000000 */
[----:B0-----:R-:W-:Y:S01]  /*e2a0*/  ISETP.LT.AND P6, PT, R3, UR8, !P6 ;  /* 0x0000000803007c0c */ /* 0x001fe2000f7c1270 */
[----:B------:R-:W0:Y:S01]  /*e2b0*/  LDCU UR4, c[0x0][0x39c] ;  /* 0x00007380ff0477ac */ /* 0x000e220008000800 */
[----:B------:R-:W-:Y:S01]  /*e2c0*/  PRMT R232, R234, 0x9910, RZ ;  /* 0x00009910eae87816 */ /* 0x000fe200000000ff */
[----:B------:R-:W4:Y:S01]  /*e2d0*/  LDCU UR8, c[0x0][0x39c] ;  /* 0x00007380ff0877ac */ /* 0x000f220008000800 */
[----:B---3--:R-:W-:Y:S02]  /*e2e0*/  SHF.R.S32.HI R204, RZ, 0x8, R206 ;  /* 0x00000008ffcc7819 */ /* 0x008fe400000114ce */
[----:B------:R-:W-:-:S03]  /*e2f0*/  IADD3 R206, P0, PT, R238, R197, RZ ;  /* 0x000000c5eece7210 */ /* 0x000fc60007f1e0ff */
[----:B------:R3:W-:Y:S02]  /*e300*/  @P3 STG.E.U8 desc[UR18][R228.64], R204 ;  /* 0x000000cce4003986 */ /* 0x0007e4000c101112 */
[----:B------:R-:W-:Y:S01]  /*e310*/  IMAD.X R207, R239, 0x1, R198, P0 ;  /* 0x00000001efcf7824 */ /* 0x000fe200000e06c6 */
[----:B---3--:R-:W-:Y:S02]  /*e320*/  SHF.R.S32.HI R228, RZ, 0x1f, R230 ;  /* 0x0000001fffe47819 */ /* 0x008fe400000114e6 */
[----:B------:R-:W-:-:S05]  /*e330*/  IADD3 R204, P0, PT, R230, R196, RZ ;  /* 0x000000c4e6cc7210 */ /* 0x000fca0007f1e0ff */
[----:B------:R-:W-:Y:S01]  /*e340*/  IMAD.X R205, R228, 0x1, R199, P0 ;  /* 0x00000001e4cd7824 */ /* 0x000fe200000e06c7 */
[----:B-1----:R-:W-:Y:S02]  /*e350*/  ISETP.LT.AND P0, PT, R2, UR10, !P5 ;  /* 0x0000000a02007c0c */ /* 0x002fe4000ef01270 */
[----:B------:R-:W-:Y:S02]  /*e360*/  SHF.R.S32.HI R232, RZ, 0x8, R232 ;  /* 0x00000008ffe87819 */ /* 0x000fe400000114e8 */
[----:B------:R-:W-:Y:S01]  /*e370*/  F2FP.SATFINITE.E5M2.F32.PACK_AB_MERGE_C R231, R195, R194, RZ ;  /* 0x000000c2c3e7723e */ /* 0x000fe200048060ff */
[----:B------:R-:W-:Y:S01]  /*e380*/  VIADD R229, R0, 0x24 ;  /* 0x0000002400e57836 */ /* 0x000fe20000000000 */
[----:B--2---:R-:W-:Y:S01]  /*e390*/  ISETP.LT.AND P5, PT, R3, UR12, !P5 ;  /* 0x0000000c03007c0c */ /* 0x004fe2000efa1270 */
[----:B------:R1:W-:Y:S01]  /*e3a0*/  @P6 STG.E.U8 desc[UR18][R226.64], R232 ;  /* 0x000000e8e2006986 */ /* 0x0003e2000c101112 */
[----:B------:R-:W2:Y:S05]  /*e3b0*/  LDCU UR10, c[0x0][0x398] ;  /* 0x00007300ff0a77ac */ /* 0x000eaa0008000800 */
[----:B------:R3:W-:Y:S01]  /*e3c0*/  @P0 STG.E.U8 desc[UR18][R224.64], R231 ;  /* 0x000000e7e0000986 */ /* 0x0007e2000c101112 */
[----:B------:R-:W-:Y:S01]  /*e3d0*/  ISETP.LT.AND P0, PT, R2, UR14, !P2 ;  /* 0x0000000e02007c0c */ /* 0x000fe2000d701270 */
[----:B------:R-:W0:Y:S01]  /*e3e0*/  LDCU UR12, c[0x0][0x398] ;  /* 0x00007300ff0c77ac */ /* 0x000e220008000800 */
[----:B------:R-:W-:Y:S01]  /*e3f0*/  ISETP.GE.AND P3, PT, R229, UR6, PT ;  /* 0x00000006e5007c0c */ /* 0x000fe2000bf66270 */
[----:B------:R-:W0:Y:S01]  /*e400*/  LDCU UR6, c[0x0][0x398] ;  /* 0x00007300ff0677ac */ /* 0x000e220008000800 */
[----:B-1----:R-:W-:Y:S01]  /*e410*/  PRMT R226, R231, 0x9910, RZ ;  /* 0x00009910e7e27816 */ /* 0x002fe200000000ff */
[----:B------:R-:W1:Y:S01]  /*e420*/  LDCU UR14, c[0x0][0x398] ;  /* 0x00007300ff0e77ac */ /* 0x000e620008000800 */
[----:B---3--:R-:W-:-:S05]  /*e430*/  F2FP.SATFINITE.E5M2.F32.PACK_AB_MERGE_C R225, R193, R192, RZ ;  /* 0x000000c0c1e1723e */ /* 0x008fca00048060ff */
[----:B------:R3:W-:Y:S02]  /*e440*/  @P5 STG.E.U8 desc[UR18][R222.64], R225 ;  /* 0x000000e1de005986 */ /* 0x0007e4000c101112 */
[----:B---3--:R-:W-:-:S05]  /*e450*/  SHF.R.S32.HI R222, RZ, 0x8, R226 ;  /* 0x00000008ffde7819 */ /* 0x008fca00000114e2 */
[----:B------:R3:W-:Y:S02]  /*e460*/  @P0 STG.E.U8 desc[UR18][R220.64], R222 ;  /* 0x000000dedc000986 */ /* 0x0007e4000c101112 */
[----:B---3--:R-:W-:Y:S02]  /*e470*/  F2FP.SATFINITE.E5M2.F32.PACK_AB_MERGE_C R221, R191, R190, RZ ;  /* 0x000000bebfdd723e */ /* 0x008fe400048060ff */
[----:B------:R-:W3:Y:S04]  /*e480*/  LDL.LU R190, [R1+0x490] ;  /* 0x0004900001be7983 */ /* 0x000ee80000300800 */
[----:B------:R-:W3:Y:S01]  /*e490*/  LDL.LU R191, [R1+0x494] ;  /* 0x0004940001bf7983 */ /* 0x000ee20000300800 */
[----:B------:R-:W-:-:S03]  /*e4a0*/  F2FP.SATFINITE.E5M2.F32.PACK_AB_MERGE_C R222, R189, R188, RZ ;  /* 0x000000bcbdde723e */ /* 0x000fc600048060ff */
[----:B------:R-:W3:Y:S04]  /*e4b0*/  LDL.LU R188, [R1+0x90] ;  /* 0x0000900001bc7983 */ /* 0x000ee80000300800 */
[----:B------:R-:W3:Y:S01]  /*e4c0*/  LDL.LU R189, [R1+0x94] ;  /* 0x0000940001bd7983 */ /* 0x000ee20000300800 */
[----:B------:R-:W-:Y:S01]  /*e4d0*/  PRMT R225, R225, 0x9910, RZ ;  /* 0x00009910e1e17816 */ /* 0x000fe200000000ff */
[C---:B------:R-:W-:Y:S01]  /*e4e0*/  VIADD R229, R0.reuse, 0x25 ;  /* 0x0000002500e57836 */ /* 0x040fe20000000000 */
[----:B0-----:R-:W-:Y:S01]  /*e4f0*/  ISETP.LT.AND P2, PT, R3, UR6, !P2 ;  /* 0x0000000603007c0c */ /* 0x001fe2000d741270 */
[----:B------:R-:W-:Y:S01]  /*e500*/  VIADD R224, R0, 0x26 ;  /* 0x0000002600e07836 */ /* 0x000fe20000000000 */
[----:B--2---:R-:W-:Y:S01]  /*e510*/  ISETP.LT.AND P0, PT, R2, UR10, !P1 ;  /* 0x0000000a02007c0c */ /* 0x004fe2000cf01270 */
[----:B------:R-:W-:Y:S01]  /*e520*/  IMAD.MOV.U32 R220, RZ, RZ, R225 ;  /* 0x000000ffffdc7224 */ /* 0x000fe200078e00e1 */
[----:B------:R-:W-:Y:S01]  /*e530*/  ISETP.GE.AND P6, PT, R229, UR4, PT ;  /* 0x00000004e5007c0c */ /* 0x000fe2000bfc6270 */
[----:B------:R-:W0:Y:S01]  /*e540*/  LDCU UR4, c[0x0][0x39c] ;  /* 0x00007380ff0477ac */ /* 0x000e220008000800 */
[----:B------:R-:W-:-:S02]  /*e550*/  ISETP.LT.AND P1, PT, R3, UR12, !P1 ;  /* 0x0000000c03007c0c */ /* 0x000fc4000cf21270 */
[----:B------:R-:W-:Y:S01]  /*e560*/  SHF.R.S32.HI R220, RZ, 0x8, R220 ;  /* 0x00000008ffdc7819 */ /* 0x000fe200000114dc */
[----:B------:R-:W2:Y:S04]  /*e570*/  LDCU UR10, c[0x0][0x398] ;  /* 0x00007300ff0a77ac */ /* 0x000ea80008000800 */
[----:B------:R0:W-:Y:S01]  /*e580*/  @P2 STG.E.U8 desc[UR18][R218.64], R220 ;  /* 0x000000dcda002986 */ /* 0x0001e2000c101112 */
[----:B----4-:R-:W-:Y:S01]  /*e590*/  ISETP.GE.AND P5, PT, R224, UR8, PT ;  /* 0x00000008e0007c0c */ /* 0x010fe2000bfa6270 */
[----:B------:R-:W4:Y:S01]  /*e5a0*/  LDCU UR8, c[0x0][0x398] ;  /* 0x00007300ff0877ac */ /* 0x000f220008000800 */
[----:B-1----:R-:W-:Y:S01]  /*e5b0*/  ISETP.LT.AND P2, PT, R2, UR14, !P4 ;  /* 0x0000000e02007c0c */ /* 0x002fe2000e741270 */
[----:B------:R1:W-:Y:S01]  /*e5c0*/  @P0 STG.E.U8 desc[UR18][R202.64], R221 ;  /* 0x000000ddca000986 */ /* 0x0003e2000c101112 */
[----:B------:R-:W2:Y:S01]  /*e5d0*/  LDCU UR12, c[0x0][0x398] ;  /* 0x00007300ff0c77ac */ /* 0x000ea20008000800 */
[----:B------:R-:W2:Y:S01]  /*e5e0*/  LDCU UR6, c[0x0][0x39c] ;  /* 0x00007380ff0677ac */ /* 0x000ea20008000800 */
[----:B0-----:R-:W-:Y:S01]  /*e5f0*/  PRMT R219, R221, 0x9910, RZ ;  /* 0x00009910dddb7816 */ /* 0x001fe200000000ff */
[----:B------:R-:W-:Y:S01]  /*e600*/  VIADD R218, R0, 0x27 ;  /* 0x0000002700da7836 */ /* 0x000fe20000000000 */
[----:B------:R-:W0:Y:S03]  /*e610*/  LDCU UR14, c[0x0][0x398] ;  /* 0x00007300ff0e77ac */ /* 0x000e260008000800 */
[----:B-1----:R-:W-:Y:S01]  /*e620*/  IMAD.MOV.U32 R202, RZ, RZ, R219 ;  /* 0x000000ffffca7224 */ /* 0x002fe200078e00db */
[----:B------:R1:W-:Y:S01]  /*e630*/  @P1 STG.E.U8 desc[UR18][R200.64], R222 ;  /* 0x000000dec8001986 */ /* 0x0003e2000c101112 */
[----:B------:R-:W-:Y:S01]  /*e640*/  ISETP.GE.AND P0, PT, R218, UR4, PT ;  /* 0x00000004da007c0c */ /* 0x000fe2000bf06270 */
[----:B------:R-:W0:Y:S01]  /*e650*/  LDCU UR4, c[0x0][0x39c] ;  /* 0x00007380ff0477ac */ /* 0x000e220008000800 */
[----:B------:R-:W-:Y:S01]  /*e660*/  VIADD R218, R230, UR21 ;  /* 0x00000015e6da7c36 */ /* 0x000fe20008000000 */
[----:B-1----:R-:W-:-:S02]  /*e670*/  SHF.R.S32.HI R200, RZ, 0x8, R202 ;  /* 0x00000008ffc87819 */ /* 0x002fc400000114ca */
[----:B------:R-:W-:-:S03]  /*e680*/  IADD3 R202, P1, PT, R230, R197, RZ ;  /* 0x000000c5e6ca7210 */ /* 0x000fc60007f3e0ff */
[----:B------:R1:W-:Y:S02]  /*e690*/  @P2 STG.E.U8 desc[UR18][R214.64], R200 ;  /* 0x000000c8d6002986 */ /* 0x0003e4000c101112 */
[----:B------:R-:W-:Y:S01]  /*e6a0*/  IMAD.X R203, R228, 0x1, R198, P1 ;  /* 0x00000001e4cb7824 */ /* 0x000fe200008e06c6 */
[----:B----4-:R-:W-:Y:S01]  /*e6b0*/  ISETP.LT.AND P4, PT, R3, UR8, !P4 ;  /* 0x0000000803007c0c */ /* 0x010fe2000e781270 */
[----:B------:R-:W4:Y:S01]  /*e6c0*/  LDCU UR8, c[0x0][0x398] ;  /* 0x00007300ff0877ac */ /* 0x000f220008000800 */
[----:B-1----:R-:W-:Y:S02]  /*e6d0*/  SHF.R.S32.HI R214, RZ, 0x1f, R218 ;  /* 0x0000001fffd67819 */ /* 0x002fe400000114da */
[----:B------:R-:W-:Y:S01]  /*e6e0*/  IADD3 R200, P1, PT, R218, R196, RZ ;  /* 0x000000c4dac87210 */ /* 0x000fe20007f3e0ff */
[----:B------:R-:W-:-:S04]  /*e6f0*/  VIADD R215, R0, 0x28 ;  /* 0x0000002800d77836 */ /* 0x000fc80000000000 */
[----:B------:R-:W-:Y:S01]  /*e700*/  IMAD.X R201, R214, 0x1, R199, P1 ;  /* 0x00000001d6c97824 */ /* 0x000fe200008e06c7 */
[----:B--2---:R-:W-:Y:S01]  /*e710*/  ISETP.LT.AND P1, PT, R2, UR10, !P3 ;  /* 0x0000000a02007c0c */ /* 0x004fe2000df21270 */
[----:B------:R-:W1:Y:S01]  /*e720*/  LDCU UR10, c[0x0][0x398] ;  /* 0x00007300ff0a77ac */ /* 0x000e620008000800 */
[----:B------:R-:W-:Y:S02]  /*e730*/  PRMT R219, R222, 0x9910, RZ ;  /* 0x00009910dedb7816 */ /* 0x000fe400000000ff */
[----:B------:R-:W-:Y:S01]  /*e740*/  ISETP.LT.AND P3, PT, R3, UR12, !P3 ;  /* 0x0000000c03007c0c */ /* 0x000fe2000df61270 */
[----:B------:R-:W2:Y:S01]  /*e750*/  LDCU UR12, c[0x0][0x398] ;  /* 0x00007300ff0c77ac */ /* 0x000ea20008000800 */
[----:B0-----:R-:W-:Y:S01]  /*e760*/  ISETP.GE.AND P2, PT, R215, UR4, PT ;  /* 0x00000004d7007c0c */ /* 0x001fe2000bf46270 */
[----:B------:R-:W-:Y:S01]  /*e770*/  VIADD R215, R0, 0x29 ;  /* 0x0000002900d77836 */ /* 0x000fe20000000000 */
[----:B------:R-:W-:Y:S01]  /*e780*/  SHF.R.S32.HI R219, RZ, 0x8, R219 ;  /* 0x00000008ffdb7819 */ /* 0x000fe200000114db */
[----:B------:R-:W0:Y:S04]  /*e790*/  LDCU UR4, c[0x0][0x39c] ;  /* 0x00007380ff0477ac */ /* 0x000e280008000800 */
[----:B------:R-:W-:Y:S01]  /*e7a0*/  @P4 STG.E.U8 desc[UR18][R216.64], R219 ;  /* 0x000000dbd8004986 */ /* 0x000fe2000c101112 */
[----:B------:R-:W-:Y:S01]  /*e7b0*/  ISETP.GE.AND P4, PT, R215, UR6, PT ;  /* 0x00000006d7007c0c */ /* 0x000fe2000bf86270 */
[----:B------:R-:W0:Y:S01]  /*e7c0*/  LDCU UR6, c[0x0][0x39c] ;  /* 0x00007380ff0677ac */ /* 0x000e220008000800 */
[----:B---3--:R-:W-:-:S05]  /*e7d0*/  F2FP.SATFINITE.E5M2.F32.PACK_AB_MERGE_C R220, R191, R190, RZ ;  /* 0x000000bebfdc723e */ /* 0x008fca00048060ff */
[----:B------:R3:W-:Y:S01]  /*e7e0*/  @P1 STG.E.U8 desc[UR18][R212.64], R220 ;  /* 0x000000dcd4001986 */ /* 0x0007e2000c101112 */
[C---:B------:R-:W-:Y:S01]  /*e7f0*/  ISETP.LT.AND P1, PT, R2.reuse, UR14, !P6 ;  /* 0x0000000e02007c0c */ /* 0x040fe2000f721270 */
[----:B------:R-:W0:Y:S01]  /*e800*/  LDCU UR14, c[0x0][0x398] ;  /* 0x00007300ff0e77ac */ /* 0x000e220008000800 */
[----:B------:R-:W-:Y:S02]  /*e810*/  F2FP.SATFINITE.E5M2.F32.PACK_AB_MERGE_C R215, R189, R188, RZ ;  /* 0x000000bcbdd7723e */ /* 0x000fe400048060ff */
[----:B------:R-:W-:Y:S01]  /*e820*/  ISETP.LT.AND P6, PT, R3, UR16, !P6 ;  /* 0x0000001003007c0c */ /* 0x000fe2000f7c1270 */
[----:B------:R-:W0:Y:S02]  /*e830*/  LDCU UR16, c[0x0][0x398] ;  /* 0x00007300ff1077ac */ /* 0x000e240008000800 */
[----:B------:R1:W-:Y:S01]  /*e840*/  @P3 STG.E.U8 desc[UR18][R210.64], R215 ;  /* 0x000000d7d2003986 */ /* 0x0003e2000c101112 */
[----:B----4-:R-:W-:Y:S01]  /*e850*/  ISETP.LT.AND P3, PT, R2, UR8, !P5 ;  /* 0x0000000802007c0c */ /* 0x010fe2000ef61270 */
[----:B------:R-:W4:Y:S01]  /*e860*/  LDCU UR8, c[0x0][0x398] ;  /* 0x00007300ff0877ac */ /* 0x000f220008000800 */
[----:B---3--:R-:W-:-:S02]  /*e870*/  PRMT R213, R220, 0x9910, RZ ;  /* 0x00009910dcd57816 */ /* 0x008fc400000000ff */
[----:B------:R-:W-:Y:S02]  /*e880*/  PRMT R212, R215, 0x9910, RZ ;  /* 0x00009910d7d47816 */ /* 0x000fe400000000ff */
[----:B-1----:R-:W-:Y:S02]  /*e890*/  SHF.R.S32.HI R211, RZ, 0x8, R213 ;  /* 0x00000008ffd37819 */ /* 0x002fe400000114d5 */
[----:B------:R-:W-:-:S03]  /*e8a0*/  SHF.R.S32.HI R212, RZ, 0x8, R212 ;  /* 0x00000008ffd47819 */ /* 0x000fc600000114d4 */
[----:B------:R1:W-:Y:S04]  /*e8b0*/  @P1 STG.E.U8 desc[UR18][R208.64], R211 ;  /* 0x000000d3d0001986 */ /* 0x0003e8000c101112 */
[----:B------:R3:W-:Y:S01]  /*e8c0*/  @P6 STG.E.U8 desc[UR18][R206.64], R212 ;  /* 0x000000d4ce006986 */ /* 0x0007e2000c101112 */
[----:B-1----:R-:W-:Y:S02]  /*e8d0*/  F2FP.SATFINITE.E5M2.F32.PACK_AB_MERGE_C R208, R187, R186, RZ ;  /* 0x000000babbd0723e */ /* 0x002fe400048060ff */
[----:B------:R-:W-:Y:S02]  /*e8e0*/  F2FP.SATFINITE.E5M2.F32.PACK_AB_MERGE_C R209, R183, R182, RZ ;  /* 0x000000b6b7d1723e */ /* 0x000fe400048060ff */
[----:B---3--:R-:W-:Y:S01]  /*e8f0*/  PRMT R207, R208, 0x9910, RZ ;  /* 0x00009910d0cf7816 */ /* 0x008fe200000000ff */
[----:B------:R1:W-:Y:S04]  /*e900*/  @P3 STG.E.U8 desc[UR18][R204.64], R208 ;  /* 0x000000d0cc003986 */ /* 0x0003e8000c101112 */
[----:B------:R-:W3:Y:S04]  /*e910*/  LDL.LU R182, [R1+0x4a8] ;  /* 0x0004a80001b67983 */ /* 0x000ee80000300800 */
[----:B------:R-:W3:Y:S01]  /*e920*/  LDL.LU R183, [R1+0x4ac] ;  /* 0x0004ac0001b77983 */ /* 0x000ee20000300800 */
[----:B-1----:R-:W-:-:S03]  /*e930*/  F2FP.SATFINITE.E5M2.F32.PACK_AB_MERGE_C R208, R171, R170, RZ ;  /* 0x000000aaabd0723e */ /* 0x002fc600048060ff */
[----:B------:R-:W3:Y:S04]  /*e940*/  LDL.LU R170, [R1+0xa8] ;  /* 0x0000a80001aa7983 */ /* 0x000ee80000300800 */
[----:B------:R-:W3:Y:S01]  /*e950*/  LDL.LU R171, [R1+0xac] ;  /* 0x0000ac0001ab7983 */ /* 0x000ee20000300800 */
[----:B------:R-:W-:Y:S01]  /*e960*/  ISETP.LT.AND P5, PT, R3, UR10, !P5 ;  /* 0x0000000a03007c0c */ /* 0x000fe2000efa1270 */
[----:B------:R-:W1:Y:S01]  /*e970*/  LDCU UR10, c[0x0][0x398] ;  /* 0x00007300ff0a77ac */ /* 0x000e620008000800 */
[----:B------:R-:W-:Y:S01]  /*e980*/  VIADD R210, R0, 0x2a ;  /* 0x0000002a00d27836 */ /* 0x000fe20000000000 */
[----:B--2---:R-:W-:Y:S01]  /*e990*/  ISETP.LT.AND P6, PT, R2, UR12, !P0 ;  /* 0x0000000c02007c0c */ /* 0x004fe2000c7c1270 */
[----:B------:R-:W-:Y:S01]  /*e9a0*/  IMAD.MOV.U32 R204, RZ, RZ, R207 ;  /* 0x000000ffffcc7224 */ /* 0x000fe200078e00cf */
[----:B------:R-:W-:Y:S01]  /*e9b0*/  F2FP.SATFINITE.E5M2.F32.PACK_AB_MERGE_C R205, R185, R184, RZ ;  /* 0x000000b8b9cd723e */ /* 0x000fe200048060ff */
[----:B------:R-:W-:Y:S01]  /*e9c0*/  VIADD R206, R0, 0x2b ;  /* 0x0000002b00ce7836 */ /* 0x000fe20000000000 */
[----:B0-----:R-:W-:Y:S01]  /*e9d0*/  ISETP.GE.AND P1, PT, R210, UR4, PT ;  /* 0x00000004d2007c0c */ /* 0x001fe2000bf26270 */
[----:B------:R-:W0:Y:S01]  /*e9e0*/  LDCU UR4, c[0x0][0x39c] ;  /* 0x00007380ff0477ac */ /* 0x000e220008000800 */
[----:B------:R-:W-:-:S02]  /*e9f0*/  SHF.R.S32.HI R204, RZ, 0x8, R204 ;  /* 0x00000008ffcc7819 */ /* 0x000fc400000114cc */
[----:B----4-:R-:W-:Y:S01]  /*ea00*/  ISETP.LT.AND P0, PT, R3, UR8, !P0 ;  /* 0x0000000803007c0c */ /* 0x010fe2000c701270 */
[----:B------:R-:W2:Y:S01]  /*ea10*/  LDCU UR8, c[0x0][0x398] ;  /* 0x00007300ff0877ac */ /* 0x000ea20008000800 */
[----:B------:R4:W-:Y:S01]  /*ea20*/  @P5 STG.E.U8 desc[UR18][R202.64], R205 ;  /* 0x000000cdca005986 */ /* 0x0009e2000c101112 */
[----:B------:R-:W-:Y:S01]  /*ea30*/  ISETP.GE.AND P3, PT, R206, UR6, PT ;  /* 0x00000006ce007c0c */ /* 0x000fe2000bf66270 */
[----:B------:R-:W0:Y:S02]  /*ea40*/  LDCU UR6, c[0x0][0x398] ;  /* 0x00007300ff0677ac */ /* 0x000e240008000800 */
[----:B------:R1:W-:Y:S01]  /*ea50*/  @P6 STG.E.U8 desc[UR18][R200.64], R204 ;  /* 0x000000ccc8006986 */ /* 0x0003e2000c101112 */
[----:B------:R-:W-:Y:S01]  /*ea60*/  PRMT R207, R205, 0x9910, RZ ;  /* 0x00009910cdcf7816 */ /* 0x000fe200000000ff */
[----:B------:R-:W0:Y:S01]  /*ea70*/  LDCU UR12, c[0x0][0x398] ;  /* 0x00007300ff0c77ac */ /* 0x000e220008000800 */
[C---:B----4-:R-:W-:Y:S01]  /*ea80*/  IADD3 R202, P5, PT, R218.reuse, R197, RZ ;  /* 0x000000c5daca7210 */ /* 0x050fe20007fbe0ff */
[----:B-1----:R-:W-:-:S04]  /*ea90*/  VIADD R204, R218, UR21 ;  /* 0x00000015dacc7c36 */ /* 0x002fc80008000000 */
[----:B------:R-:W-:Y:S01]  /*eaa0*/  IMAD.X R203, R214, 0x1, R198, P5 ;  /* 0x00000001d6cb7824 */ /* 0x000fe200028e06c6 */
[----:B------:R-:W-:Y:S01]  /*eab0*/  ISETP.LT.AND P5, PT, R2, UR10, !P2 ;  /* 0x0000000a02007c0c */ /* 0x000fe2000d7a1270 */
[----:B------:R-:W-:Y:S01]  /*eac0*/  VIADD R205, R0, 0x2c ;  /* 0x0000002c00cd7836 */ /* 0x000fe20000000000 */
[----:B------:R-:W-:Y:S01]  /*ead0*/  SHF.R.S32.HI R207, RZ, 0x8, R207 ;  /* 0x00000008ffcf7819 */ /* 0x000fe200000114cf */
[----:B------:R-:W1:Y:S01]  /*eae0*/  LDCU UR10, c[0x0][0x398] ;  /* 0x00007300ff0a77ac */ /* 0x000e620008000800 */
[----:B------:R-:W-:Y:S02]  /*eaf0*/  SHF.R.S32.HI R206, RZ, 0x1f, R204 ;  /* 0x0000001fffce7819 */ /* 0x000fe400000114cc */
[----:B------:R-:W-:Y:S01]  /*eb00*/  IADD3 R200, P6, PT, R204, R196, RZ ;  /* 0x000000c4ccc87210 */ /* 0x000fe20007fde0ff */
[----:B------:R4:W-:Y:S01]  /*eb10*/  @P0 STG.E.U8 desc[UR18][R202.64], R207 ;  /* 0x000000cfca000986 */ /* 0x0009e2000c101112 */
[----:B0-----:R-:W-:Y:S01]  /*eb20*/  ISETP.GE.AND P0, PT, R205, UR4, PT ;  /* 0x00000004cd007c0c */ /* 0x001fe2000bf06270 */
[----:B------:R-:W0:Y:S02]  /*eb30*/  LDCU UR4, c[0x0][0x39c] ;  /* 0x00007380ff0477ac */ /* 0x000e240008000800 */
[----:B------:R-:W-:Y:S01]  /*eb40*/  IMAD.X R201, R206, 0x1, R199, P6 ;  /* 0x00000001cec97824 */ /* 0x000fe200030e06c7 */
[----:B------:R-:W-:Y:S01]  /*eb50*/  ISETP.LT.AND P2, PT, R3, UR6, !P2 ;  /* 0x0000000603007c0c */ /* 0x000fe2000d741270 */
[----:B------:R-:W-:Y:S01]  /*eb60*/  VIADD R205, R204, UR21 ;  /* 0x00000015cccd7c36 */ /* 0x000fe20008000000 */
[----:B--2---:R-:W-:Y:S01]  /*eb70*/  ISETP.LT.AND P6, PT, R2, UR8, !P4 ;  /* 0x0000000802007c0c */ /* 0x004fe2000e7c1270 */
[----:B------:R-:W2:Y:S01]  /*eb80*/  LDCU UR6, c[0x0][0x39c] ;  /* 0x00007380ff0677ac */ /* 0x000ea20008000800 */
[----:B------:R0:W-:Y:S01]  /*eb90*/  @P5 STG.E.U8 desc[UR18][R200.64], R209 ;  /* 0x000000d1c8005986 */ /* 0x0001e2000c101112 */
[----:B----4-:R-:W-:Y:S01]  /*eba0*/  IADD3 R202, P5, PT, R204, R197, RZ ;  /* 0x000000c5ccca7210 */ /* 0x010fe20007fbe0ff */
[----:B------:R-:W4:Y:S01]  /*ebb0*/  LDCU UR8, c[0x0][0x398] ;  /* 0x00007300ff0877ac */ /* 0x000f220008000800 */
[----:B------:R-:W-:-:S03]  /*ebc0*/  SHF.R.S32.HI R204, RZ, 0x1f, R205 ;  /* 0x0000001fffcc7819 */ /* 0x000fc600000114cd */
[----:B------:R-:W-:Y:S02]  /*ebd0*/  IMAD.X R203, R206, 0x1, R198, P5 ;  /* 0x00000001cecb7824 */ /* 0x000fe400028e06c6 */
[----:B------:R-:W-:Y:S01]  /*ebe0*/  VIADD R206, R0, 0x2d ;  /* 0x0000002d00ce7836 */ /* 0x000fe20000000000 */
[----:B0-----:R-:W-:Y:S02]  /*ebf0*/  IADD3 R200, P5, PT, R205, R196, RZ ;  /* 0x000000c4cdc87210 */ /* 0x001fe40007fbe0ff */
[----:B------:R3:W-:Y:S03]  /*ec00*/  @P2 STG.E.U8 desc[UR18][R202.64], R208 ;  /* 0x000000d0ca002986 */ /* 0x0007e6000c101112 */
[----:B------:R-:W-:Y:S01]  /*ec10*/  IMAD.X R201, R204, 0x1, R199, P5 ;  /* 0x00000001ccc97824 */ /* 0x000fe200028e06c7 */
[----:B------:R-:W-:Y:S01]  /*ec20*/  ISETP.GE.AND P5, PT, R206, UR4, PT ;  /* 0x00000004ce007c0c */ /* 0x000fe2000bfa6270 */
[----:B------:R-:W0:Y:S01]  /*ec30*/  LDCU UR4, c[0x0][0x39c] ;  /* 0x00007380ff0477ac */ /* 0x000e220008000800 */
[----:B------:R-:W-:-:S02]  /*ec40*/  PRMT R206, R208, 0x9910, RZ ;  /* 0x00009910d0ce7816 */ /* 0x000fc400000000ff */
[----:B---3--:R-:W-:Y:S02]  /*ec50*/  F2FP.SATFINITE.E5M2.F32.PACK_AB_MERGE_C R208, R171, R170, RZ ;  /* 0x000000aaabd0723e */ /* 0x008fe400048060ff */
[----:B------:R-:W3:Y:S04]  /*ec60*/  LDL.LU R170, [R1+0xb0] ;  /* 0x0000b00001aa7983 */ /* 0x000ee80000300800 */
[----:B------:R-:W3:Y:S01]  /*ec70*/  LDL.LU R171, [R1+0xb4] ;  /* 0x0000b40001ab7983 */ /* 0x000ee20000300800 */
[----:B------:R-:W-:-:S04]  /*ec80*/  PRMT R207, R209, 0x9910, RZ ;  /* 0x00009910d1cf7816 */ /* 0x000fc800000000ff */
[----:B------:R-:W-:Y:S02]  /*ec90*/  SHF.R.S32.HI R207, RZ, 0x8, R207 ;  /* 0x00000008ffcf7819 */ /* 0x000fe400000114cf */
[----:B-1----:R-:W-:Y:S01]  /*eca0*/  ISETP.LT.AND P4, PT, R3, UR10, !P4 ;  /* 0x0000000a03007c0c */ /* 0x002fe2000e781270 */
[----:B------:R-:W-:Y:S01]  /*ecb0*/  VIADD R203, R0, 0x2e ;  /* 0x0000002e00cb7836 */ /* 0x000fe20000000000 */
[----:B------:R-:W-:Y:S01]  /*ecc0*/  SHF.R.S32.HI R206, RZ, 0x8, R206 ;  /* 0x00000008ffce7819 */ /* 0x000fe200000114ce */
[----:B------:R1:W-:Y:S01]  /*ecd0*/  @P6 STG.E.U8 desc[UR18][R200.64], R207 ;  /* 0x000000cfc8006986 */ /* 0x0003e2000c101112 */
[----:B------:R-:W-:Y:S01]  /*ece0*/  ISETP.LT.AND P2, PT, R2, UR12, !P1 ;  /* 0x0000000c02007c0c */ /* 0x000fe2000cf41270 */
[----:B------:R-:W0:Y:S01]  /*ecf0*/  LDCU UR10, c[0x0][0x398] ;  /* 0x00007300ff0a77ac */ /* 0x000e220008000800 */
[C---:B-1----:R-:W-:Y:S01]  /*ed00*/  IADD3 R200, P6, PT, R205.reuse, R197, RZ ;  /* 0x000000c5cdc87210 */ /* 0x042fe20007fde0ff */
[----:B------:R-:W-:Y:S01]  /*ed10*/  VIADD R205, R205, UR21 ;  /* 0x00000015cdcd7c36 */ /* 0x000fe20008000000 */
[----:B------:R-:W-:Y:S01]  /*ed20*/  F2FP.SATFINITE.E5M2.F32.PACK_AB_MERGE_C R207, R183, R182, RZ ;  /* 0x000000b6b7cf723e */ /* 0x000fe200048060ff */
[----:B------:R-:W1:Y:S02]  /*ed30*/  LDCU UR12, c[0x0][0x398] ;  /* 0x00007300ff0c77ac */ /* 0x000e640008000800 */
[----:B------:R-:W-:Y:S01]  /*ed40*/  IMAD.X R201, R204, 0x1, R198, P6 ;  /* 0x00000001ccc97824 */ /* 0x000fe200030e06c6 */
[----:B------:R-:W-:-:S02]  /*ed50*/  SHF.R.S32.HI R204, RZ, 0x1f, R205 ;  /* 0x0000001fffcc7819 */ /* 0x000fc400000114cd */
[----:B------:R-:W-:Y:S02]  /*ed60*/  IADD3 R202, P6, PT, R205, R196, RZ ;  /* 0x000000c4cdca7210 */ /* 0x000fe40007fde0ff */
[----:B------:R-:W-:Y:S01]  /*ed70*/  ISETP.LT.AND P1, PT, R3, UR14, !P1 ;  /* 0x0000000e03007c0c */ /* 0x000fe2000cf21270 */
[----:B------:R1:W-:Y:S01]  /*ed80*/  @P4 STG.E.U8 desc[UR18][R200.64], R206 ;  /* 0x000000cec8004986 */ /* 0x0003e2000c101112 */
[----:B0-----:R-:W-:Y:S01]  /*ed90*/  ISETP.GE.AND P4, PT, R203, UR4, PT ;  /* 0x00000004cb007c0c */ /* 0x001fe2000bf86270 */
[----:B------:R-:W-:Y:S01]  /*eda0*/  IMAD.X R203, R204, 0x1, R199, P6 ;  /* 0x00000001cccb7824 */ /* 0x000fe200030e06c7 */
[----:B------:R-:W-:Y:S01]  /*edb0*/  F2FP.SATFINITE.E5M2.F32.PACK_AB_MERGE_C R209, R181, R180, RZ ;  /* 0x000000b4b5d1723e */ /* 0x000fe200048060ff */
[----:B------:R-:W0:Y:S01]  /*edc0*/  LDCU UR4, c[0x0][0x39c] ;  /* 0x00007380ff0477ac */ /* 0x000e220008000800 */
[----:B------:R-:W2:Y:S01]  /*edd0*/  LDL.LU R180, [R1+0x4b8] ;  /* 0x0004b80001b47983 */ /* 0x000ea20000300800 */
[----:B------:R-:W0:Y:S01]  /*ede0*/  LDCU UR14, c[0x0][0x398] ;  /* 0x00007300ff0e77ac */ /* 0x000e220008000800 */
[----:B-1----:R-:W-:-:S02]  /*edf0*/  IADD3 R200, P6, PT, R205, R197, RZ ;  /* 0x000000c5cdc87210 */ /* 0x002fc40007fde0ff */
[----:B------:R1:W-:Y:S03]  /*ee00*/  @P2 STG.E.U8 desc[UR18][R202.64], R207 ;  /* 0x000000cfca002986 */ /* 0x0003e6000c101112 */
[----:B------:R-:W-:Y:S01]  /*ee10*/  IMAD.X R201, R204, 0x1, R198, P6 ;  /* 0x00000001ccc97824 */ /* 0x000fe200030e06c6 */
[----:B------:R-:W2:Y:S04]  /*ee20*/  LDL.LU R181, [R1+0x4bc] ;  /* 0x0004bc0001b57983 */ /* 0x000ea80000300800 */
[----:B------:R3:W-:Y:S01]  /*ee30*/  @P1 STG.E.U8 desc[UR18][R200.64], R208 ;  /* 0x000000d0c8001986 */ /* 0x0007e2000c101112 */
[----:B-1----:R-:W-:Y:S02]  /*ee40*/  PRMT R202, R207, 0x9910, RZ ;  /* 0x00009910cfca7816 */ /* 0x002fe400000000ff */
[----:B------:R-:W-:-:S02]  /*ee50*/  PRMT R207, R208, 0x9910, RZ ;  /* 0x00009910d0cf7816 */ /* 0x000fc400000000ff */
[----:B---3--:R-:W-:Y:S02]  /*ee60*/  F2FP.SATFINITE.E5M2.F32.PACK_AB_MERGE_C R208, R171, R170, RZ ;  /* 0x000000aaabd0723e */ /* 0x008fe400048060ff */
[----:B------:R-:W3:Y:S04]  /*ee70*/  LDL.LU R170, [R1+0xb8] ;  /* 0x0000b80001aa7983 */ /* 0x000ee80000300800 */
[----:B------:R-:W3:Y:S01]  /*ee80*/  LDL.LU R171, [R1+0xbc] ;  /* 0x0000bc0001ab7983 */ /* 0x000ee20000300800 */
[----:B------:R-:W-:Y:S02]  /*ee90*/  VIADD R206, R0, 0x2f ;  /* 0x0000002f00ce7836 */ /* 0x000fe40000000000 */
[----:B------:R-:W-:Y:S01]  /*eea0*/  VIADD R205, R205, UR21 ;  /* 0x00000015cdcd7c36 */ /* 0x000fe20008000000 */
[----:B----4-:R-:W-:Y:S01]  /*eeb0*/  ISETP.LT.AND P1, PT, R2, UR8, !P3 ;  /* 0x0000000802007c0c */ /* 0x010fe2000df21270 */
[----:B------:R-:W1:Y:S01]  /*eec0*/  LDCU UR8, c[0x0][0x398] ;  /* 0x00007300ff0877ac */ /* 0x000e620008000800 */
[----:B--2---:R-:W-:Y:S01]  /*eed0*/  ISETP.GE.AND P2, PT, R206, UR6, PT ;  /* 0x00000006ce007c0c */ /* 0x004fe2000bf46270 */
[----:B------:R-:W2:Y:S01]  /*eee0*/  LDCU UR6, c[0x0][0x398] ;  /* 0x00007300ff0677ac */ /* 0x000ea20008000800 */
[----:B------:R-:W-:-:S02]  /*eef0*/  SHF.R.S32.HI R203, RZ, 0x1f, R205 ;  /* 0x0000001fffcb7819 */ /* 0x000fc400000114cd */
[----:B------:R-:W-:Y:S02]  /*ef00*/  IADD3 R200, P6, PT, R205, R196, RZ ;  /* 0x000000c4cdc87210 */ /* 0x000fe40007fde0ff */
[----:B------:R-:W-:-:S03]  /*ef10*/  SHF.R.S32.HI R202, RZ, 0x8, R202 ;  /* 0x00000008ffca7819 */ /* 0x000fc600000114ca */
[----:B------:R-:W-:Y:S01]  /*ef20*/  IMAD.X R201, R203, 0x1, R199, P6 ;  /* 0x00000001cbc97824 */ /* 0x000fe200030e06c7 */
[----:B------:R-:W-:Y:S01]  /*ef30*/  ISETP.LT.AND P3, PT, R3, UR10, !P3 ;  /* 0x0000000a03007c0c */ /* 0x000fe2000df61270 */
[----:B------:R-:W-:Y:S01]  /*ef40*/  VIADD R204, R0, 0x30 ;  /* 0x0000003000cc7836 */ /* 0x000fe20000000000 */
[----:B------:R-:W-:Y:S01]  /*ef50*/  SHF.R.S32.HI R207, RZ, 0x8, R207 ;  /* 0x00000008ffcf7819 */ /* 0x000fe200000114cf */
[----:B------:R-:W4:Y:S01]  /*ef60*/  LDCU UR10, c[0x0][0x398] ;  /* 0x00007300ff0a77ac */ /* 0x000f220008000800 */
[----:B------:R0:W-:Y:S01]  /*ef70*/  @P1 STG.E.U8 desc[UR18][R200.64], R202 ;  /* 0x000000cac8001986 */ /* 0x0001e2000c101112 */
[----:B--2---:R-:W-:Y:S01]  /*ef80*/  ISETP.LT.AND P1, PT, R2, UR6, !P0 ;  /* 0x0000000602007c0c */ /* 0x004fe2000c721270 */
[----:B------:R-:W2:Y:S01]  /*ef90*/  LDCU UR6, c[0x0][0x39c] ;  /* 0x00007380ff0677ac */ /* 0x000ea20008000800 */
[C---:B0-----:R-:W-:Y:S01]  /*efa0*/  IADD3 R202, P6, PT, R205.reuse, R197, RZ ;  /* 0x000000c5cdca7210 */ /* 0x041fe20007fde0ff */
[----:B------:R-:W-:-:S04]  /*efb0*/  VIADD R205, R205, UR21 ;  /* 0x00000015cdcd7c36 */ /* 0x000fc80008000000 */
[----:B------:R-:W-:Y:S01]  /*efc0*/  IMAD.X R203, R203, 0x1, R198, P6 ;  /* 0x00000001cbcb7824 */ /* 0x000fe200030e06c6 */
[----:B------:R-:W-:Y:S02]  /*efd0*/  SHF.R.S32.HI R206, RZ, 0x1f, R205 ;  /* 0x0000001fffce7819 */ /* 0x000fe400000114cd */
[----:B------:R-:W-:Y:S02]  /*efe0*/  IADD3 R200, P6, PT, R205, R196, RZ ;  /* 0x000000c4cdc87210 */ /* 0x000fe40007fde0ff */
[----:B------:R0:W-:Y:S01]  /*eff0*/  @P3 STG.E.U8 desc[UR18][R202.64], R207 ;  /* 0x000000cfca003986 */ /* 0x0001e2000c101112 */
[----:B------:R-:W-:Y:S01]  /*f000*/  ISETP.GE.AND P3, PT, R204, UR4, PT ;  /* 0x00000004cc007c0c */ /* 0x000fe2000bf66270 */
[----:B------:R-:W2:Y:S01]  /*f010*/  LDCU UR4, c[0x0][0x39c] ;  /* 0x00007380ff0477ac */ /* 0x000ea20008000800 */
[----:B------:R-:W-:Y:S01]  /*f020*/  IMAD.X R201, R206, 0x1, R199, P6 ;  /* 0x00000001cec97824 */ /* 0x000fe200030e06c7 */
[----:B-1----:R-:W-:Y:S01]  /*f030*/  ISETP.LT.AND P0, PT, R3, UR8, !P0 ;  /* 0x0000000803007c0c */ /* 0x002fe2000c701270 */
[C---:B------:R-:W-:Y:S01]  /*f040*/  VIADD R204, R205.reuse, UR21 ;  /* 0x00000015cdcc7c36 */ /* 0x040fe20008000000 */
[----:B------:R-:W-:Y:S01]  /*f050*/  ISETP.LT.AND P6, PT, R2, UR12, !P5 ;  /* 0x0000000c02007c0c */ /* 0x000fe2000efc1270 */
[----:B------:R-:W1:Y:S01]  /*f060*/  LDCU UR8, c[0x0][0x398] ;  /* 0x00007300ff0877ac */ /* 0x000e620008000800 */
[----:B------:R2:W-:Y:S01]  /*f070*/  @P1 STG.E.U8 desc[UR18][R200.64], R209 ;  /* 0x000000d1c8001986 */ /* 0x0005e2000c101112 */
[----:B------:R-:W1:Y:S01]  /*f080*/  LDCU UR12, c[0x0][0x398] ;  /* 0x00007300ff0c77ac */ /* 0x000e620008000800 */
[----:B0-----:R-:W-:-:S02]  /*f090*/  IADD3 R202, P1, PT, R205, R197, RZ ;  /* 0x000000c5cdca7210 */ /* 0x001fc40007f3e0ff */
[----:B------:R-:W-:-:S03]  /*f0a0*/  SHF.R.S32.HI R205, RZ, 0x1f, R204 ;  /* 0x0000001fffcd7819 */ /* 0x000fc600000114cc */
[----:B------:R-:W-:Y:S02]  /*f0b0*/  IMAD.X R203, R206, 0x1, R198, P1 ;  /* 0x00000001cecb7824 */ /* 0x000fe400008e06c6 */
[----:B------:R-:W-:Y:S01]  /*f0c0*/  VIADD R206, R0, 0x31 ;  /* 0x0000003100ce7836 */ /* 0x000fe20000000000 */
[----:B--2---:R-:W-:Y:S02]  /*f0d0*/  IADD3 R200, P1, PT, R204, R196, RZ ;  /* 0x000000c4ccc87210 */ /* 0x004fe40007f3e0ff */
[----:B------:R3:W-:Y:S03]  /*f0e0*/  @P0 STG.E.U8 desc[UR18][R202.64], R208 ;  /* 0x000000d0ca000986 */ /* 0x0007e6000c101112 */
[----:B------:R-:W-:Y:S01]  /*f0f0*/  IMAD.X R201, R205, 0x1, R199, P1 ;  /* 0x00000001cdc97824 */ /* 0x000fe200008e06c7 */
[----:B------:R-:W-:Y:S01]  /*f100*/  ISETP.GE.AND P1, PT, R206, UR4, PT ;  /* 0x00000004ce007c0c */ /* 0x000fe2000bf26270 */
[----:B------:R-:W0:Y:S01]  /*f110*/  LDCU UR4, c[0x0][0x39c] ;  /* 0x00007380ff0477ac */ /* 0x000e220008000800 */
[----:B------:R-:W-:-:S02]  /*f120*/  PRMT R206, R208, 0x9910, RZ ;  /* 0x00009910d0ce7816 */ /* 0x000fc400000000ff */
[----:B---3--:R-:W-:Y:S02]  /*f130*/  F2FP.SATFINITE.E5M2.F32.PACK_AB_MERGE_C R208, R171, R170, RZ ;  /* 0x000000aaabd0723e */ /* 0x008fe400048060ff */
[----:B------:R-:W2:Y:S04]  /*f140*/  LDL.LU R170, [R1+0xc0] ;  /* 0x0000c00001aa7983 */ /* 0x000ea80000300800 */
[----:B------:R-:W2:Y:S01]  /*f150*/  LDL.LU R171, [R1+0xc4] ;  /* 0x0000c40001ab7983 */ /* 0x000ea20000300800 */
[----:B------:R-:W-:-:S04]  /*f160*/  PRMT R207, R209, 0x9910, RZ ;  /* 0x00009910d1cf7816 */ /* 0x000fc800000000ff */
[----:B------:R-:W-:Y:S02]  /*f170*/  SHF.R.S32.HI R207, RZ, 0x8, R207 ;  /* 0x00000008ffcf7819 */ /* 0x000fe400000114cf */
[----:B----4-:R-:W-:Y:S01]  /*f180*/  ISETP.LT.AND P5, PT, R3, UR10, !P5 ;  /* 0x0000000a03007c0c */ /* 0x010fe2000efa1270 */
[----:B------:R-:W-:Y:S01]  /*f190*/  VIADD R203, R0, 0x32 ;  /* 0x0000003200cb7836 */ /* 0x000fe20000000000 */
[----:B------:R-:W-:Y:S01]  /*f1a0*/  SHF.R.S32.HI R206, RZ, 0x8, R206 ;  /* 0x00000008ffce7819 */ /* 0x000fe200000114ce */
[----:B------:R3:W-:Y:S01]  /*f1b0*/  @P6 STG.E.U8 desc[UR18][R200.64], R207 ;  /* 0x000000cfc8006986 */ /* 0x0007e2000c101112 */
[----:B------:R-:W-:Y:S01]  /*f1c0*/  ISETP.LT.AND P0, PT, R2, UR14, !P4 ;  /* 0x0000000e02007c0c */ /* 0x000fe2000e701270 */
[----:B------:R-:W4:Y:S01]  /*f1d0*/  LDCU UR10, c[0x0][0x398] ;  /* 0x00007300ff0a77ac */ /* 0x000f220008000800 */
[C---:B---3--:R-:W-:Y:S01]  /*f1e0*/  IADD3 R200, P6, PT, R204.reuse, R197, RZ ;  /* 0x000000c5ccc87210 */ /* 0x048fe20007fde0ff */
[----:B------:R-:W-:Y:S01]  /*f1f0*/  VIADD R204, R204, UR21 ;  /* 0x00000015cccc7c36 */ /* 0x000fe20008000000 */
[----:B------:R-:W-:Y:S01]  /*f200*/  F2FP.SATFINITE.E5M2.F32.PACK_AB_MERGE_C R207, R181, R180, RZ ;  /* 0x000000b4b5cf723e */ /* 0x000fe200048060ff */
[----:B------:R-:W3:Y:S02]  /*f210*/  LDCU UR14, c[0x0][0x398] ;  /* 0x00007300ff0e77ac */ /* 0x000ee40008000800 */
[----:B------:R-:W-:Y:S01]  /*f220*/  IMAD.X R201, R205, 0x1, R198, P6 ;  /* 0x00000001cdc97824 */ /* 0x000fe200030e06c6 */
[----:B------:R-:W-:-:S02]  /*f230*/  SHF.R.S32.HI R205, RZ, 0x1f, R204 ;  /* 0x0000001fffcd7819 */ /* 0x000fc400000114cc */
[C---:B------:R-:W-:Y:S02]  /*f240*/  IADD3 R202, P6, PT, R204.reuse, R196, RZ ;  /* 0x000000c4ccca7210 */ /* 0x040fe40007fde0ff */
[----:B------:R-:W-:Y:S01]  /*f250*/  ISETP.LT.AND P4, PT, R3, UR16, !P4 ;  /* 0x0000001003007c0c */ /* 0x000fe2000e781270 */
[----:B------:R1:W-:Y:S01]  /*f260*/  @P5 STG.E.U8 desc[UR18][R200.64], R206 ;  /* 0x000000cec8005986 */ /* 0x0003e2000c101112 */
[----:B0-----:R-:W-:Y:S01]  /*f270*/  ISETP.GE.AND P5, PT, R203, UR4, PT ;  /* 0x00000004cb007c0c */ /* 0x001fe2000bfa6270 */
[----:B------:R-:W-:Y:S01]  /*f280*/  IMAD.X R203, R205, 0x1, R199, P6 ;  /* 0x00000001cdcb7824 */ /* 0x000fe200030e06c7 */
[----:B------:R-:W-:Y:S01]  /*f290*/  F2FP.SATFINITE.E5M2.F32.PACK_AB_MERGE_C R209, R179, R178, RZ ;  /* 0x000000b2b3d1723e */ /* 0x000fe200048060ff */
[----:B------:R-:W0:Y:S01]  /*f2a0*/  LDCU UR4, c[0x0][0x39c] ;  /* 0x00007380ff0477ac */ /* 0x000e220008000800 */
[----:B------:R-:W3:Y:S01]  /*f2b0*/  LDL.LU R178, [R1+0x4c8] ;  /* 0x0004c80001b27983 */ /* 0x000ee20000300800 */
[----:B------:R-:W0:Y:S01]  /*f2c0*/  LDCU UR16, c[0x0][0x398] ;  /* 0x00007300ff1077ac */ /* 0x000e220008000800 */
[----:B-1----:R-:W-:-:S02]  /*f2d0*/  IADD3 R200, P6, PT, R204, R197, RZ ;  /* 0x000000c5ccc87210 */ /* 0x002fc40007fde0ff */
[----:B------:R1:W-:Y:S03]  /*f2e0*/  @P0 STG.E.U8 desc[UR18][R202.64], R207 ;  /* 0x000000cfca000986 */ /* 0x0003e6000c101112 */
[----:B------:R-:W-:Y:S01]  /*f2f0*/  IMAD.X R201, R205, 0x1, R198, P6 ;  /* 0x00000001cdc97824 */ /* 0x000fe200030e06c6 */
[----:B------:R-:W3:Y:S04]  /*f300*/  LDL.LU R179, [R1+0x4cc] ;  /* 0x0004cc0001b37983 */ /* 0x000ee80000300800 */
[----:B------:R2:W-:Y:S01]  /*f310*/  @P4 STG.E.U8 desc[UR18][R200.64], R208 ;  /* 0x000000d0c8004986 */ /* 0x0005e2000c101112 */
[----:B-1----:R-:W-:Y:S02]  /*f320*/  PRMT R202, R207, 0x9910, RZ ;  /* 0x00009910cfca7816 */ /* 0x002fe400000000ff */
[----:B------:R-:W-:-:S02]  /*f330*/  PRMT R207, R208, 0x9910, RZ ;  /* 0x00009910d0cf7816 */ /* 0x000fc400000000ff */
[----:B--2---:R-:W-:Y:S02]  /*f340*/  F2FP.SATFINITE.E5M2.F32.PACK_AB_MERGE_C R208, R171, R170, RZ ;  /* 0x000000aaabd0723e */ /* 0x004fe400048060ff */
[----:B------:R-:W2:Y:S04]  /*f350*/  LDL.LU R170, [R1+0xc8] ;  /* 0x0000c80001aa7983 */ /* 0x000ea80000300800 */
[----:B------:R-:W2:Y:S01]  /*f360*/  LDL.LU R171, [R1+0xcc] ;  /* 0x0000cc0001ab7983 */ /* 0x000ea20000300800 */
[----:B------:R-:W-:Y:S02]  /*f370*/  VIADD R206, R0, 0x33 ;  /* 0x0000003300ce7836 */ /* 0x000fe40000000000 */
[----:B------:R-:W-:Y:S01]  /*f380*/  VIADD R204, R204, UR21 ;  /* 0x00000015cccc7c36 */ /* 0x000fe20008000000 */
[----:B------:R-:W-:Y:S01]  /*f390*/  ISETP.LT.AND P4, PT, R2, UR8, !P2 ;  /* 0x0000000802007c0c */ /* 0x000fe2000d781270 */
[----:B------:R-:W1:Y:S01]  /*f3a0*/  LDCU UR8, c[0x0][0x398] ;  /* 0x00007300ff0877ac */ /* 0x000e620008000800 */
[----:B------:R-:W-:Y:S01]  /*f3b0*/  ISETP.GE.AND P0, PT, R206, UR6, PT ;  /* 0x00000006ce007c0c */ /* 0x000fe2000bf06270 */
[----:B------:R-:W0:Y:S01]  /*f3c0*/  LDCU UR6, c[0x0][0x398] ;  /* 0x00007300ff0677ac */ /* 0x000e220008000800 */
[----:B------:R-:W-:-:S02]  /*f3d0*/  SHF.R.S32.HI R203, RZ, 0x1f, R204 ;  /* 0x0000001fffcb7819 */ /* 0x000fc400000114cc */
[----:B------:R-:W-:Y:S02]  /*f3e0*/  IADD3 R200, P6, PT, R204, R196, RZ ;  /* 0x000000c4ccc87210 */ /* 0x000fe40007fde0ff */
[----:B------:R-:W-:-:S03]  /*f3f0*/  SHF.R.S32.HI R202, RZ, 0x8, R202 ;  /* 0x00000008ffca7819 */ /* 0x000fc600000114ca */
[----:B------:R-:W-:Y:S01]  /*f400*/  IMAD.X R201, R203, 0x1, R199, P6 ;  /* 0x00000001cbc97824 */ /* 0x000fe200030e06c7 */
[----:B----4-:R-:W-:Y:S01]  /*f410*/  ISETP.LT.AND P2, PT, R3, UR10, !P2 ;  /* 0x0000000a03007c0c */ /* 0x010fe2000d741270 */
[----:B------:R-:W-:Y:S01]  /*f420*/  VIADD R205, R0, 0x34 ;  /* 0x0000003400cd7836 */ /* 0x000fe20000000000 */
[----:B------:R-:W-:Y:S01]  /*f430*/  SHF.R.S32.HI R207, RZ, 0x8, R207 ;  /* 0x00000008ffcf7819 */ /* 0x000fe200000114cf */
[----:B------:R-:W4:Y:S01]  /*f440*/  LDCU UR10, c[0x0][0x398] ;  /* 0x00007300ff0a77ac */ /* 0x000f220008000800 */
[----:B------:R1:W-:Y:S01]  /*f450*/  @P4 STG.E.U8 desc[UR18][R200.64], R202 ;  /* 0x000000cac8004986 */ /* 0x0003e2000c101112 */
[----:B0-----:R-:W-:Y:S01]  /*f460*/  ISETP.LT.AND P4, PT, R2, UR6, !P3 ;  /* 0x0000000602007c0c */ /* 0x001fe2000df81270 */
[----:B------:R-:W0:Y:S01]  /*f470*/  LDCU UR6, c[0x0][0x39c] ;  /* 0x00007380ff0677ac */ /* 0x000e220008000800 */
[C---:B-1----:R-:W-:Y:S01]  /*f480*/  IADD3 R202, P6, PT, R204.reuse, R197, RZ ;  /* 0x000000c5ccca7210 */ /* 0x042fe20007fde0ff */
[----:B------:R-:W-:-:S04]  /*f490*/  VIADD R204, R204, UR21 ;  /* 0x00000015cccc7c36 */ /* 0x000fc80008000000 */
[----:B------:R-:W-:Y:S01]  /*f4a0*/  IMAD.X R203, R203, 0x1, R198, P6 ;  /* 0x00000001cbcb7824 */ /* 0x000fe200030e06c6 */
[----:B------:R-:W-:Y:S02]  /*f4b0*/  SHF.R.S32.HI R206, RZ, 0x1f, R204 ;  /* 0x0000001fffce7819 */ /* 0x000fe400000114cc */
[----:B------:R-:W-:Y:S02]  /*f4c0*/  IADD3 R200, P6, PT, R204, R196, RZ ;  /* 0x000000c4ccc87210 */ /* 0x000fe40007fde0ff */
[----:B------:R1:W-:Y:S01]  /*f4d0*/  @P2 STG.E.U8 desc[UR18][R202.64], R207 ;  /* 0x000000cfca002986 */ /* 0x0003e2000c101112 */
[----:B------:R-:W-:Y:S01]  /*f4e0*/  ISETP.GE.AND P2, PT, R205, UR4, PT ;  /* 0x00000004cd007c0c */ /* 0x000fe2000bf46270 */
[----:B------:R-:W0:Y:S01]  /*f4f0*/  LDCU UR4, c[0x0][0x39c] ;  /* 0x00007380ff0477ac */ /* 0x000e220008000800 */
[----:B------:R-:W-:Y:S01]  /*f500*/  IMAD.X R201, R206, 0x1, R199, P6 ;  /* 0x00000001cec97824 */ /* 0x000fe200030e06c7 */
[----:B------:R-:W-:Y:S01]  /*f510*/  ISETP.LT.AND P3, PT, R3, UR8, !P3 ;  /* 0x0000000803007c0c */ /* 0x000fe2000df61270 */
[----:B------:R-:W-:Y:S01]  /*f520*/  VIADD R205, R204, UR21 ;  /* 0x00000015cccd7c36 */ /* 0x000fe20008000000 */
[----:B------:R-:W-:Y:S01]  /*f530*/  ISETP.LT.AND P6, PT, R2, UR12, !P1 ;  /* 0x0000000c02007c0c */ /* 0x000fe2000cfc1270 */
[----:B------:R-:W0:Y:S01]  /*f540*/  LDCU UR8, c[0x0][0x398] ;  /* 0x00007300ff0877ac */ /* 0x000e220008000800 */
[----:B------:R3:W-:Y:S01]  /*f550*/  @P4 STG.E.U8 desc[UR18][R200.64], R209 ;  /* 0x000000d1c8004986 */ /* 0x0007e2000c101112 */
[----:B------:R-:W2:Y:S01]  /*f560*/  LDCU UR12, c[0x0][0x398] ;  /* 0x00007300ff0c77ac */ /* 0x000ea20008000800 */
[----:B-1----:R-:W-:-:S02]  /*f570*/  IADD3 R202, P4, PT, R204, R197, RZ ;  /* 0x000000c5ccca7210 */ /* 0x002fc40007f9e0ff */
[----:B------:R-:W-:-:S03]  /*f580*/  SHF.R.S32.HI R204, RZ, 0x1f, R205 ;  /* 0x0000001fffcc7819 */ /* 0x000fc600000114cd */
[----:B------:R-:W-:Y:S02]  /*f590*/  IMAD.X R203, R206, 0x1, R198, P4 ;  /* 0x00000001cecb7824 */ /* 0x000fe400020e06c6 */
[----:B------:R-:W-:Y:S01]  /*f5a0*/  VIADD R206, R0, 0x35 ;  /* 0x0000003500ce7836 */ /* 0x000fe20000000000 */
[----:B---3--:R-:W-:Y:S02]  /*f5b0*/  IADD3 R200, P4, PT, R205, R196, RZ ;  /* 0x000000c4cdc87210 */ /* 0x008fe40007f9e0ff */
[----:B------:R2:W-:Y:S03]  /*f5c0*/  @P3 STG.E.U8 desc[UR18][R202.64], R208 ;  /* 0x000000d0ca003986 */ /* 0x0005e6000c101112 */
[----:B------:R-:W-:Y:S01]  /*f5d0*/  IMAD.X R201, R204, 0x1, R199, P4 ;  /* 0x00000001ccc97824 */ /* 0x000fe200020e06c7 */
[----:B0-----:R-:W-:Y:S01]  /*f5e0*/  ISETP.GE.AND P4, PT, R206, UR4, PT ;  /* 0x00000004ce007c0c */ /* 0x001fe2000bf86270 */
[----:B------:R-:W0:Y:S01]  /*f5f0*/  LDCU UR4, c[0x0][0x39c] ;  /* 0x00007380ff0477ac */ /* 0x000e220008000800 */
[----:B------:R-:W-:-:S02]  /*f600*/  PRMT R206, R208, 0x9910, RZ ;  /* 0x00009910d0ce7816 */ /* 0x000fc400000000ff */
[----:B--2---:R-:W-:Y:S02]  /*f610*/  F2FP.SATFINITE.E5M2.F32.PACK_AB_MERGE_C R208, R171, R170, RZ ;  /* 0x000000aaabd0723e */ /* 0x004fe400048060ff */
        /* <DEDUP_REMOVED lines=9> */
[----:B------:R-:W3:Y:S01]  /*f6b0*/  LDCU UR10, c[0x0][0x398] ;  /* 0x00007300ff0a77ac */ /* 0x000ee20008000800 */
        /* <DEDUP_REMOVED lines=15> */
[----:B----4-:R-:W-:-:S02]  /*f7b0*/  IADD3 R200, P6, PT, R205, R197, RZ ;  /* 0x000000c5cdc87210 */ /* 0x010fc40007fde0ff */
[----:B------:R4:W-:Y:S03]  /*f7c0*/  @P3 STG.E.U8 desc[UR18][R202.64], R207 ;  /* 0x000000cfca003986 */ /* 0x0009e6000c101112 */
[----:B------:R-:W-:Y:S01]  /*f7d0*/  IMAD.X R201, R204, 0x1, R198, P6 ;  /* 0x00000001ccc97824 */ /* 0x000fe200030e06c6 */
[----:B------:R-:W3:Y:S04]  /*f7e0*/  LDL.LU R177, [R1+0x4dc] ;  /* 0x0004dc0001b17983 */ /* 0x000ee80000300800 */
[----:B------:R2:W-:Y:S01]  /*f7f0*/  @P5 STG.E.U8 desc[UR18][R200.64], R208 ;  /* 0x000000d0c8005986 */ /* 0x0005e2000c101112 */
[----:B----4-:R-:W-:Y:S02]  /*f800*/  PRMT R202, R207, 0x9910, RZ ;  /* 0x00009910cfca7816 */ /* 0x010fe400000000ff */
[----:B------:R-:W-:-:S02]  /*f810*/  PRMT R207, R208, 0x9910, RZ ;  /* 0x00009910d0cf7816 */ /* 0x000fc400000000ff */
[----:B--2---:R-:W-:Y:S02]  /*f820*/  F2FP.SATFINITE.E5M2.F32.PACK_AB_MERGE_C R208, R171, R170, RZ ;  /* 0x000000aaabd0723e */ /* 0x004fe400048060ff */
[----:B------:R-:W2:Y:S04]  /*f830*/  LDL.LU R170, [R1+0xd8] ;  /* 0x0000d80001aa7983 */ /* 0x000ea80000300800 */
[----:B------:R-:W2:Y:S01]  /*f840*/  LDL.LU R171, [R1+0xdc] ;  /* 0x0000dc0001ab7983 */ /* 0x000ea20000300800 */
[----:B------:R-:W-:Y:S02]  /*f850*/  VIADD R206, R0, 0x37 ;  /* 0x0000003700ce7836 */ /* 0x000fe40000000000 */
[----:B------:R-:W-:Y:S01]  /*f860*/  VIADD R205, R205, UR21 ;  /* 0x00000015cdcd7c36 */ /* 0x000fe20008000000 */
[----:B------:R-:W-:Y:S01]  /*f870*/  ISETP.LT.AND P5, PT, R2, UR8, !P0 ;  /* 0x0000000802007c0c */ /* 0x000fe2000c7a1270 */
[----:B------:R-:W4:Y:S01]  /*f880*/  LDCU UR8, c[0x0][0x398] ;  /* 0x00007300ff0877ac */ /* 0x000f220008000800 */
[----:B------:R-:W-:Y:S01]  /*f890*/  ISETP.GE.AND P3, PT, R206, UR6, PT ;  /* 0x00000006ce007c0c */ /* 0x000fe2000bf66270 */
[----:B------:R-:W0:Y:S01]  /*f8a0*/  LDCU UR6, c[0x0][0x398] ;  /* 0x00007300ff0677ac */ /* 0x000e220008000800 */
[----:B------:R-:W-:-:S02]  /*f8b0*/  SHF.R.S32.HI R203, RZ, 0x1f, R205 ;  /* 0x0000001fffcb7819 */ /* 0x000fc400000114cd */
[----:B------:R-:W-:Y:S02]  /*f8c0*/  IADD3 R200, P6, PT, R205, R196, RZ ;  /* 0x000000c4cdc87210 */ /* 0x000fe40007fde0ff */
[----:B------:R-:W-:-:S03]  /*f8d0*/  SHF.R.S32.HI R202, RZ, 0x8, R202 ;  /* 0x00000008ffca7819 */ /* 0x000fc600000114ca */
[----:B------:R-:W-:Y:S01]  /*f8e0*/  IMAD.X R201, R203, 0x1, R199, P6 ;  /* 0x00000001cbc97824 */ /* 0x000fe200030e06c7 */
[----:B---3--:R-:W-:Y:S01]  /*f8f0*/  ISETP.LT.AND P0, PT, R3, UR10, !P0 ;  /* 0x0000000a03007c0c */ /* 0x008fe2000c701270 */
[----:B------:R-:W-:Y:S01]  /*f900*/  VIADD R204, R0, 0x38 ;  /* 0x0000003800cc7836 */ /* 0x000fe20000000000 */
[----:B------:R-:W-:Y:S01]  /*f910*/  SHF.R.S32.HI R207, RZ, 0x8, R207 ;  /* 0x00000008ffcf7819 */ /* 0x000fe200000114cf */
[----:B------:R-:W3:Y:S01]  /*f920*/  LDCU UR10, c[0x0][0x398] ;  /* 0x00007300ff0a77ac */ /* 0x000ee20008000800 */
        /* <DEDUP_REMOVED lines=12> */
[----:B----4-:R-:W-:Y:S01]  /*f9f0*/  ISETP.LT.AND P2, PT, R3, UR8, !P2 ;  /* 0x0000000803007c0c */ /* 0x010fe2000d741270 */
[C---:B------:R-:W-:Y:S01]  /*fa00*/  VIADD R204, R205.reuse, UR21 ;  /* 0x00000015cdcc7c36 */ /* 0x040fe20008000000 */
[----:B------:R-:W-:Y:S01]  /*fa10*/  ISETP.LT.AND P6, PT, R2, UR12, !P4 ;  /* 0x0000000c02007c0c */ /* 0x000fe2000e7c1270 */
[----:B------:R-:W4:Y:S01]  /*fa20*/  LDCU UR8, c[0x0][0x398] ;  /* 0x00007300ff0877ac */ /* 0x000f220008000800 */
[----:B------:R0:W-:Y:S01]  /*fa30*/  @P5 STG.E.U8 desc[UR18][R200.64], R209 ;  /* 0x000000d1c8005986 */ /* 0x0001e2000c101112 */
[----:B------:R-:W2:Y:S01]  /*fa40*/  LDCU UR12, c[0x0][0x398] ;  /* 0x00007300ff0c77ac */ /* 0x000ea20008000800 */
[----:B-1----:R-:W-:-:S02]  /*fa50*/  IADD3 R202, P5, PT, R205, R197, RZ ;  /* 0x000000c5cdca7210 */ /* 0x002fc40007fbe0ff */
        /* <DEDUP_REMOVED lines=9> */
[----:B--2---:R-:W-:Y:S02]  /*faf0*/  F2FP.SATFINITE.E5M2.F32.PACK_AB_MERGE_C R208, R171, R170, RZ ;  /* 0x000000aaabd0723e */ /* 0x004fe400048060ff */
[----:B------:R-:W2:Y:S04]  /*fb00*/  LDL.LU R170, [R1+0xe0] ;  /* 0x0000e00001aa7983 */ /* 0x000ea80000300800 */
[----:B------:R-:W2:Y:S01]  /*fb10*/  LDL.LU R171, [R1+0xe4] ;  /* 0x0000e40001ab7983 */ /* 0x000ea20000300800 */
[----:B------:R-:W-:-:S04]  /*fb20*/  PRMT R207, R209, 0x9910, RZ ;  /* 0x00009910d1cf7816 */ /* 0x000fc800000000ff */
[----:B------:R-:W-:Y:S02]  /*fb30*/  SHF.R.S32.HI R207, RZ, 0x8, R207 ;  /* 0x00000008ffcf7819 */ /* 0x000fe400000114cf */
[----:B---3--:R-:W-:Y:S01]  /*fb40*/  ISETP.LT.AND P4, PT, R3, UR10, !P4 ;  /* 0x0000000a03007c0c */ /* 0x008fe2000e781270 */
        /* <DEDUP_REMOVED lines=32> */
[----:B----4-:R-:W-:Y:S01]  /*fd50*/  ISETP.LT.AND P1, PT, R2, UR8, !P3 ;  /* 0x0000000802007c0c */ /* 0x010fe2000df21270 */
[----:B------:R-:W1:Y:S01]  /*fd60*/  LDCU UR8, c[0x0][0x398] ;  /* 0x00007300ff0877ac */ /* 0x000e620008000800 */
[----:B------:R-:W-:Y:S01]  /*fd70*/  ISETP.GE.AND P2, PT, R206, UR6, PT ;  /* 0x00000006ce007c0c */ /* 0x000fe2000bf46270 */
[----:B------:R-:W4:Y:S01]  /*fd80*/  LDCU UR6, c[0x0][0x398] ;  /* 0x00007300ff0677ac */ /* 0x000f220008000800 */
        /* <DEDUP_REMOVED lines=9> */
[----:B----4-:R-:W-:Y:S01]  /*fe20*/  ISETP.LT.AND P1, PT, R2, UR6, !P0 ;  /* 0x0000000602007c0c */ /* 0x010fe2000c721270 */
[----:B------:R-:W4:Y:S01]  /*fe30*/  LDCU UR6, c[0x0][0x39c] ;  /* 0x00007380ff0677ac */ /* 0x000f220008000800 */
[C---:B0-----:R-:W-:Y:S01]  /*fe40*/  IADD3 R202, P6, PT, R204.reuse, R197, RZ ;  /* 0x000000c5ccca7210 */ /* 0x041fe20007fde0ff */
[----:B------:R-:W-:-:S04]  /*fe50*/  VIADD R204, R204, UR21 ;  /* 0x00000015cccc7c36 */ /* 0x000fc80008000000 */
[----:B------:R-:W-:Y:S01]  /*fe60*/  IMAD.X R203, R203, 0x1, R198, P6 ;  /* 0x00000001cbcb7824 */ /* 0x000fe200030e06c6 */
[----:B------:R-:W-:Y:S02]  /*fe70*/  SHF.R.S32.HI R206, RZ, 0x1f, R204 ;  /* 0x0000001fffce7819 */ /* 0x000fe400000114cc */
[----:B------:R-:W-:Y:S02]  /*fe80*/  IADD3 R200, P6, PT, R204, R196, RZ ;  /* 0x000000c4ccc87210 */ /* 0x000fe40007fde0ff */
[----:B------:R0:W-:Y:S01]  /*fe90*/  @P3 STG.E.U8 desc[UR18][R202.64], R207 ;  /* 0x000000cfca003986 */ /* 0x0001e2000c101112 */
[----:B------:R-:W-:Y:S01]  /*fea0*/  ISETP.GE.AND P3, PT, R205, UR4, PT ;  /* 0x00000004cd007c0c */ /* 0x000fe2000bf66270 */
[----:B------:R-:W3:Y:S01]  /*feb0*/  LDCU UR4, c[0x0][0x39c] ;  /* 0x00007380ff0477ac */ /* 0x000ee20008000800 */
[----:B------:R-:W-:Y:S01]  /*fec0*/  IMAD.X R201, R206, 0x1, R199, P6 ;  /* 0x00000001cec97824 */ /* 0x000fe200030e06c7 */
[----:B-1----:R-:W-:Y:S01]  /*fed0*/  ISETP.LT.AND P0, PT, R3, UR8, !P0 ;  /* 0x0000000803007c0c */ /* 0x002fe2000c701270 */
[----:B------:R-:W-:Y:S01]  /*fee0*/  VIADD R205, R204, UR21 ;  /* 0x00000015cccd7c36 */ /* 0x000fe20008000000 */
        /* <DEDUP_REMOVED lines=8> */
[----:B---3--:R-:W-:Y:S02]  /*ff70*/  IADD3 R200, P1, PT, R205, R196, RZ ;  /* 0x000000c4cdc87210 */ /* 0x008fe40007f3e0ff */
        /* <DEDUP_REMOVED lines=10> */
[----:B------:R-:W-:Y:S01]  /*10020*/  ISETP.LT.AND P5, PT, R3, UR10, !P5 ;  /* 0x0000000a03007c0c */ /* 0x000fe2000efa1270 */
[----:B------:R-:W-:Y:S01]  /*10030*/  VIADD R203, R0, 0x3e ;  /* 0x0000003e00cb7836 */ /* 0x000fe20000000000 */
[----:B------:R-:W-:Y:S01]  /*10040*/  SHF.R.S32.HI R206, RZ, 0x8, R206 ;  /* 0x00000008ffce7819 */ /* 0x000fe200000114ce */
[----:B------:R3:W-:Y:S01]  /*10050*/  @P6 STG.E.U8 desc[UR18][R200.64], R207 ;  /* 0x000000cfc8006986 */ /* 0x0007e2000c101112 */
[----:B------:R-:W-:Y:S01]  /*10060*/  ISETP.LT.AND P0, PT, R2, UR14, !P4 ;  /* 0x0000000e02007c0c */ /* 0x000fe2000e701270 */
[----:B------:R-:W0:Y:S01]  /*10070*/  LDCU UR10, c[0x0][0x398] ;  /* 0x00007300ff0a77ac */ /* 0x000e220008000800 */
[C---:B---3--:R-:W-:Y:S01]  /*10080*/  IADD3 R200, P6, PT, R205.reuse, R197, RZ ;  /* 0x000000c5cdc87210 */ /* 0x048fe20007fde0ff */
[----:B------:R-:W-:Y:S01]  /*10090*/  VIADD R205, R205, UR21 ;  /* 0x00000015cdcd7c36 */ /* 0x000fe20008000000 */
[----:B------:R-:W-:Y:S01]  /*100a0*/  F2FP.SATFINITE.E5M2.F32.PACK_AB_MERGE_C R207, R175, R174, RZ ;  /* 0x000000aeafcf723e */ /* 0x000fe200048060ff */
[----:B------:R-:W3:Y:S02]  /*100b0*/  LDCU UR14, c[0x0][0x398] ;  /* 0x00007300ff0e77ac */ /* 0x000ee40008000800 */
        /* <DEDUP_REMOVED lines=20> */
[----:B------:R-:W2:Y:S04]  /*10200*/  LDL.LU R171, [R1+0xfc] ;  /* 0x0000fc0001ab7983 */ /* 0x000ea80000300800 */
[----:B------:R-:W2:Y:S04]  /*10210*/  LDL.LU R184, [R1+0x300] ;  /* 0x0003000001b87983 */ /* 0x000ea80000300800 */
[----:B------:R-:W2:Y:S01]  /*10220*/  LDL.LU R185, [R1+0x304] ;  /* 0x0003040001b97983 */ /* 0x000ea20000300800 */
[----:B------:R-:W-:-:S02]  /*10230*/  VIADD R206, R0, 0x3f ;  /* 0x0000003f00ce7836 */ /* 0x000fc40000000000 */
[----:B------:R-:W-:Y:S01]  /*10240*/  VIADD R205, R205, UR21 ;  /* 0x00000015cdcd7c36 */ /* 0x000fe20008000000 */
[----:B------:R-:W-:Y:S01]  /*10250*/  ISETP.LT.AND P4, PT, R2, UR8, !P2 ;  /* 0x0000000802007c0c */ /* 0x000fe2000d781270 */
[----:B------:R-:W1:Y:S01]  /*10260*/  LDCU UR8, c[0x0][0x398] ;  /* 0x00007300ff0877ac */ /* 0x000e620008000800 */
[----:B----4-:R-:W-:Y:S01]  /*10270*/  ISETP.GE.AND P0, PT, R206, UR6, PT ;  /* 0x00000006ce007c0c */ /* 0x010fe2000bf06270 */
[----:B------:R-:W-:Y:S01]  /*10280*/  VIADD R204, R0, 0x40 ;  /* 0x0000004000cc7836 */ /* 0x000fe20000000000 */
[----:B------:R-:W-:Y:S01]  /*10290*/  SHF.R.S32.HI R202, RZ, 0x8, R202 ;  /* 0x00000008ffca7819 */ /* 0x000fe200000114ca */
[----:B------:R-:W4:Y:S01]  /*102a0*/  LDCU UR6, c[0x0][0x398] ;  /* 0x00007300ff0677ac */ /* 0x000f220008000800 */
[----:B------:R-:W-:Y:S01]  /*102b0*/  SHF.R.S32.HI R203, RZ, 0x1f, R205 ;  /* 0x0000001fffcb7819 */ /* 0x000fe200000114cd */
[----:B------:R-:W2:Y:S01]  /*102c0*/  LDL.LU R182, [R1+0x310] ;  /* 0x0003100001b67983 */ /* 0x000ea20000300800 */
[----:B------:R-:W-:Y:S02]  /*102d0*/  IADD3 R200, P6, PT, R205, R196, RZ ;  /* 0x000000c4cdc87210 */ /* 0x000fe40007fde0ff */
[----:B------:R-:W-:Y:S01]  /*102e0*/  ISETP.LT.AND P2, PT, R3, UR10, !P2 ;  /* 0x0000000a03007c0c */ /* 0x000fe2000d741270 */
[----:B------:R-:W2:Y:S01]  /*102f0*/  LDL.LU R183, [R1+0x314] ;  /* 0x0003140001b77983 */ /* 0x000ea20000300800 */
[----:B------:R-:W-:Y:S01]  /*10300*/  SHF.R.S32.HI R207, RZ, 0x8, R207 ;  /* 0x00000008ffcf7819 */ /* 0x000fe200000114cf */
[----:B------:R-:W-:Y:S01]  /*10310*/  IMAD.X R201, R203, 0x1, R199, P6 ;  /* 0x00000001cbc97824 */ /* 0x000fe200030e06c7 */
[----:B------:R-:W0:Y:S01]  /*10320*/  LDCU UR10, c[0x0][0x398] ;  /* 0x00007300ff0a77ac */ /* 0x000e220008000800 */
[----:B------:R-:W2:Y:S04]  /*10330*/  LDL.LU R180, [R1+0x320] ;  /* 0x0003200001b47983 */ /* 0x000ea80000300800 */
[----:B------:R1:W-:Y:S01]  /*10340*/  @P4 STG.E.U8 desc[UR18][R200.64], R202 ;  /* 0x000000cac8004986 */ /* 0x0003e2000c101112 */
[----:B----4-:R-:W-:-:S03]  /*10350*/  ISETP.LT.AND P4, PT, R2, UR6, !P3 ;  /* 0x0000000602007c0c */ /* 0x010fc6000df81270 */
[----:B------:R-:W4:Y:S01]  /*10360*/  LDL.LU R181, [R1+0x324] ;  /* 0x0003240001b57983 */ /* 0x000f220000300800 */
[CC--:B-1----:R-:W-:Y:S01]  /*10370*/  IADD3 R202, P6, PT, R205.reuse, R197.reuse, RZ ;  /* 0x000000c5cdca7210 */ /* 0x0c2fe20007fde0ff */
[----:B------:R-:W-:Y:S01]  /*10380*/  VIADD R205, R205, UR21 ;  /* 0x00000015cdcd7c36 */ /* 0x000fe20008000000 */
[----:B------:R-:W-:Y:S01]  /*10390*/  ISETP.LT.AND P3, PT, R3, UR8, !P3 ;  /* 0x0000000803007c0c */ /* 0x000fe2000df61270 */
[----:B------:R-:W4:Y:S01]  /*103a0*/  LDL.LU R178, [R1+0x330] ;  /* 0x0003300001b27983 */ /* 0x000f220000300800 */
[----:B------:R-:W1:Y:S01]  /*103b0*/  LDCU UR6, c[0x0][0x39c] ;  /* 0x00007380ff0677ac */ /* 0x000e620008000800 */
[----:B------:R-:W-:Y:S01]  /*103c0*/  IMAD.X R203, R203, 0x1, R198, P6 ;  /* 0x00000001cbcb7824 */ /* 0x000fe200030e06c6 */
[----:B------:R-:W-:Y:S01]  /*103d0*/  SHF.R.S32.HI R206, RZ, 0x1f, R205 ;  /* 0x0000001fffce7819 */ /* 0x000fe200000114cd */
[----:B------:R-:W4:Y:S01]  /*103e0*/  LDL.LU R179, [R1+0x334] ;  /* 0x0003340001b37983 */ /* 0x000f220000300800 */
[C---:B------:R-:W-:Y:S01]  /*103f0*/  IADD3 R200, P6, PT, R205.reuse, R196, RZ ;  /* 0x000000c4cdc87210 */ /* 0x040fe20007fde0ff */
[----:B------:R-:W1:Y:S02]  /*10400*/  LDCU UR8, c[0x0][0x398] ;  /* 0x00007300ff0877ac */ /* 0x000e640008000800 */
[----:B------:R3:W-:Y:S02]  /*10410*/  @P2 STG.E.U8 desc[UR18][R202.64], R207 ;  /* 0x000000cfca002986 */ /* 0x0007e4000c101112 */
[----:B------:R-:W-:Y:S01]  /*10420*/  IMAD.X R201, R206, 0x1, R199, P6 ;  /* 0x00000001cec97824 */ /* 0x000fe200030e06c7 */
[----:B0-----:R-:W-:Y:S01]  /*10430*/  ISETP.GE.AND P2, PT, R204, UR4, PT ;  /* 0x00000004cc007c0c */ /* 0x001fe2000bf46270 */
[----:B------:R-:W0:Y:S01]  /*10440*/  LDCU UR4, c[0x0][0x39c] ;  /* 0x00007380ff0477ac */ /* 0x000e220008000800 */
[C---:B------:R-:W-:Y:S01]  /*10450*/  VIADD R204, R205.reuse, UR21 ;  /* 0x00000015cdcc7c36 */ /* 0x040fe20008000000 */
[----:B------:R-:W4:Y:S04]  /*10460*/  LDL.LU R176, [R1+0x340] ;  /* 0x0003400001b07983 */ /* 0x000f280000300800 */
[----:B------:R0:W-:Y:S01]  /*10470*/  @P4 STG.E.U8 desc[UR18][R200.64], R209 ;  /* 0x000000d1c8004986 */ /* 0x0001e2000c101112 */
[----:B---3--:R-:W-:-:S02]  /*10480*/  IADD3 R202, P4, PT, R205, R197, RZ ;  /* 0x000000c5cdca7210 */ /* 0x008fc40007f9e0ff */
[----:B------:R-:W-:Y:S01]  /*10490*/  ISETP.LT.AND P6, PT, R2, UR12, !P1 ;  /* 0x0000000c02007c0c */ /* 0x000fe2000cfc1270 */
[----:B------:R-:W3:Y:S01]  /*104a0*/  LDL.LU R177, [R1+0x344] ;  /* 0x0003440001b17983 */ /* 0x000ee20000300800 */
[----:B------:R-:W-:Y:S01]  /*104b0*/  SHF.R.S32.HI R205, RZ, 0x1f, R204 ;  /* 0x0000001fffcd7819 */ /* 0x000fe200000114cc */
[----:B------:R-:W-:Y:S01]  /*104c0*/  IMAD.X R203, R206, 0x1, R198, P4 ;  /* 0x00000001cecb7824 */ /* 0x000fe200020e06c6 */
[----:B------:R-:W-:Y:S01]  /*104d0*/  PRMT R207, R209, 0x9910, RZ ;  /* 0x00009910d1cf7816 */ /* 0x000fe200000000ff */
[----:B------:R-:W3:Y:S01]  /*104e0*/  LDL.LU R174, [R1+0x350] ;  /* 0x0003500001ae7983 */ /* 0x000ee20000300800 */
[----:B------:R-:W1:Y:S01]  /*104f0*/  LDCU UR12, c[0x0][0x398] ;  /* 0x00007300ff0c77ac */ /* 0x000e620008000800 */
[----:B0-----:R-:W-:Y:S01]  /*10500*/  IADD3 R200, P4, PT, R204, R196, RZ ;  /* 0x000000c4ccc87210 */ /* 0x001fe20007f9e0ff */
[----:B------:R-:W-:Y:S01]  /*10510*/  VIADD R206, R0, 0x41 ;  /* 0x0000004100ce7836 */ /* 0x000fe20000000000 */
[----:B------:R-:W-:Y:S01]  /*10520*/  SHF.R.S32.HI R207, RZ, 0x8, R207 ;  /* 0x00000008ffcf7819 */ /* 0x000fe200000114cf */
[----:B------:R-:W-:Y:S02]  /*10530*/  @P3 STG.E.U8 desc[UR18][R202.64], R208 ;  /* 0x000000d0ca003986 */ /* 0x000fe4000c101112 */
[----:B------:R-:W-:-:S02]  /*10540*/  IMAD.X R201, R205, 0x1, R199, P4 ;  /* 0x00000001cdc97824 */ /* 0x000fc400020e06c7 */
[----:B------:R-:W3:Y:S01]  /*10550*/  LDL.LU R175, [R1+0x354] ;  /* 0x0003540001af7983 */ /* 0x000ee20000300800 */
[----:B------:R-:W-:Y:S01]  /*10560*/  ISETP.GE.AND P4, PT, R206, UR4, PT ;  /* 0x00000004ce007c0c */ /* 0x000fe2000bf86270 */
[----:B------:R-:W0:Y:S02]  /*10570*/  LDCU UR4, c[0x0][0x39c] ;  /* 0x00007380ff0477ac */ /* 0x000e240008000800 */
[----:B------:R1:W-:Y:S01]  /*10580*/  @P6 STG.E.U8 desc[UR18][R200.64], R207 ;  /* 0x000000cfc8006986 */ /* 0x0003e2000c101112 */
[----:B------:R-:W-:Y:S02]  /*10590*/  PRMT R206, R208, 0x9910, RZ ;  /* 0x00009910d0ce7816 */ /* 0x000fe400000000ff */
[----:B-1----:R-:W-:Y:S02]  /*105a0*/  F2FP.SATFINITE.E5M2.F32.PACK_AB_MERGE_C R207, R173, R172, RZ ;  /* 0x000000acadcf723e */ /* 0x002fe400048060ff */
[----:B------:R-:W3:Y:S04]  /*105b0*/  LDL.LU R172, [R1+0x360] ;  /* 0x0003600001ac7983 */ /* 0x000ee80000300800 */
[----:B------:R-:W3:Y:S01]  /*105c0*/  LDL.LU R173, [R1+0x364] ;  /* 0x0003640001ad7983 */ /* 0x000ee20000300800 */
[----:B--2---:R-:W-:-:S03]  /*105d0*/  F2FP.SATFINITE.E5M2.F32.PACK_AB_MERGE_C R209, R171, R170, RZ ;  /* 0x000000aaabd1723e */ /* 0x004fc600048060ff */
[----:B------:R-:W2:Y:S04]  /*105e0*/  LDL.LU R170, [R1+0x390] ;  /* 0x0003900001aa7983 */ /* 0x000ea80000300800 */
[----:B------:R-:W2:Y:S01]  /*105f0*/  LDL.LU R171, [R1+0x394] ;  /* 0x0003940001ab7983 */ /* 0x000ea20000300800 */
[----:B------:R-:W-:-:S03]  /*10600*/  F2FP.SATFINITE.E5M2.F32.PACK_AB_MERGE_C R208, R185, R184, RZ ;  /* 0x000000b8b9d0723e */ /* 0x000fc600048060ff */
[----:B------:R-:W2:Y:S04]  /*10610*/  LDL.LU R184, [R1+0x308] ;  /* 0x0003080001b87983 */ /* 0x000ea80000300800 */
[----:B------:R-:W2:Y:S01]  /*10620*/  LDL.LU R185, [R1+0x30c] ;  /* 0x00030c0001b97983 */ /* 0x000ea20000300800 */
[----:B------:R-:W-:Y:S01]  /*10630*/  ISETP.LT.AND P1, PT, R3, UR10, !P1 ;  /* 0x0000000a03007c0c */ /* 0x000fe2000cf21270 */
[----:B------:R-:W-:Y:S01]  /*10640*/  VIADD R203, R0, 0x42 ;  /* 0x0000004200cb7836 */ /* 0x000fe20000000000 */
[C---:B------:R-:W-:Y:S01]  /*10650*/  IADD3 R200, P6, PT, R204.reuse, R197, RZ ;  /* 0x000000c5ccc87210 */ /* 0x040fe20007fde0ff */
[----:B------:R-:W-:Y:S01]  /*10660*/  VIADD R204, R204, UR21 ;  /* 0x00000015cccc7c36 */ /* 0x000fe20008000000 */
[----:B------:R-:W-:Y:S01]  /*10670*/  SHF.R.S32.HI R206, RZ, 0x8, R206 ;  /* 0x00000008ffce7819 */ /* 0x000fe200000114ce */
[----:B------:R-:W1:Y:S02]  /*10680*/  LDCU UR10, c[0x0][0x398] ;  /* 0x00007300ff0a77ac */ /* 0x000e640008000800 */
[----:B------:R-:W-:Y:S01]  /*10690*/  IMAD.X R201, R205, 0x1, R198, P6 ;  /* 0x00000001cdc97824 */ /* 0x000fe200030e06c6 */
[----:B------:R-:W-:-:S02]  /*106a0*/  SHF.R.S32.HI R205, RZ, 0x1f, R204 ;  /* 0x0000001fffcd7819 */ /* 0x000fc400000114cc */
[----:B------:R-:W-:Y:S02]  /*106b0*/  IADD3 R202, P6, PT, R204, R196, RZ ;  /* 0x000000c4ccca7210 */ /* 0x000fe40007fde0ff */
[----:B------:R-:W-:Y:S01]  /*106c0*/  ISETP.LT.AND P3, PT, R2, UR14, !P5 ;  /* 0x0000000e02007c0c */ /* 0x000fe2000ef61270 */
[----:B------:R1:W-:Y:S01]  /*106d0*/  @P1 STG.E.U8 desc[UR18][R200.64], R206 ;  /* 0x000000cec8001986 */ /* 0x0003e2000c101112 */
[----:B------:R-:W-:Y:S01]  /*106e0*/  ISETP.LT.AND P5, PT, R3, UR16, !P5 ;  /* 0x0000001003007c0c */ /* 0x000fe2000efa1270 */
[----:B------:R-:W3:Y:S01]  /*106f0*/  LDCU UR14, c[0x0][0x398] ;  /* 0x00007300ff0e77ac */ /* 0x000ee20008000800 */
[----:B0-----:R-:W-:Y:S01]  /*10700*/  ISETP.GE.AND P1, PT, R203, UR4, PT ;  /* 0x00000004cb007c0c */ /* 0x001fe2000bf26270 */
[----:B------:R-:W-:Y:S01]  /*10710*/  IMAD.X R203, R205, 0x1, R199, P6 ;  /* 0x00000001cdcb7824 */ /* 0x000fe200030e06c7 */
[----:B------:R-:W0:Y:S01]  /*10720*/  LDCU UR4, c[0x0][0x39c] ;  /* 0x00007380ff0477ac */ /* 0x000e220008000800 */
[----:B------:R-:W0:Y:S01]  /*10730*/  LDCU UR16, c[0x0][0x398] ;  /* 0x00007300ff1077ac */ /* 0x000e220008000800 */
[----:B-1----:R-:W-:Y:S01]  /*10740*/  IADD3 R200, P6, PT, R204, R197, RZ ;  /* 0x000000c5ccc87210 */ /* 0x002fe20007fde0ff */
[----:B------:R-:W-:-:S04]  /*10750*/  VIADD R206, R0, 0x43 ;  /* 0x0000004300ce7836 */ /* 0x000fc80000000000 */
[----:B------:R-:W-:Y:S01]  /*10760*/  IMAD.X R201, R205, 0x1, R198, P6 ;  /* 0x00000001cdc97824 */ /* 0x000fe200030e06c6 */
[----:B------:R1:W-:Y:S01]  /*10770*/  @P3 STG.E.U8 desc[UR18][R202.64], R207 ;  /* 0x000000cfca003986 */ /* 0x0003e2000c101112 */
[----:B------:R-:W-:Y:S01]  /*10780*/  VIADD R204, R204, UR21 ;  /* 0x00000015cccc7c36 */ /* 0x000fe20008000000 */
[----:B------:R-:W-:Y:S01]  /*10790*/  ISETP.GE.AND P3, PT, R206, UR6, PT ;  /* 0x00000006ce007c0c */ /* 0x000fe2000bf66270 */
[----:B------:R-:W0:Y:S01]  /*107a0*/  LDCU UR6, c[0x0][0x398] ;  /* 0x00007300ff0677ac */ /* 0x000e220008000800 */
[----:B------:R4:W-:Y:S01]  /*107b0*/  @P5 STG.E.U8 desc[UR18][R200.64], R209 ;  /* 0x000000d1c8005986 */ /* 0x0009e2000c101112 */
[----:B------:R-:W-:Y:S02]  /*107c0*/  ISETP.LT.AND P5, PT, R2, UR8, !P0 ;  /* 0x0000000802007c0c */ /* 0x000fe4000c7a1270 */
[----:B-1----:R-:W-:Y:S01]  /*107d0*/  SHF.R.S32.HI R203, RZ, 0x1f, R204 ;  /* 0x0000001fffcb7819 */ /* 0x002fe200000114cc */
[----:B------:R-:W1:Y:S01]  /*107e0*/  LDCU UR8, c[0x0][0x398] ;  /* 0x00007300ff0877ac */ /* 0x000e620008000800 */
[----:B------:R-:W-:-:S02]  /*107f0*/  PRMT R202, R207, 0x9910, RZ ;  /* 0x00009910cfca7816 */ /* 0x000fc400000000ff */
[----:B----4-:R-:W-:Y:S02]  /*10800*/  IADD3 R200, P6, PT, R204, R196, RZ ;  /* 0x000000c4ccc87210 */ /* 0x010fe40007fde0ff */
[----:B------:R-:W-:-:S03]  /*10810*/  SHF.R.S32.HI R202, RZ, 0x8, R202 ;  /* 0x00000008ffca7819 */ /* 0x000fc600000114ca */
[----:B------:R-:W-:Y:S01]  /*10820*/  IMAD.X R201, R203, 0x1, R199, P6 ;  /* 0x00000001cbc97824 */ /* 0x000fe200030e06c7 */
[----:B------:R-:W-:Y:S01]  /*10830*/  ISETP.LT.AND P0, PT, R3, UR10, !P0 ;  /* 0x0000000a03007c0c */ /* 0x000fe2000c701270 */
[----:B------:R-:W-:Y:S01]  /*10840*/  VIADD R206, R0, 0x44 ;  /* 0x0000004400ce7836 */ /* 0x000fe20000000000 */
[----:B------:R-:W-:Y:S01]  /*10850*/  PRMT R207, R209, 0x9910, RZ ;  /* 0x00009910d1cf7816 */ /* 0x000fe200000000ff */
[----:B------:R-:W4:Y:S01]  /*10860*/  LDCU UR10, c[0x0][0x398] ;  /* 0x00007300ff0a77ac */ /* 0x000f220008000800 */
[----:B------:R1:W-:Y:S01]  /*10870*/  @P5 STG.E.U8 desc[UR18][R200.64], R202 ;  /* 0x000000cac8005986 */ /* 0x0003e2000c101112 */
[----:B0-----:R-:W-:Y:S02]  /*10880*/  ISETP.LT.AND P5, PT, R2, UR6, !P2 ;  /* 0x0000000602007c0c */ /* 0x001fe4000d7a1270 */
[----:B------:R-:W-:Y:S01]  /*10890*/  SHF.R.S32.HI R207, RZ, 0x8, R207 ;  /* 0x00000008ffcf7819 */ /* 0x000fe200000114cf */
        /* <DEDUP_REMOVED lines=9> */
[----:B------:R-:W-:-:S05]  /*10930*/  IMAD.X R201, R205, 0x1, R199, P6 ;  /* 0x00000001cdc97824 */ /* 0x000fca00030e06c7 */
[----:B------:R0:W-:Y:S01]  /*10940*/  @P5 STG.E.U8 desc[UR18][R200.64], R208 ;  /* 0x000000d0c8005986 */ /* 0x0001e2000c101112 */
[C---:B-1----:R-:W-:Y:S01]  /*10950*/  VIADD R202, R204.reuse, UR21 ;  /* 0x00000015ccca7c36 */ /* 0x042fe20008000000 */
[----:B------:R-:W-:Y:S02]  /*10960*/  F2FP.SATFINITE.E5M2.F32.PACK_AB_MERGE_C R206, R133, R132, RZ ;  /* 0x0000008485ce723e */ /* 0x000fe400048060ff */
[----:B------:R-:W-:Y:S01]  /*10970*/  ISETP.LT.AND P2, PT, R3, UR8, !P2 ;  /* 0x0000000803007c0c */ /* 0x000fe2000d741270 */
[----:B------:R-:W1:Y:S01]  /*10980*/  LDCU UR8, c[0x0][0x398] ;  /* 0x00007300ff0877ac */ /* 0x000e620008000800 */
[----:B0-----:R-:W-:Y:S01]  /*10990*/  IADD3 R200, P5, PT, R204, R197, RZ ;  /* 0x000000c5ccc87210 */ /* 0x001fe20007fbe0ff */
[----:B------:R-:W-:Y:S01]  /*109a0*/  VIADD R204, R0, 0x45 ;  /* 0x0000004500cc7836 */ /* 0x000fe20000000000 */
[----:B------:R-:W-:Y:S02]  /*109b0*/  PRMT R133, R208, 0x9910, RZ ;  /* 0x00009910d0857816 */ /* 0x000fe400000000ff */
[----:B------:R-:W-:Y:S01]  /*109c0*/  ISETP.LT.AND P6, PT, R2, UR12, !P4 ;  /* 0x0000000c02007c0c */ /* 0x000fe2000e7c1270 */
[----:B------:R-:W-:Y:S01]  /*109d0*/  IMAD.X R201, R205, 0x1, R198, P5 ;  /* 0x00000001cdc97824 */ /* 0x000fe200028e06c6 */
[----:B------:R-:W-:Y:S01]  /*109e0*/  SHF.R.S32.HI R203, RZ, 0x1f, R202 ;  /* 0x0000001fffcb7819 */ /* 0x000fe200000114ca */
[----:B------:R-:W0:Y:S01]  /*109f0*/  LDCU UR12, c[0x0][0x398] ;  /* 0x00007300ff0c77ac */ /* 0x000e220008000800 */
[----:B------:R-:W-:-:S02]  /*10a00*/  IADD3 R132, P5, PT, R202, R196, RZ ;  /* 0x000000c4ca847210 */ /* 0x000fc40007fbe0ff */
[----:B------:R-:W-:-:S03]  /*10a10*/  SHF.R.S32.HI R205, RZ, 0x8, R133 ;  /* 0x00000008ffcd7819 */ /* 0x000fc60000011485 */
[----:B------:R-:W-:Y:S01]  /*10a20*/  IMAD.X R133, R203, 0x1, R199, P5 ;  /* 0x00000001cb857824 */ /* 0x000fe200028e06c7 */
[----:B------:R-:W-:Y:S01]  /*10a30*/  ISETP.GE.AND P5, PT, R204, UR4, PT ;  /* 0x00000004cc007c0c */ /* 0x000fe2000bfa6270 */
[----:B------:R-:W0:Y:S01]  /*10a40*/  LDCU UR4, c[0x0][0x39c] ;  /* 0x00007380ff0477ac */ /* 0x000e220008000800 */
[----:B----4-:R-:W-:Y:S01]  /*10a50*/  ISETP.LT.AND P4, PT, R3, UR10, !P4 ;  /* 0x0000000a03007c0c */ /* 0x010fe2000e781270 */
[----:B------:R-:W-:Y:S01]  /*10a60*/  @P2 STG.E.U8 desc[UR18][R200.64], R206 ;  /* 0x000000cec8002986 */ /* 0x000fe2000c101112 */
[----:B------:R-:W-:Y:S01]  /*10a70*/  PRMT R204, R206, 0x9910, RZ ;  /* 0x00009910cecc7816 */ /* 0x000fe200000000ff */
[----:B------:R-:W4:Y:S02]  /*10a80*/  LDCU UR10, c[0x0][0x398] ;  /* 0x00007300ff0a77ac */ /* 0x000f240008000800 */
[----:B------:R0:W-:Y:S01]  /*10a90*/  @P6 STG.E.U8 desc[UR18][R132.64], R205 ;  /* 0x000000cd84006986 */ /* 0x0001e2000c101112 */
[----:B---3--:R-:W-:Y:S01]  /*10aa0*/  ISETP.LT.AND P2, PT, R2, UR14, !P1 ;  /* 0x0000000e02007c0c */ /* 0x008fe2000cf41270 */
[----:B------:R-:W3:Y:S01]  /*10ab0*/  LDCU UR14, c[0x0][0x398] ;  /* 0x00007300ff0e77ac */ /* 0x000ee20008000800 */
[----:B------:R-:W-:-:S02]  /*10ac0*/  SHF.R.S32.HI R204, RZ, 0x8, R204 ;  /* 0x00000008ffcc7819 */ /* 0x000fc400000114cc */
[C---:B0-----:R-:W-:Y:S01]  /*10ad0*/  IADD3 R132, P6, PT, R202.reuse, R197, RZ ;  /* 0x000000c5ca847210 */ /* 0x041fe20007fde0ff */
[----:B------:R-:W-:Y:S02]  /*10ae0*/  VIADD R202, R202, UR21 ;  /* 0x00000015caca7c36 */ /* 0x000fe40008000000 */
[----:B------:R-:W-:Y:S02]  /*10af0*/  VIADD R201, R0, 0x46 ;  /* 0x0000004600c97836 */ /* 0x000fe40000000000 */
[----:B------:R-:W-:Y:S01]  /*10b00*/  IMAD.X R133, R203, 0x1, R198, P6 ;  /* 0x00000001cb857824 */ /* 0x000fe200030e06c6 */
[----:B------:R-:W-:Y:S02]  /*10b10*/  SHF.R.S32.HI R203, RZ, 0x1f, R202 ;  /* 0x0000001fffcb7819 */ /* 0x000fe400000114ca */
[----:B------:R-:W-:Y:S02]  /*10b20*/  IADD3 R200, P6, PT, R202, R196, RZ ;  /* 0x000000c4cac87210 */ /* 0x000fe40007fde0ff */
[----:B------:R2:W-:Y:S01]  /*10b30*/  @P4 STG.E.U8 desc[UR18][R132.64], R204 ;  /* 0x000000cc84004986 */ /* 0x0005e2000c101112 */
[----:B------:R-:W-:Y:S01]  /*10b40*/  ISETP.GE.AND P4, PT, R201, UR4, PT ;  /* 0x00000004c9007c0c */ /* 0x000fe2000bf86270 */
[----:B------:R-:W0:Y:S01]  /*10b50*/  LDCU UR4, c[0x0][0x39c] ;  /* 0x00007380ff0477ac */ /* 0x000e220008000800 */
[----:B------:R-:W-:Y:S01]  /*10b60*/  IMAD.X R201, R203, 0x1, R199, P6 ;  /* 0x00000001cbc97824 */ /* 0x000fe200030e06c7 */
[----:B------:R-:W-:Y:S01]  /*10b70*/  F2FP.SATFINITE.E5M2.F32.PACK_AB_MERGE_C R205, R135, R134, RZ ;  /* 0x0000008687cd723e */ /* 0x000fe200048060ff */
[----:B------:R-:W-:Y:S01]  /*10b80*/  VIADD R134, R0, 0x47 ;  /* 0x0000004700867836 */ /* 0x000fe20000000000 */
[----:B--2---:R-:W-:-:S05]  /*10b90*/  F2FP.SATFINITE.E5M2.F32.PACK_AB_MERGE_C R204, R185, R184, RZ ;  /* 0x000000b8b9cc723e */ /* 0x004fca00048060ff */
[----:B------:R2:W-:Y:S01]  /*10ba0*/  @P2 STG.E.U8 desc[UR18][R200.64], R204 ;  /* 0x000000ccc8002986 */ /* 0x0005e2000c101112 */
[----:B------:R-:W-:Y:S01]  /*10bb0*/  ISETP.GE.AND P2, PT, R134, UR6, PT ;  /* 0x0000000686007c0c */ /* 0x000fe2000bf46270 */
[----:B------:R-:W0:Y:S01]  /*10bc0*/  LDCU UR6, c[0x0][0x398] ;  /* 0x00007300ff0677ac */ /* 0x000e220008000800 */
[----:B------:R-:W-:Y:S02]  /*10bd0*/  PRMT R134, R204, 0x9910, RZ ;  /* 0x00009910cc867816 */ /* 0x000fe400000000ff */
[----:B--2---:R-:W-:Y:S02]  /*10be0*/  F2FP.SATFINITE.E5M2.F32.PACK_AB_MERGE_C R204, R183, R182, RZ ;  /* 0x000000b6b7cc723e */ /* 0x004fe400048060ff */
[----:B------:R-:W2:Y:S04]  /*10bf0*/  LDL.LU R182, [R1+0x318] ;  /* 0x0003180001b67983 */ /* 0x000ea80000300800 */
[----:B------:R-:W2:Y:S01]  /*10c00*/  LDL.LU R183, [R1+0x31c] ;  /* 0x00031c0001b77983 */ /* 0x000ea20000300800 */
[----:B------:R-:W-:-:S02]  /*10c10*/  ISETP.LT.AND P1, PT, R3, UR16, !P1 ;  /* 0x0000001003007c0c */ /* 0x000fc4000cf21270 */
[C---:B------:R-:W-:Y:S01]  /*10c20*/  IADD3 R132, P6, PT, R202.reuse, R197, RZ ;  /* 0x000000c5ca847210 */ /* 0x040fe20007fde0ff */
[----:B------:R-:W-:Y:S01]  /*10c30*/  VIADD R200, R202, UR21 ;  /* 0x00000015cac87c36 */ /* 0x000fe20008000000 */
[----:B------:R-:W-:Y:S01]  /*10c40*/  SHF.R.S32.HI R134, RZ, 0x8, R134 ;  /* 0x00000008ff867819 */ /* 0x000fe20000011486 */
[----:B------:R-:W0:Y:S02]  /*10c50*/  LDCU UR16, c[0x0][0x398] ;  /* 0x00007300ff1077ac */ /* 0x000e240008000800 */
[----:B------:R-:W-:Y:S01]  /*10c60*/  IMAD.X R133, R203, 0x1, R198, P6 ;  /* 0x00000001cb857824 */ /* 0x000fe200030e06c6 */
[----:B------:R-:W-:-:S05]  /*10c70*/  SHF.R.S32.HI R135, RZ, 0x1f, R200 ;  /* 0x0000001fff877819 */ /* 0x000fca00000114c8 */
[----:B------:R0:W-:Y:S01]  /*10c80*/  @P1 STG.E.U8 desc[UR18][R132.64], R205 ;  /* 0x000000cd84001986 */ /* 0x0001e2000c101112 */
[----:B-1----:R-:W-:Y:S01]  /*10c90*/  ISETP.LT.AND P1, PT, R2, UR8, !P3 ;  /* 0x0000000802007c0c */ /* 0x002fe2000df21270 */
[----:B------:R-:W1:Y:S01]  /*10ca0*/  LDCU UR8, c[0x0][0x398] ;  /* 0x00007300ff0877ac */ /* 0x000e620008000800 */
[----:B----4-:R-:W-:Y:S02]  /*10cb0*/  ISETP.LT.AND P3, PT, R3, UR10, !P3 ;  /* 0x0000000a03007c0c */ /* 0x010fe4000df61270 */
[----:B------:R-:W-:Y:S01]  /*10cc0*/  PRMT R203, R205, 0x9910, RZ ;  /* 0x00009910cdcb7816 */ /* 0x000fe200000000ff */
[----:B------:R-:W-:Y:S01]  /*10cd0*/  VIADD R202, R0, 0x48 ;  /* 0x0000004800ca7836 */ /* 0x000fe20000000000 */
[----:B------:R-:W4:Y:S01]  /*10ce0*/  LDCU UR10, c[0x0][0x398] ;  /* 0x00007300ff0a77ac */ /* 0x000f220008000800 */
[----:B0-----:R-:W-:-:S05]  /*10cf0*/  IADD3 R132, P6, PT, R200, R196, RZ ;  /* 0x000000c4c8847210 */ /* 0x001fca0007fde0ff */
[----:B------:R-:W-:-:S05]  /*10d00*/  IMAD.X R133, R135, 0x1, R199, P6 ;  /* 0x0000000187857824 */ /* 0x000fca00030e06c7 */
[----:B------:R0:W-:Y:S01]  /*10d10*/  @P1 STG.E.U8 desc[UR18][R132.64], R134 ;  /* 0x0000008684001986 */ /* 0x0001e2000c101112 */
[----:B------:R-:W-:Y:S02]  /*10d20*/  SHF.R.S32.HI R203, RZ, 0x8, R203 ;  /* 0x00000008ffcb7819 */ /* 0x000fe400000114cb */
[C---:B0-----:R-:W-:Y:S01]  /*10d30*/  IADD3 R134, P6, PT, R200.reuse, R197, RZ ;  /* 0x000000c5c8867210 */ /* 0x041fe20007fde0ff */
[----:B------:R-:W-:-:S04]  /*10d40*/  VIADD R200, R200, UR21 ;  /* 0x00000015c8c87c36 */ /* 0x000fc80008000000 */
[----:B------:R-:W-:Y:S01]  /*10d50*/  IMAD.X R135, R135, 0x1, R198, P6 ;  /* 0x0000000187877824 */ /* 0x000fe200030e06c6 */
[----:B------:R-:W-:Y:S01]  /*10d60*/  ISETP.LT.AND P1, PT, R2, UR6, !P0 ;  /* 0x0000000602007c0c */ /* 0x000fe2000c721270 */
[----:B------:R-:W0:Y:S03]  /*10d70*/  LDCU UR6, c[0x0][0x39c] ;  /* 0x00007380ff0677ac */ /* 0x000e260008000800 */
[----:B------:R3:W-:Y:S01]  /*10d80*/  @P3 STG.E.U8 desc[UR18][R134.64], R203 ;  /* 0x000000cb86003986 */ /* 0x0007e2000c101112 */
[----:B------:R-:W-:Y:S01]  /*10d90*/  ISETP.GE.AND P3, PT, R202, UR4, PT ;  /* 0x00000004ca007c0c */ /* 0x000fe2000bf66270 */
[----:B------:R-:W0:Y:S01]  /*10da0*/  LDCU UR4, c[0x0][0x39c] ;  /* 0x00007380ff0477ac */ /* 0x000e220008000800 */
[----:B------:R-:W-:Y:S02]  /*10db0*/  SHF.R.S32.HI R201, RZ, 0x1f, R200 ;  /* 0x0000001fffc97819 */ /* 0x000fe400000114c8 */
[----:B------:R-:W-:-:S02]  /*10dc0*/  IADD3 R132, P6, PT, R200, R196, RZ ;  /* 0x000000c4c8847210 */ /* 0x000fc40007fde0ff */
[----:B-1----:R-:W-:Y:S01]  /*10dd0*/  ISETP.LT.AND P0, PT, R3, UR8, !P0 ;  /* 0x0000000803007c0c */ /* 0x002fe2000c701270 */
[----:B------:R-:W1:Y:S02]  /*10de0*/  LDCU UR8, c[0x0][0x398] ;  /* 0x00007300ff0877ac */ /* 0x000e640008000800 */
[----:B------:R-:W-:Y:S01]  /*10df0*/  IMAD.X R133, R201, 0x1, R199, P6 ;  /* 0x00000001c9857824 */ /* 0x000fe200030e06c7 */
[C---:B---3--:R-:W-:Y:S02]  /*10e00*/  IADD3 R134, P6, PT, R200.reuse, R197, RZ ;  /* 0x000000c5c8867210 */ /* 0x048fe40007fde0ff */
[----:B------:R-:W-:Y:S01]  /*10e10*/  F2FP.SATFINITE.E5M2.F32.PACK_AB_MERGE_C R202, R137, R136, RZ ;  /* 0x0000008889ca723e */ /* 0x000fe200048060ff */
[----:B------:R-:W-:Y:S01]  /*10e20*/  VIADD R137, R200, UR21 ;  /* 0x00000015c8897c36 */ /* 0x000fe20008000000 */
[----:B------:R3:W-:Y:S01]  /*10e30*/  @P1 STG.E.U8 desc[UR18][R132.64], R204 ;  /* 0x000000cc84001986 */ /* 0x0007e2000c101112 */
[----:B------:R-:W-:Y:S01]  /*10e40*/  ISETP.LT.AND P1, PT, R2, UR12, !P5 ;  /* 0x0000000c02007c0c */ /* 0x000fe2000ef21270 */
[----:B------:R-:W-:Y:S01]  /*10e50*/  IMAD.X R135, R201, 0x1, R198, P6 ;  /* 0x00000001c9877824 */ /* 0x000fe200030e06c6 */
[----:B------:R-:W-:Y:S01]  /*10e60*/  F2FP.SATFINITE.E5M2.F32.PACK_AB_MERGE_C R139, R139, R138, RZ ;  /* 0x0000008a8b8b723e */ /* 0x000fe200048060ff */
[----:B------:R-:W-:Y:S01]  /*10e70*/  VIADD R200, R0, 0x49 ;  /* 0x0000004900c87836 */ /* 0x000fe20000000000 */
[----:B------:R-:W-:Y:S01]  /*10e80*/  SHF.R.S32.HI R136, RZ, 0x1f, R137 ;  /* 0x0000001fff887819 */ /* 0x000fe20000011489 */
[----:B------:R-:W1:Y:S01]  /*10e90*/  LDCU UR12, c[0x0][0x398] ;  /* 0x00007300ff0c77ac */ /* 0x000e620008000800 */
[----:B------:R4:W-:Y:S02]  /*10ea0*/  @P0 STG.E.U8 desc[UR18][R134.64], R202 ;  /* 0x000000ca86000986 */ /* 0x0009e4000c101112 */
[----:B0-----:R-:W-:Y:S01]  /*10eb0*/  ISETP.GE.AND P0, PT, R200, UR4, PT ;  /* 0x00000004c8007c0c */ /* 0x001fe2000bf06270 */
[----:B------:R-:W0:Y:S01]  /*10ec0*/  LDCU UR4, c[0x0][0x39c] ;  /* 0x00007380ff0477ac */ /* 0x000e220008000800 */
[----:B---3--:R-:W-:-:S02]  /*10ed0*/  PRMT R133, R204, 0x9910, RZ ;  /* 0x00009910cc857816 */ /* 0x008fc400000000ff */
[----:B------:R-:W-:Y:S02]  /*10ee0*/  IADD3 R132, P6, PT, R137, R196, RZ ;  /* 0x000000c489847210 */ /* 0x000fe40007fde0ff */
[----:B------:R-:W-:-:S03]  /*10ef0*/  SHF.R.S32.HI R201, RZ, 0x8, R133 ;  /* 0x00000008ffc97819 */ /* 0x000fc60000011485 */
[----:B------:R-:W-:Y:S01]  /*10f00*/  IMAD.X R133, R136, 0x1, R199, P6 ;  /* 0x0000000188857824 */ /* 0x000fe200030e06c7 */
[----:B----4-:R-:W-:Y:S01]  /*10f10*/  ISETP.LT.AND P5, PT, R3, UR10, !P5 ;  /* 0x0000000a03007c0c */ /* 0x010fe2000efa1270 */
[----:B------:R-:W-:Y:S01]  /*10f20*/  VIADD R135, R0, 0x4a ;  /* 0x0000004a00877836 */ /* 0x000fe20000000000 */
[----:B------:R-:W-:Y:S01]  /*10f30*/  PRMT R200, R202, 0x9910, RZ ;  /* 0x00009910cac87816 */ /* 0x000fe200000000ff */
[----:B------:R-:W3:Y:S01]  /*10f40*/  LDCU UR10, c[0x0][0x398] ;  /* 0x00007300ff0a77ac */ /* 0x000ee20008000800 */
[----:B------:R4:W-:Y:S01]  /*10f50*/  @P1 STG.E.U8 desc[UR18][R132.64], R201 ;  /* 0x000000c984001986 */ /* 0x0009e2000c101112 */
[----:B------:R-:W-:Y:S02]  /*10f60*/  ISETP.LT.AND P1, PT, R2, UR14, !P4 ;  /* 0x0000000e02007c0c */ /* 0x000fe4000e721270 */
[----:B------:R-:W-:Y:S01]  /*10f70*/  SHF.R.S32.HI R200, RZ, 0x8, R200 ;  /* 0x00000008ffc87819 */ /* 0x000fe200000114c8 */
[----:B------:R-:W-:Y:S01]  /*10f80*/  VIADD R138, R0, 0x4b ;  /* 0x0000004b008a7836 */ /* 0x000fe20000000000 */
[C---:B----4-:R-:W-:Y:S01]  /*10f90*/  IADD3 R132, P6, PT, R137.reuse, R197, RZ ;  /* 0x000000c589847210 */ /* 0x050fe20007fde0ff */
[----:B------:R-:W-:Y:S01]  /*10fa0*/  VIADD R137, R137, UR21 ;  /* 0x0000001589897c36 */ /* 0x000fe20008000000 */
[----:B------:R-:W-:Y:S01]  /*10fb0*/  F2FP.SATFINITE.E5M2.F32.PACK_AB_MERGE_C R140, R141, R140, RZ ;  /* 0x0000008c8d8c723e */ /* 0x000fe200048060ff */
[----:B------:R-:W4:Y:S02]  /*10fc0*/  LDCU UR14, c[0x0][0x398] ;  /* 0x00007300ff0e77ac */ /* 0x000f240008000800 */
[----:B------:R-:W-:Y:S01]  /*10fd0*/  IMAD.X R133, R136, 0x1, R198, P6 ;  /* 0x0000000188857824 */ /* 0x000fe200030e06c6 */
[----:B------:R-:W-:-:S02]  /*10fe0*/  SHF.R.S32.HI R136, RZ, 0x1f, R137 ;  /* 0x0000001fff887819 */ /* 0x000fc40000011489 */
[----:B------:R-:W-:Y:S02]  /*10ff0*/  IADD3 R134, P6, PT, R137, R196, RZ ;  /* 0x000000c489867210 */ /* 0x000fe40007fde0ff */
[----:B------:R2:W-:Y:S01]  /*11000*/  @P5 STG.E.U8 desc[UR18][R132.64], R200 ;  /* 0x000000c884005986 */ /* 0x0005e2000c101112 */
[----:B0-----:R-:W-:Y:S01]  /*11010*/  ISETP.GE.AND P5, PT, R135, UR4, PT ;  /* 0x0000000487007c0c */ /* 0x001fe2000bfa6270 */
[----:B------:R-:W0:Y:S01]  /*11020*/  LDCU UR4, c[0x0][0x39c] ;  /* 0x00007380ff0477ac */ /* 0x000e220008000800 */
[----:B------:R-:W-:Y:S01]  /*11030*/  IMAD.X R135, R136, 0x1, R199, P6 ;  /* 0x0000000188877824 */ /* 0x000fe200030e06c7 */
[----:B--2---:R-:W-:-:S05]  /*11040*/  F2FP.SATFINITE.E5M2.F32.PACK_AB_MERGE_C R200, R183, R182, RZ ;  /* 0x000000b6b7c8723e */ /* 0x004fca00048060ff */
[----:B------:R2:W-:Y:S02]  /*11050*/  @P1 STG.E.U8 desc[UR18][R134.64], R200 ;  /* 0x000000c886001986 */ /* 0x0005e4000c101112 */
[----:B--2---:R-:W-:Y:S02]  /*11060*/  PRMT R134, R200, 0x9910, RZ ;  /* 0x00009910c8867816 */ /* 0x004fe400000000ff */
[----:B------:R-:W-:Y:S02]  /*11070*/  F2FP.SATFINITE.E5M2.F32.PACK_AB_MERGE_C R200, R181, R180, RZ ;  /* 0x000000b4b5c8723e */ /* 0x000fe400048060ff */
[----:B------:R-:W2:Y:S04]  /*11080*/  LDL.LU R180, [R1+0x328] ;  /* 0x0003280001b47983 */ /* 0x000ea80000300800 */
[----:B------:R-:W2:Y:S01]  /*11090*/  LDL.LU R181, [R1+0x32c] ;  /* 0x00032c0001b57983 */ /* 0x000ea20000300800 */
[----:B------:R-:W-:Y:S01]  /*110a0*/  ISETP.LT.AND P4, PT, R3, UR16, !P4 ;  /* 0x0000001003007c0c */ /* 0x000fe2000e781270 */
[----:B------:R-:W0:Y:S01]  /*110b0*/  LDCU UR16, c[0x0][0x398] ;  /* 0x00007300ff1077ac */ /* 0x000e220008000800 */
[C---:B------:R-:W-:Y:S01]  /*110c0*/  IADD3 R132, P6, PT, R137.reuse, R197, RZ ;  /* 0x000000c589847210 */ /* 0x040fe20007fde0ff */
[----:B------:R-:W-:-:S04]  /*110d0*/  VIADD R137, R137, UR21 ;  /* 0x0000001589897c36 */ /* 0x000fc80008000000 */
[----:B------:R-:W-:Y:S01]  /*110e0*/  IMAD.X R133, R136, 0x1, R198, P6 ;  /* 0x0000000188857824 */ /* 0x000fe200030e06c6 */
[----:B------:R-:W-:Y:S01]  /*110f0*/  ISETP.GE.AND P1, PT, R138, UR6, PT ;  /* 0x000000068a007c0c */ /* 0x000fe2000bf26270 */
[----:B------:R-:W0:Y:S04]  /*11100*/  LDCU UR6, c[0x0][0x398] ;  /* 0x00007300ff0677ac */ /* 0x000e280008000800 */
[----:B------:R3:W-:Y:S01]  /*11110*/  @P4 STG.E.U8 desc[UR18][R132.64], R139 ;  /* 0x0000008b84004986 */ /* 0x0007e2000c101112 */
[----:B-1----:R-:W-:Y:S01]  /*11120*/  ISETP.LT.AND P4, PT, R2, UR8, !P2 ;  /* 0x0000000802007c0c */ /* 0x002fe2000d781270 */
[----:B------:R-:W1:Y:S01]  /*11130*/  LDCU UR8, c[0x0][0x398] ;  /* 0x00007300ff0877ac */ /* 0x000e620008000800 */
[----:B------:R-:W-:Y:S02]  /*11140*/  SHF.R.S32.HI R135, RZ, 0x1f, R137 ;  /* 0x0000001fff877819 */ /* 0x000fe40000011489 */
[----:B------:R-:W-:-:S02]  /*11150*/  SHF.R.S32.HI R134, RZ, 0x8, R134 ;  /* 0x00000008ff867819 */ /* 0x000fc40000011486 */
[----:B---3--:R-:W-:Y:S02]  /*11160*/  IADD3 R132, P6, PT, R137, R196, RZ ;  /* 0x000000c489847210 */ /* 0x008fe40007fde0ff */
[----:B------:R-:W-:Y:S01]  /*11170*/  ISETP.LT.AND P2, PT, R3, UR10, !P2 ;  /* 0x0000000a03007c0c */ /* 0x000fe2000d741270 */
[----:B------:R-:W-:Y:S01]  /*11180*/  VIADD R136, R0, 0x4c ;  /* 0x0000004c00887836 */ /* 0x000fe20000000000 */
[----:B------:R-:W-:Y:S01]  /*11190*/  PRMT R139, R139, 0x9910, RZ ;  /* 0x000099108b8b7816 */ /* 0x000fe200000000ff */
[----:B------:R-:W-:Y:S01]  /*111a0*/  IMAD.X R133, R135, 0x1, R199, P6 ;  /* 0x0000000187857824 */ /* 0x000fe200030e06c7 */
[----:B------:R-:W3:Y:S04]  /*111b0*/  LDCU UR10, c[0x0][0x398] ;  /* 0x00007300ff0a77ac */ /* 0x000ee80008000800 */
[----:B------:R1:W-:Y:S01]  /*111c0*/  @P4 STG.E.U8 desc[UR18][R132.64], R134 ;  /* 0x0000008684004986 */ /* 0x0003e2000c101112 */
[----:B0-----:R-:W-:Y:S01]  /*111d0*/  ISETP.LT.AND P4, PT, R2, UR6, !P3 ;  /* 0x0000000602007c0c */ /* 0x001fe2000df81270 */
[----:B------:R-:W0:Y:S01]  /*111e0*/  LDCU UR6, c[0x0][0x39c] ;  /* 0x00007380ff0677ac */ /* 0x000e220008000800 */
[----:B------:R-:W-:-:S02]  /*111f0*/  SHF.R.S32.HI R139, RZ, 0x8, R139 ;  /* 0x00000008ff8b7819 */ /* 0x000fc4000001148b */
        /* <DEDUP_REMOVED lines=14> */
[----:B------:R-:W-:Y:S01]  /*112e0*/  F2FP.SATFINITE.E5M2.F32.PACK_AB_MERGE_C R142, R143, R142, RZ ;  /* 0x0000008e8f8e723e */ /* 0x000fe200048060ff */
        /* <DEDUP_REMOVED lines=11> */
[----:B-1----:R-:W-:Y:S02]  /*113a0*/  F2FP.SATFINITE.E5M2.F32.PACK_AB_MERGE_C R140, R179, R178, RZ ;  /* 0x000000b2b38c723e */ /* 0x002fe400048060ff */
[----:B------:R-:W3:Y:S04]  /*113b0*/  LDL.LU R178, [R1+0x338] ;  /* 0x0003380001b27983 */ /* 0x000ee80000300800 */
[----:B------:R-:W3:Y:S01]  /*113c0*/  LDL.LU R179, [R1+0x33c] ;  /* 0x00033c0001b37983 */ /* 0x000ee20000300800 */
[----:B------:R-:W-:-:S04]  /*113d0*/  PRMT R139, R200, 0x9910, RZ ;  /* 0x00009910c88b7816 */ /* 0x000fc800000000ff */
[----:B------:R-:W-:Y:S02]  /*113e0*/  SHF.R.S32.HI R139, RZ, 0x8, R139 ;  /* 0x00000008ff8b7819 */ /* 0x000fe4000001148b */
[----:B------:R-:W-:Y:S01]  /*113f0*/  ISETP.LT.AND P0, PT, R3, UR10, !P0 ;  /* 0x0000000a03007c0c */ /* 0x000fe2000c701270 */
[----:B------:R-:W-:Y:S01]  /*11400*/  VIADD R135, R0, 0x4e ;  /* 0x0000004e00877836 */ /* 0x000fe20000000000 */
[----:B------:R-:W-:Y:S01]  /*11410*/  SHF.R.S32.HI R138, RZ, 0x8, R138 ;  /* 0x00000008ff8a7819 */ /* 0x000fe2000001148a */
[----:B------:R1:W-:Y:S01]  /*11420*/  @P6 STG.E.U8 desc[UR18][R132.64], R139 ;  /* 0x0000008b84006986 */ /* 0x0003e2000c101112 */
[----:B----4-:R-:W-:Y:S01]  /*11430*/  ISETP.LT.AND P3, PT, R2, UR14, !P5 ;  /* 0x0000000e02007c0c */ /* 0x010fe2000ef61270 */
[----:B------:R-:W4:Y:S01]  /*11440*/  LDCU UR10, c[0x0][0x398] ;  /* 0x00007300ff0a77ac */ /* 0x000f220008000800 */
[C---:B-1----:R-:W-:Y:S01]  /*11450*/  IADD3 R132, P6, PT, R136.reuse, R197, RZ ;  /* 0x000000c588847210 */ /* 0x042fe20007fde0ff */
[----:B------:R-:W-:Y:S01]  /*11460*/  VIADD R136, R136, UR21 ;  /* 0x0000001588887c36 */ /* 0x000fe20008000000 */
[----:B------:R-:W1:Y:S03]  /*11470*/  LDCU UR14, c[0x0][0x398] ;  /* 0x00007300ff0e77ac */ /* 0x000e660008000800 */
[----:B------:R-:W-:Y:S01]  /*11480*/  IMAD.X R133, R137, 0x1, R198, P6 ;  /* 0x0000000189857824 */ /* 0x000fe200030e06c6 */
[----:B------:R-:W-:-:S02]  /*11490*/  SHF.R.S32.HI R137, RZ, 0x1f, R136 ;  /* 0x0000001fff897819 */ /* 0x000fc40000011488 */
[C---:B------:R-:W-:Y:S02]  /*114a0*/  IADD3 R134, P6, PT, R136.reuse, R196, RZ ;  /* 0x000000c488867210 */ /* 0x040fe40007fde0ff */
[----:B------:R-:W-:Y:S01]  /*114b0*/  ISETP.LT.AND P5, PT, R3, UR16, !P5 ;  /* 0x0000001003007c0c */ /* 0x000fe2000efa1270 */
[----:B------:R1:W-:Y:S01]  /*114c0*/  @P0 STG.E.U8 desc[UR18][R132.64], R138 ;  /* 0x0000008a84000986 */ /* 0x0003e2000c101112 */
[----:B0-----:R-:W-:Y:S01]  /*114d0*/  ISETP.GE.AND P0, PT, R135, UR4, PT ;  /* 0x0000000487007c0c */ /* 0x001fe2000bf06270 */
[----:B------:R-:W-:Y:S01]  /*114e0*/  IMAD.X R135, R137, 0x1, R199, P6 ;  /* 0x0000000189877824 */ /* 0x000fe200030e06c7 */
[----:B------:R-:W0:Y:S01]  /*114f0*/  LDCU UR4, c[0x0][0x39c] ;  /* 0x00007380ff0477ac */ /* 0x000e220008000800 */
[----:B------:R-:W-:Y:S01]  /*11500*/  F2FP.SATFINITE.E5M2.F32.PACK_AB_MERGE_C R144, R145, R144, RZ ;  /* 0x000000909190723e */ /* 0x000fe200048060ff */
[----:B------:R-:W0:Y:S01]  /*11510*/  LDCU UR16, c[0x0][0x398] ;  /* 0x00007300ff1077ac */ /* 0x000e220008000800 */
[----:B-1----:R-:W-:Y:S01]  /*11520*/  IADD3 R132, P6, PT, R136, R197, RZ ;  /* 0x000000c588847210 */ /* 0x002fe20007fde0ff */
[----:B------:R-:W-:-:S04]  /*11530*/  VIADD R138, R0, 0x4f ;  /* 0x0000004f008a7836 */ /* 0x000fc80000000000 */
[----:B------:R-:W-:Y:S02]  /*11540*/  IMAD.X R133, R137, 0x1, R198, P6 ;  /* 0x0000000189857824 */ /* 0x000fe400030e06c6 */
[----:B------:R-:W-:Y:S01]  /*11550*/  VIADD R136, R136, UR21 ;  /* 0x0000001588887c36 */ /* 0x000fe20008000000 */
[----:B--2---:R-:W-:-:S05]  /*11560*/  F2FP.SATFINITE.E5M2.F32.PACK_AB_MERGE_C R139, R181, R180, RZ ;  /* 0x000000b4b58b723e */ /* 0x004fca00048060ff */
[----:B------:R1:W-:Y:S01]  /*11570*/  @P3 STG.E.U8 desc[UR18][R134.64], R139 ;  /* 0x0000008b86003986 */ /* 0x0003e2000c101112 */
[----:B------:R-:W-:Y:S01]  /*11580*/  ISETP.GE.AND P3, PT, R138, UR6, PT ;  /* 0x000000068a007c0c */ /* 0x000fe2000bf66270 */
[----:B------:R-:W2:Y:S02]  /*11590*/  LDCU UR6, c[0x0][0x398] ;  /* 0x00007300ff0677ac */ /* 0x000ea40008000800 */
[----:B------:R0:W-:Y:S01]  /*115a0*/  @P5 STG.E.U8 desc[UR18][R132.64], R142 ;  /* 0x0000008e84005986 */ /* 0x0001e2000c101112 */
[----:B------:R-:W-:Y:S01]  /*115b0*/  ISETP.LT.AND P5, PT, R2, UR8, !P1 ;  /* 0x0000000802007c0c */ /* 0x000fe2000cfa1270 */
[----:B------:R-:W2:Y:S01]  /*115c0*/  LDCU UR8, c[0x0][0x398] ;  /* 0x00007300ff0877ac */ /* 0x000ea20008000800 */
[----:B-1----:R-:W-:Y:S02]  /*115d0*/  SHF.R.S32.HI R135, RZ, 0x1f, R136 ;  /* 0x0000001fff877819 */ /* 0x002fe40000011488 */
[----:B------:R-:W-:Y:S02]  /*115e0*/  PRMT R134, R139, 0x9910, RZ ;  /* 0x000099108b867816 */ /* 0x000fe400000000ff */
[----:B0-----:R-:W-:-:S02]  /*115f0*/  IADD3 R132, P6, PT, R136, R196, RZ ;  /* 0x000000c488847210 */ /* 0x001fc40007fde0ff */
[----:B------:R-:W-:-:S03]  /*11600*/  SHF.R.S32.HI R134, RZ, 0x8, R134 ;  /* 0x00000008ff867819 */ /* 0x000fc60000011486 */
[----:B------:R-:W-:Y:S01]  /*11610*/  IMAD.X R133, R135, 0x1, R199, P6 ;  /* 0x0000000187857824 */ /* 0x000fe200030e06c7 */
[----:B----4-:R-:W-:Y:S01]  /*11620*/  ISETP.LT.AND P1, PT, R3, UR10, !P1 ;  /* 0x0000000a03007c0c */ /* 0x010fe2000cf21270 */
[----:B------:R-:W-:Y:S01]  /*11630*/  VIADD R137, R0, 0x50 ;  /* 0x0000005000897836 */ /* 0x000fe20000000000 */
[----:B------:R-:W-:Y:S01]  /*11640*/  PRMT R139, R142, 0x9910, RZ ;  /* 0x000099108e8b7816 */ /* 0x000fe200000000ff */
[----:B------:R-:W0:Y:S01]  /*11650*/  LDCU UR10, c[0x0][0x398] ;  /* 0x00007300ff0a77ac */ /* 0x000e220008000800 */
[----:B------:R1:W-:Y:S01]  /*11660*/  @P5 STG.E.U8 desc[UR18][R132.64], R134 ;  /* 0x0000008684005986 */ /* 0x0003e2000c101112 */
[----:B--2---:R-:W-:Y:S02]  /*11670*/  ISETP.LT.AND P5, PT, R2, UR6, !P2 ;  /* 0x0000000602007c0c */ /* 0x004fe4000d7a1270 */
[C---:B-1----:R-:W-:Y:S01]  /*11680*/  IADD3 R134, P6, PT, R136.reuse, R197, RZ ;  /* 0x000000c588867210 */ /* 0x042fe20007fde0ff */
[----:B------:R-:W-:Y:S01]  /*11690*/  VIADD R136, R136, UR21 ;  /* 0x0000001588887c36 */ /* 0x000fe20008000000 */
[----:B------:R-:W-:Y:S01]  /*116a0*/  SHF.R.S32.HI R139, RZ, 0x8, R139 ;  /* 0x00000008ff8b7819 */ /* 0x000fe2000001148b */
[----:B------:R-:W1:Y:S02]  /*116b0*/  LDCU UR6, c[0x0][0x39c] ;  /* 0x00007380ff0677ac */ /* 0x000e640008000800 */
[----:B------:R-:W-:Y:S01]  /*116c0*/  IMAD.X R135, R135, 0x1, R198, P6 ;  /* 0x0000000187877824 */ /* 0x000fe200030e06c6 */
[----:B------:R-:W-:-:S02]  /*116d0*/  SHF.R.S32.HI R138, RZ, 0x1f, R136 ;  /* 0x0000001fff8a7819 */ /* 0x000fc40000011488 */
[----:B------:R-:W-:-:S05]  /*116e0*/  IADD3 R132, P6, PT, R136, R196, RZ ;  /* 0x000000c488847210 */ /* 0x000fca0007fde0ff */
[----:B------:R-:W-:Y:S01]  /*116f0*/  IMAD.X R133, R138, 0x1, R199, P6 ;  /* 0x000000018a857824 */ /* 0x000fe200030e06c7 */
[----:B------:R2:W-:Y:S04]  /*11700*/  @P1 STG.E.U8 desc[UR18][R134.64], R139 ;  /* 0x0000008b86001986 */ /* 0x0005e8000c101112 */
[----:B------:R4:W-:Y:S01]  /*11710*/  @P5 STG.E.U8 desc[UR18][R132.64], R140 ;  /* 0x0000008c84005986 */ /* 0x0009e2000c101112 */
[----:B--2---:R-:W-:Y:S02]  /*11720*/  PRMT R139, R140, 0x9910, RZ ;  /* 0x000099108c8b7816 */ /* 0x004fe400000000ff */
[----:B----4-:R-:W-:Y:S02]  /*11730*/  F2FP.SATFINITE.E5M2.F32.PACK_AB_MERGE_C R140, R177, R176, RZ ;  /* 0x000000b0b18c723e */ /* 0x010fe400048060ff */
[----:B------:R-:W2:Y:S04]  /*11740*/  LDL.LU R176, [R1+0x348] ;  /* 0x0003480001b07983 */ /* 0x000ea80000300800 */
[----:B------:R-:W2:Y:S01]  /*11750*/  LDL.LU R177, [R1+0x34c] ;  /* 0x00034c0001b17983 */ /* 0x000ea20000300800 */
[----:B------:R-:W-:Y:S01]  /*11760*/  ISETP.GE.AND P1, PT, R137, UR4, PT ;  /* 0x0000000489007c0c */ /* 0x000fe2000bf26270 */
[----:B------:R-:W4:Y:S01]  /*11770*/  LDCU UR4, c[0x0][0x39c] ;  /* 0x00007380ff0477ac */ /* 0x000f220008000800 */
[C---:B------:R-:W-:Y:S01]  /*11780*/  IADD3 R134, P5, PT, R136.reuse, R197, RZ ;  /* 0x000000c588867210 */ /* 0x040fe20007fbe0ff */
[----:B------:R-:W-:Y:S01]  /*11790*/  VIADD R137, R136, UR21 ;  /* 0x0000001588897c36 */ /* 0x000fe20008000000 */
[----:B------:R-:W-:Y:S01]  /*117a0*/  ISETP.LT.AND P2, PT, R3, UR8, !P2 ;  /* 0x0000000803007c0c */ /* 0x000fe2000d741270 */
[----:B------:R-:W1:Y:S01]  /*117b0*/  LDCU UR8, c[0x0][0x398] ;  /* 0x00007300ff0877ac */ /* 0x000e620008000800 */
[----:B------:R-:W-:Y:S01]  /*117c0*/  ISETP.LT.AND P6, PT, R2, UR12, !P4 ;  /* 0x0000000c02007c0c */ /* 0x000fe2000e7c1270 */
[----:B------:R-:W-:Y:S01]  /*117d0*/  IMAD.X R135, R138, 0x1, R198, P5 ;  /* 0x000000018a877824 */ /* 0x000fe200028e06c6 */
[----:B------:R-:W-:Y:S01]  /*117e0*/  SHF.R.S32.HI R136, RZ, 0x1f, R137 ;  /* 0x0000001fff887819 */ /* 0x000fe20000011489 */
[----:B------:R-:W-:Y:S01]  /*117f0*/  VIADD R138, R0, 0x51 ;  /* 0x00000051008a7836 */ /* 0x000fe20000000000 */
[----:B------:R-:W-:Y:S01]  /*11800*/  IADD3 R132, P5, PT, R137, R196, RZ ;  /* 0x000000c489847210 */ /* 0x000fe20007fbe0ff */
[----:B------:R-:W1:Y:S01]  /*11810*/  LDCU UR12, c[0x0][0x398] ;  /* 0x00007300ff0c77ac */ /* 0x000e620008000800 */
[----:B------:R-:W-:-:S03]  /*11820*/  SHF.R.S32.HI R139, RZ, 0x8, R139 ;  /* 0x00000008ff8b7819 */ /* 0x000fc6000001148b */
[----:B------:R-:W-:Y:S01]  /*11830*/  IMAD.X R133, R136, 0x1, R199, P5 ;  /* 0x0000000188857824 */ /* 0x000fe200028e06c7 */
[----:B----4-:R-:W-:Y:S01]  /*11840*/  ISETP.GE.AND P5, PT, R138, UR4, PT ;  /* 0x000000048a007c0c */ /* 0x010fe2000bfa6270 */
[----:B------:R-:W4:Y:S01]  /*11850*/  LDCU UR4, c[0x0][0x39c] ;  /* 0x00007380ff0477ac */ /* 0x000f220008000800 */
[----:B0-----:R-:W-:Y:S01]  /*11860*/  ISETP.LT.AND P4, PT, R3, UR10, !P4 ;  /* 0x0000000a03007c0c */ /* 0x001fe2000e781270 */
[----:B------:R-:W-:Y:S01]  /*11870*/  @P2 STG.E.U8 desc[UR18][R134.64], R144 ;  /* 0x0000009086002986 */ /* 0x000fe2000c101112 */
[----:B------:R-:W-:Y:S01]  /*11880*/  PRMT R138, R144, 0x9910, RZ ;  /* 0x00009910908a7816 */ /* 0x000fe200000000ff */
[----:B------:R-:W0:Y:S02]  /*11890*/  LDCU UR10, c[0x0][0x398] ;  /* 0x00007300ff0a77ac */ /* 0x000e240008000800 */
[----:B------:R1:W-:Y:S01]  /*118a0*/  @P6 STG.E.U8 desc[UR18][R132.64], R139 ;  /* 0x0000008b84006986 */ /* 0x0003e2000c101112 */
[----:B------:R-:W-:Y:S02]  /*118b0*/  SHF.R.S32.HI R138, RZ, 0x8, R138 ;  /* 0x00000008ff8a7819 */ /* 0x000fe4000001148a */
[----:B------:R-:W-:Y:S01]  /*118c0*/  ISETP.LT.AND P2, PT, R2, UR14, !P0 ;  /* 0x0000000e02007c0c */ /* 0x000fe2000c741270 */
[----:B------:R-:W0:Y:S01]  /*118d0*/  LDCU UR14, c[0x0][0x398] ;  /* 0x00007300ff0e77ac */ /* 0x000e220008000800 */
[C---:B-1----:R-:W-:Y:S01]  /*118e0*/  IADD3 R132, P6, PT, R137.reuse, R197, RZ ;  /* 0x000000c589847210 */ /* 0x042fe20007fde0ff */
[----:B------:R-:W-:-:S02]  /*118f0*/  VIADD R137, R137, UR21 ;  /* 0x0000001589897c36 */ /* 0x000fc40008000000 */
[----:B------:R-:W-:Y:S02]  /*11900*/  VIADD R135, R0, 0x52 ;  /* 0x0000005200877836 */ /* 0x000fe40000000000 */
[----:B------:R-:W-:Y:S01]  /*11910*/  IMAD.X R133, R136, 0x1, R198, P6 ;  /* 0x0000000188857824 */ /* 0x000fe200030e06c6 */
[----:B------:R-:W-:Y:S02]  /*11920*/  SHF.R.S32.HI R136, RZ, 0x1f, R137 ;  /* 0x0000001fff887819 */ /* 0x000fe40000011489 */
[----:B------:R-:W-:Y:S02]  /*11930*/  IADD3 R134, P6, PT, R137, R196, RZ ;  /* 0x000000c489867210 */ /* 0x000fe40007fde0ff */
[----:B------:R-:W-:Y:S01]  /*11940*/  ISETP.LT.AND P0, PT, R3, UR16, !P0 ;  /* 0x0000001003007c0c */ /* 0x000fe2000c701270 */
[----:B------:R1:W-:Y:S01]  /*11950*/  @P4 STG.E.U8 desc[UR18][R132.64], R138 ;  /* 0x0000008a84004986 */ /* 0x0003e2000c101112 */
[----:B----4-:R-:W-:Y:S01]  /*11960*/  ISETP.GE.AND P4, PT, R135, UR4, PT ;  /* 0x0000000487007c0c */ /* 0x010fe2000bf86270 */
[----:B------:R-:W-:Y:S01]  /*11970*/  IMAD.X R135, R136, 0x1, R199, P6 ;  /* 0x0000000188877824 */ /* 0x000fe200030e06c7 */
[----:B---3--:R-:W-:Y:S01]  /*11980*/  F2FP.SATFINITE.E5M2.F32.PACK_AB_MERGE_C R139, R179, R178, RZ ;  /* 0x000000b2b38b723e */ /* 0x008fe200048060ff */
[----:B------:R-:W3:Y:S01]  /*11990*/  LDCU UR4, c[0x0][0x39c] ;  /* 0x00007380ff0477ac */ /* 0x000ee20008000800 */
[----:B------:R-:W-:-:S02]  /*119a0*/  F2FP.SATFINITE.E5M2.F32.PACK_AB_MERGE_C R146, R147, R146, RZ ;  /* 0x000000929392723e */ /* 0x000fc400048060ff */
[----:B------:R-:W-:Y:S01]  /*119b0*/  F2FP.SATFINITE.E5M2.F32.PACK_AB_MERGE_C R148, R149, R148, RZ ;  /* 0x000000949594723e */ /* 0x000fe200048060ff */
[----:B------:R-:W4:Y:S01]  /*119c0*/  LDCU UR16, c[0x0][0x398] ;  /* 0x00007300ff1077ac */ /* 0x000f220008000800 */
        /* <DEDUP_REMOVED lines=8> */
[----:B------:R-:W-:Y:S01]  /*11a50*/  ISETP.LT.AND P0, PT, R2, UR8, !P3 ;  /* 0x0000000802007c0c */ /* 0x000fe2000df01270 */
[----:B------:R-:W0:Y:S01]  /*11a60*/  LDCU UR8, c[0x0][0x398] ;  /* 0x00007300ff0877ac */ /* 0x000e220008000800 */
[----:B-1----:R-:W-:Y:S02]  /*11a70*/  SHF.R.S32.HI R135, RZ, 0x1f, R137 ;  /* 0x0000001fff877819 */ /* 0x002fe40000011489 */
[----:B------:R-:W-:-:S02]  /*11a80*/  PRMT R134, R139, 0x9910, RZ ;  /* 0x000099108b867816 */ /* 0x000fc400000000ff */
[----:B---3--:R-:W-:Y:S02]  /*11a90*/  IADD3 R132, P6, PT, R137, R196, RZ ;  /* 0x000000c489847210 */ /* 0x008fe40007fde0ff */
[----:B------:R-:W-:-:S03]  /*11aa0*/  SHF.R.S32.HI R134, RZ, 0x8, R134 ;  /* 0x00000008ff867819 */ /* 0x000fc60000011486 */
[----:B------:R-:W-:-:S05]  /*11ab0*/  IMAD.X R133, R135, 0x1, R199, P6 ;  /* 0x0000000187857824 */ /* 0x000fca00030e06c7 */
[----:B------:R1:W-:Y:S01]  /*11ac0*/  @P0 STG.E.U8 desc[UR18][R132.64], R134 ;  /* 0x0000008684000986 */ /* 0x0003e2000c101112 */
[----:B0-----:R-:W-:Y:S01]  /*11ad0*/  ISETP.LT.AND P3, PT, R3, UR10, !P3 ;  /* 0x0000000a03007c0c */ /* 0x001fe2000df61270 */
[----:B------:R-:W-:Y:S01]  /*11ae0*/  VIADD R136, R0, 0x54 ;  /* 0x0000005400887836 */ /* 0x000fe20000000000 */
[----:B------:R-:W-:Y:S01]  /*11af0*/  ISETP.LT.AND P6, PT, R2, UR6, !P1 ;  /* 0x0000000602007c0c */ /* 0x000fe2000cfc1270 */
[----:B------:R-:W0:Y:S01]  /*11b00*/  LDCU UR10, c[0x0][0x398] ;  /* 0x00007300ff0a77ac */ /* 0x000e220008000800 */
[C---:B-1----:R-:W-:Y:S01]  /*11b10*/  IADD3 R134, P0, PT, R137.reuse, R197, RZ ;  /* 0x000000c589867210 */ /* 0x042fe20007f1e0ff */
[----:B------:R-:W-:Y:S01]  /*11b20*/  VIADD R137, R137, UR21 ;  /* 0x0000001589897c36 */ /* 0x000fe20008000000 */
[----:B------:R-:W-:Y:S01]  /*11b30*/  PRMT R139, R146, 0x9910, RZ ;  /* 0x00009910928b7816 */ /* 0x000fe200000000ff */
[----:B------:R-:W1:Y:S02]  /*11b40*/  LDCU UR6, c[0x0][0x39c] ;  /* 0x00007380ff0677ac */ /* 0x000e640008000800 */
[----:B------:R-:W-:Y:S01]  /*11b50*/  IMAD.X R135, R135, 0x1, R198, P0 ;  /* 0x0000000187877824 */ /* 0x000fe200000e06c6 */
[----:B------:R-:W-:-:S02]  /*11b60*/  SHF.R.S32.HI R138, RZ, 0x1f, R137 ;  /* 0x0000001fff8a7819 */ /* 0x000fc40000011489 */
[----:B------:R-:W-:Y:S02]  /*11b70*/  IADD3 R132, P0, PT, R137, R196, RZ ;  /* 0x000000c489847210 */ /* 0x000fe40007f1e0ff */
[----:B------:R-:W-:-:S03]  /*11b80*/  SHF.R.S32.HI R139, RZ, 0x8, R139 ;  /* 0x00000008ff8b7819 */ /* 0x000fc6000001148b */
[----:B------:R-:W-:Y:S01]  /*11b90*/  IMAD.X R133, R138, 0x1, R199, P0 ;  /* 0x000000018a857824 */ /* 0x000fe200000e06c7 */
[----:B------:R-:W-:Y:S01]  /*11ba0*/  ISETP.GE.AND P0, PT, R136, UR4, PT ;  /* 0x0000000488007c0c */ /* 0x000fe2000bf06270 */
[----:B------:R-:W3:Y:S01]  /*11bb0*/  LDCU UR4, c[0x0][0x39c] ;  /* 0x00007380ff0477ac */ /* 0x000ee20008000800 */
[----:B------:R-:W-:Y:S01]  /*11bc0*/  ISETP.LT.AND P1, PT, R3, UR8, !P1 ;  /* 0x0000000803007c0c */ /* 0x000fe2000cf21270 */
[----:B------:R0:W-:Y:S01]  /*11bd0*/  @P3 STG.E.U8 desc[UR18][R134.64], R139 ;  /* 0x0000008b86003986 */ /* 0x0001e2000c101112 */
[C---:B------:R-:W-:Y:S01]  /*11be0*/  VIADD R136, R137.reuse, UR21 ;  /* 0x0000001589887c36 */ /* 0x040fe20008000000 */
[----:B------:R-:W1:Y:S02]  /*11bf0*/  LDCU UR8, c[0x0][0x398] ;  /* 0x00007300ff0877ac */ /* 0x000e640008000800 */
[----:B------:R3:W-:Y:S01]  /*11c00*/  @P6 STG.E.U8 desc[UR18][R132.64], R140 ;  /* 0x0000008c84006986 */ /* 0x0007e2000c101112 */
[----:B------:R-:W-:Y:S01]  /*11c10*/  ISETP.LT.AND P3, PT, R2, UR12, !P5 ;  /* 0x0000000c02007c0c */ /* 0x000fe2000ef61270 */
[----:B------:R-:W1:Y:S01]  /*11c20*/  LDCU UR12, c[0x0][0x398] ;  /* 0x00007300ff0c77ac */ /* 0x000e620008000800 */
[----:B0-----:R-:W-:-:S02]  /*11c30*/  IADD3 R134, P6, PT, R137, R197, RZ ;  /* 0x000000c589867210 */ /* 0x001fc40007fde0ff */
[----:B------:R-:W-:Y:S02]  /*11c40*/  PRMT R139, R140, 0x9910, RZ ;  /* 0x000099108c8b7816 */ /* 0x000fe400000000ff */
[----:B---3--:R-:W-:Y:S01]  /*11c50*/  F2FP.SATFINITE.E5M2.F32.PACK_AB_MERGE_C R140, R175, R174, RZ ;  /* 0x000000aeaf8c723e */ /* 0x008fe200048060ff */
[----:B------:R-:W-:Y:S01]  /*11c60*/  IMAD.X R135, R138, 0x1, R198, P6 ;  /* 0x000000018a877824 */ /* 0x000fe200030e06c6 */
[----:B------:R-:W3:Y:S01]  /*11c70*/  LDL.LU R174, [R1+0x358] ;  /* 0x0003580001ae7983 */ /* 0x000ee20000300800 */
[----:B------:R-:W-:-:S03]  /*11c80*/  VIADD R138, R0, 0x55 ;  /* 0x00000055008a7836 */ /* 0x000fc60000000000 */
[----:B------:R-:W3:Y:S01]  /*11c90*/  LDL.LU R175, [R1+0x35c] ;  /* 0x00035c0001af7983 */ /* 0x000ee20000300800 */
[----:B------:R-:W-:Y:S02]  /*11ca0*/  SHF.R.S32.HI R137, RZ, 0x1f, R136 ;  /* 0x0000001fff897819 */ /* 0x000fe40000011488 */
[----:B------:R-:W-:Y:S01]  /*11cb0*/  IADD3 R132, P6, PT, R136, R196, RZ ;  /* 0x000000c488847210 */ /* 0x000fe20007fde0ff */
[----:B------:R0:W-:Y:S01]  /*11cc0*/  @P1 STG.E.U8 desc[UR18][R134.64], R148 ;  /* 0x0000009486001986 */ /* 0x0001e2000c101112 */
[----:B------:R-:W-:Y:S01]  /*11cd0*/  ISETP.GE.AND P1, PT, R138, UR4, PT ;  /* 0x000000048a007c0c */ /* 0x000fe2000bf26270 */
[----:B------:R-:W1:Y:S01]  /*11ce0*/  LDCU UR4, c[0x0][0x39c] ;  /* 0x00007380ff0477ac */ /* 0x000e620008000800 */
[----:B------:R-:W-:Y:S01]  /*11cf0*/  SHF.R.S32.HI R139, RZ, 0x8, R139 ;  /* 0x00000008ff8b7819 */ /* 0x000fe2000001148b */
[----:B------:R-:W-:Y:S01]  /*11d00*/  IMAD.X R133, R137, 0x1, R199, P6 ;  /* 0x0000000189857824 */ /* 0x000fe200030e06c7 */
[----:B------:R-:W-:Y:S01]  /*11d10*/  ISETP.LT.AND P5, PT, R3, UR10, !P5 ;  /* 0x0000000a03007c0c */ /* 0x000fe2000efa1270 */
[----:B------:R-:W1:Y:S01]  /*11d20*/  LDCU UR10, c[0x0][0x398] ;  /* 0x00007300ff0a77ac */ /* 0x000e620008000800 */
[----:B------:R-:W-:-:S02]  /*11d30*/  PRMT R138, R148, 0x9910, RZ ;  /* 0x00009910948a7816 */ /* 0x000fc400000000ff */
[----:B------:R4:W-:Y:S02]  /*11d40*/  @P3 STG.E.U8 desc[UR18][R132.64], R139 ;  /* 0x0000008b84003986 */ /* 0x0009e4000c101112 */
[----:B------:R-:W-:Y:S01]  /*11d50*/  SHF.R.S32.HI R138, RZ, 0x8, R138 ;  /* 0x00000008ff8a7819 */ /* 0x000fe2000001148a */
[----:B0-----:R-:W-:Y:S01]  /*11d60*/  VIADD R135, R0, 0x56 ;  /* 0x0000005600877836 */ /* 0x001fe20000000000 */
[----:B------:R-:W-:Y:S01]  /*11d70*/  ISETP.LT.AND P3, PT, R2, UR14, !P4 ;  /* 0x0000000e02007c0c */ /* 0x000fe2000e761270 */
[----:B------:R-:W0:Y:S01]  /*11d80*/  LDCU UR14, c[0x0][0x398] ;  /* 0x00007300ff0e77ac */ /* 0x000e220008000800 */
[C---:B----4-:R-:W-:Y:S01]  /*11d90*/  IADD3 R132, P6, PT, R136.reuse, R197, RZ ;  /* 0x000000c588847210 */ /* 0x050fe20007fde0ff */
[----:B------:R-:W-:-:S04]  /*11da0*/  VIADD R136, R136, UR21 ;  /* 0x0000001588887c36 */ /* 0x000fc80008000000 */
[----:B------:R-:W-:Y:S01]  /*11db0*/  IMAD.X R133, R137, 0x1, R198, P6 ;  /* 0x0000000189857824 */ /* 0x000fe200030e06c6 */
[----:B------:R-:W-:Y:S02]  /*11dc0*/  SHF.R.S32.HI R137, RZ, 0x1f, R136 ;  /* 0x0000001fff897819 */ /* 0x000fe40000011488 */
[C---:B------:R-:W-:Y:S02]  /*11dd0*/  IADD3 R134, P6, PT, R136.reuse, R196, RZ ;  /* 0x000000c488867210 */ /* 0x040fe40007fde0ff */
[----:B------:R-:W-:Y:S01]  /*11de0*/  ISETP.LT.AND P4, PT, R3, UR16, !P4 ;  /* 0x0000001003007c0c */ /* 0x000fe2000e781270 */
[----:B------:R4:W-:Y:S01]  /*11df0*/  @P5 STG.E.U8 desc[UR18][R132.64], R138 ;  /* 0x0000008a84005986 */ /* 0x0009e2000c101112 */
[----:B-1----:R-:W-:Y:S01]  /*11e00*/  ISETP.GE.AND P5, PT, R135, UR4, PT ;  /* 0x0000000487007c0c */ /* 0x002fe2000bfa6270 */
[----:B------:R-:W-:Y:S01]  /*11e10*/  IMAD.X R135, R137, 0x1, R199, P6 ;  /* 0x0000000189877824 */ /* 0x000fe200030e06c7 */
[----:B------:R-:W-:Y:S01]  /*11e20*/  F2FP.SATFINITE.E5M2.F32.PACK_AB_MERGE_C R150, R151, R150, RZ ;  /* 0x000000969796723e */ /* 0x000fe200048060ff */
[----:B------:R-:W1:Y:S01]  /*11e30*/  LDCU UR4, c[0x0][0x39c] ;  /* 0x00007380ff0477ac */ /* 0x000e620008000800 */
[----:B------:R-:W-:Y:S01]  /*11e40*/  F2FP.SATFINITE.E5M2.F32.PACK_AB_MERGE_C R152, R153, R152, RZ ;  /* 0x000000989998723e */ /* 0x000fe200048060ff */
[----:B------:R-:W0:Y:S01]  /*11e50*/  LDCU UR16, c[0x0][0x398] ;  /* 0x00007300ff1077ac */ /* 0x000e220008000800 */
[----:B----4-:R-:W-:Y:S01]  /*11e60*/  IADD3 R132, P6, PT, R136, R197, RZ ;  /* 0x000000c588847210 */ /* 0x010fe20007fde0ff */
[----:B------:R-:W-:-:S04]  /*11e70*/  VIADD R138, R0, 0x57 ;  /* 0x00000057008a7836 */ /* 0x000fc80000000000 */
[----:B------:R-:W-:Y:S02]  /*11e80*/  IMAD.X R133, R137, 0x1, R198, P6 ;  /* 0x0000000189857824 */ /* 0x000fe400030e06c6 */
[----:B------:R-:W-:Y:S01]  /*11e90*/  VIADD R136, R136, UR21 ;  /* 0x0000001588887c36 */ /* 0x000fe20008000000 */
[----:B--2---:R-:W-:-:S05]  /*11ea0*/  F2FP.SATFINITE.E5M2.F32.PACK_AB_MERGE_C R139, R177, R176, RZ ;  /* 0x000000b0b18b723e */ /* 0x004fca00048060ff */
[----:B------:R2:W-:Y:S01]  /*11eb0*/  @P3 STG.E.U8 desc[UR18][R134.64], R139 ;  /* 0x0000008b86003986 */ /* 0x0005e2000c101112 */
[----:B------:R-:W-:Y:S01]  /*11ec0*/  ISETP.GE.AND P3, PT, R138, UR6, PT ;  /* 0x000000068a007c0c */ /* 0x000fe2000bf66270 */
[----:B------:R-:W4:Y:S02]  /*11ed0*/  LDCU UR6, c[0x0][0x398] ;  /* 0x00007300ff0677ac */ /* 0x000f240008000800 */
[----:B------:R0:W-:Y:S01]  /*11ee0*/  @P4 STG.E.U8 desc[UR18][R132.64], R150 ;  /* 0x0000009684004986 */ /* 0x0001e2000c101112 */
[----:B------:R-:W-:Y:S01]  /*11ef0*/  ISETP.LT.AND P4, PT, R2, UR8, !P2 ;  /* 0x0000000802007c0c */ /* 0x000fe2000d781270 */
[----:B------:R-:W1:Y:S01]  /*11f00*/  LDCU UR8, c[0x0][0x398] ;  /* 0x00007300ff0877ac */ /* 0x000e620008000800 */
[----:B--2---:R-:W-:Y:S02]  /*11f10*/  SHF.R.S32.HI R135, RZ, 0x1f, R136 ;  /* 0x0000001fff877819 */ /* 0x004fe40000011488 */
[----:B------:R-:W-:Y:S02]  /*11f20*/  PRMT R134, R139, 0x9910, RZ ;  /* 0x000099108b867816 */ /* 0x000fe400000000ff */
[----:B0-----:R-:W-:-:S02]  /*11f30*/  IADD3 R132, P6, PT, R136, R196, RZ ;  /* 0x000000c488847210 */ /* 0x001fc40007fde0ff */
[----:B------:R-:W-:-:S03]  /*11f40*/  SHF.R.S32.HI R134, RZ, 0x8, R134 ;  /* 0x00000008ff867819 */ /* 0x000fc60000011486 */
[----:B------:R-:W-:Y:S01]  /*11f50*/  IMAD.X R133, R135, 0x1, R199, P6 ;  /* 0x0000000187857824 */ /* 0x000fe200030e06c7 */
[----:B------:R-:W-:Y:S01]  /*11f60*/  ISETP.LT.AND P2, PT, R3, UR10, !P2 ;  /* 0x0000000a03007c0c */ /* 0x000fe2000d741270 */
[----:B------:R-:W-:Y:S01]  /*11f70*/  VIADD R137, R0, 0x58 ;  /* 0x0000005800897836 */ /* 0x000fe20000000000 */
[----:B------:R-:W-:Y:S01]  /*11f80*/  PRMT R139, R150, 0x9910, RZ ;  /* 0x00009910968b7816 */ /* 0x000fe200000000ff */
[----:B------:R-:W0:Y:S01]  /*11f90*/  LDCU UR10, c[0x0][0x398] ;  /* 0x00007300ff0a77ac */ /* 0x000e220008000800 */
[----:B------:R2:W-:Y:S01]  /*11fa0*/  @P4 STG.E.U8 desc[UR18][R132.64], R134 ;  /* 0x0000008684004986 */ /* 0x0005e2000c101112 */
[----:B----4-:R-:W-:Y:S02]  /*11fb0*/  ISETP.LT.AND P4, PT, R2, UR6, !P0 ;  /* 0x0000000602007c0c */ /* 0x010fe4000c781270 */
[C---:B--2---:R-:W-:Y:S01]  /*11fc0*/  IADD3 R134, P6, PT, R136.reuse, R197, RZ ;  /* 0x000000c588867210 */ /* 0x044fe20007fde0ff */
[----:B------:R-:W-:Y:S01]  /*11fd0*/  VIADD R136, R136, UR21 ;  /* 0x0000001588887c36 */ /* 0x000fe20008000000 */
[----:B------:R-:W-:Y:S01]  /*11fe0*/  SHF.R.S32.HI R139, RZ, 0x8, R139 ;  /* 0x00000008ff8b7819 */ /* 0x000fe2000001148b */
[----:B------:R-:W2:Y:S02]  /*11ff0*/  LDCU UR6, c[0x0][0x39c] ;  /* 0x00007380ff0677ac */ /* 0x000ea40008000800 */
[----:B------:R-:W-:Y:S01]  /*12000*/  IMAD.X R135, R135, 0x1, R198, P6 ;  /* 0x0000000187877824 */ /* 0x000fe200030e06c6 */
[----:B------:R-:W-:-:S02]  /*12010*/  SHF.R.S32.HI R138, RZ, 0x1f, R136 ;  /* 0x0000001fff8a7819 */ /* 0x000fc40000011488 */
[----:B------:R-:W-:-:S05]  /*12020*/  IADD3 R132, P6, PT, R136, R196, RZ ;  /* 0x000000c488847210 */ /* 0x000fca0007fde0ff */
[----:B------:R-:W-:Y:S01]  /*12030*/  IMAD.X R133, R138, 0x1, R199, P6 ;  /* 0x000000018a857824 */ /* 0x000fe200030e06c7 */
[----:B------:R4:W-:Y:S04]  /*12040*/  @P2 STG.E.U8 desc[UR18][R134.64], R139 ;  /* 0x0000008b86002986 */ /* 0x0009e8000c101112 */
[----:B------:R0:W-:Y:S01]  /*12050*/  @P4 STG.E.U8 desc[UR18][R132.64], R140 ;  /* 0x0000008c84004986 */ /* 0x0001e2000c101112 */
[----:B----4-:R-:W-:Y:S02]  /*12060*/  PRMT R139, R140, 0x9910, RZ ;  /* 0x000099108c8b7816 */ /* 0x010fe400000000ff */
[----:B0-----:R-:W-:Y:S02]  /*12070*/  F2FP.SATFINITE.E5M2.F32.PACK_AB_MERGE_C R140, R173, R172, RZ ;  /* 0x000000acad8c723e */ /* 0x001fe400048060ff */
[----:B------:R-:W4:Y:S04]  /*12080*/  LDL.LU R172, [R1+0x368] ;  /* 0x0003680001ac7983 */ /* 0x000f280000300800 */
[----:B------:R-:W4:Y:S01]  /*12090*/  LDL.LU R173, [R1+0x36c] ;  /* 0x00036c0001ad7983 */ /* 0x000f220000300800 */
[----:B-1----:R-:W-:Y:S01]  /*120a0*/  ISETP.GE.AND P2, PT, R137, UR4, PT ;  /* 0x0000000489007c0c */ /* 0x002fe2000bf46270 */
[----:B------:R-:W0:Y:S01]  /*120b0*/  LDCU UR4, c[0x0][0x39c] ;  /* 0x00007380ff0477ac */ /* 0x000e220008000800 */
        /* <DEDUP_REMOVED lines=12> */
[----:B0-----:R-:W-:Y:S01]  /*12180*/  ISETP.GE.AND P4, PT, R138, UR4, PT ;  /* 0x000000048a007c0c */ /* 0x001fe2000bf86270 */
[----:B------:R-:W0:Y:S01]  /*12190*/  LDCU UR4, c[0x0][0x39c] ;  /* 0x00007380ff0477ac */ /* 0x000e220008000800 */
[----:B------:R-:W-:Y:S01]  /*121a0*/  ISETP.LT.AND P1, PT, R3, UR10, !P1 ;  /* 0x0000000a03007c0c */ /* 0x000fe2000cf21270 */
        /* <DEDUP_REMOVED lines=15> */
[----:B0-----:R-:W-:Y:S01]  /*122a0*/  ISETP.GE.AND P1, PT, R135, UR4, PT ;  /* 0x0000000487007c0c */ /* 0x001fe2000bf26270 */
[----:B------:R-:W-:Y:S01]  /*122b0*/  IMAD.X R135, R136, 0x1, R199, P6 ;  /* 0x0000000188877824 */ /* 0x000fe200030e06c7 */
[----:B------:R-:W-:Y:S01]  /*122c0*/  F2FP.SATFINITE.E5M2.F32.PACK_AB_MERGE_C R154, R155, R154, RZ ;  /* 0x0000009a9b9a723e */ /* 0x000fe200048060ff */
[----:B------:R-:W0:Y:S01]  /*122d0*/  LDCU UR4, c[0x0][0x39c] ;  /* 0x00007380ff0477ac */ /* 0x000e220008000800 */
[----:B------:R-:W-:-:S02]  /*122e0*/  F2FP.SATFINITE.E5M2.F32.PACK_AB_MERGE_C R156, R157, R156, RZ ;  /* 0x0000009c9d9c723e */ /* 0x000fc400048060ff */
[----:B------:R-:W-:Y:S02]  /*122f0*/  F2FP.SATFINITE.E5M2.F32.PACK_AB_MERGE_C R158, R159, R158, RZ ;  /* 0x0000009e9f9e723e */ /* 0x000fe400048060ff */
[----:B------:R-:W-:Y:S02]  /*12300*/  F2FP.SATFINITE.E5M2.F32.PACK_AB_MERGE_C R160, R161, R160, RZ ;  /* 0x000000a0a1a0723e */ /* 0x000fe400048060ff */
[----:B------:R-:W-:Y:S02]  /*12310*/  F2FP.SATFINITE.E5M2.F32.PACK_AB_MERGE_C R162, R163, R162, RZ ;  /* 0x000000a2a3a2723e */ /* 0x000fe400048060ff */
[----:B------:R-:W-:Y:S02]  /*12320*/  F2FP.SATFINITE.E5M2.F32.PACK_AB_MERGE_C R164, R165, R164, RZ ;  /* 0x000000a4a5a4723e */ /* 0x000fe400048060ff */
[----:B------:R-:W-:Y:S02]  /*12330*/  F2FP.SATFINITE.E5M2.F32.PACK_AB_MERGE_C R166, R167, R166, RZ ;  /* 0x000000a6a7a6723e */ /* 0x000fe400048060ff */
[----:B------:R-:W-:Y:S01]  /*12340*/  F2FP.SATFINITE.E5M2.F32.PACK_AB_MERGE_C R44, R169, R168, RZ ;  /* 0x000000a8a92c723e */ /* 0x000fe200048060ff */
[----:B------:R-:W-:Y:S01]  /*12350*/  VIADD R252, R0, 0xfc ;  /* 0x000000fc00fc7836 */ /* 0x000fe20000000000 */
[----:B-1----:R-:W-:-:S02]  /*12360*/  IADD3 R132, P6, PT, R137, R197, RZ ;  /* 0x000000c589847210 */ /* 0x002fc40007fde0ff */
[----:B---3--:R-:W-:Y:S01]  /*12370*/  F2FP.SATFINITE.E5M2.F32.PACK_AB_MERGE_C R139, R175, R174, RZ ;  /* 0x000000aeaf8b723e */ /* 0x008fe200048060ff */
[----:B------:R-:W1:Y:S02]  /*12380*/  LDCU UR16, c[0x0][0x398] ;  /* 0x00007300ff1077ac */ /* 0x000e640008000800 */
[----:B------:R-:W-:Y:S02]  /*12390*/  IMAD.X R133, R136, 0x1, R198, P6 ;  /* 0x0000000188857824 */ /* 0x000fe400030e06c6 */
[----:B------:R3:W-:Y:S01]  /*123a0*/  @P0 STG.E.U8 desc[UR18][R134.64], R139 ;  /* 0x0000008b86000986 */ /* 0x0007e2000c101112 */
[----:B------:R-:W-:Y:S02]  /*123b0*/  VIADD R137, R137, UR21 ;  /* 0x0000001589897c36 */ /* 0x000fe40008000000 */
[----:B------:R-:W-:Y:S01]  /*123c0*/  VIADD R138, R0, 0x5b ;  /* 0x0000005b008a7836 */ /* 0x000fe20000000000 */
[----:B------:R0:W-:Y:S01]  /*123d0*/  @P5 STG.E.U8 desc[UR18][R132.64], R154 ;  /* 0x0000009a84005986 */ /* 0x0001e2000c101112 */
[----:B------:R-:W-:Y:S01]  /*123e0*/  ISETP.LT.AND P5, PT, R2, UR8, !P3 ;  /* 0x0000000802007c0c */ /* 0x000fe2000dfa1270 */
[----:B------:R-:W1:Y:S02]  /*123f0*/  LDCU UR8, c[0x0][0x398] ;  /* 0x00007300ff0877ac */ /* 0x000e640008000800 */
[----:B--2---:R-:W-:Y:S01]  /*12400*/  ISETP.GE.AND P0, PT, R138, UR6, PT ;  /* 0x000000068a007c0c */ /* 0x004fe2000bf06270 */
[----:B------:R-:W2:Y:S01]  /*12410*/  LDCU UR6, c[0x0][0x398] ;  /* 0x00007300ff0677ac */ /* 0x000ea20008000800 */
[----:B---3--:R-:W-:-:S02]  /*12420*/  SHF.R.S32.HI R135, RZ, 0x1f, R137 ;  /* 0x0000001fff877819 */ /* 0x008fc40000011489 */
[----:B------:R-:W-:Y:S02]  /*12430*/  PRMT R134, R139, 0x9910, RZ ;  /* 0x000099108b867816 */ /* 0x000fe400000000ff */
[----:B0-----:R-:W-:Y:S02]  /*12440*/  IADD3 R132, P6, PT, R137, R196, RZ ;  /* 0x000000c489847210 */ /* 0x001fe40007fde0ff */
[----:B------:R-:W-:-:S03]  /*12450*/  SHF.R.S32.HI R134, RZ, 0x8, R134 ;  /* 0x00000008ff867819 */ /* 0x000fc60000011486 */
[----:B------:R-:W-:Y:S01]  /*12460*/  IMAD.X R133, R135, 0x1, R199, P6 ;  /* 0x0000000187857824 */ /* 0x000fe200030e06c7 */
[----:B------:R-:W-:Y:S01]  /*12470*/  ISETP.LT.AND P3, PT, R3, UR10, !P3 ;  /* 0x0000000a03007c0c */ /* 0x000fe2000df61270 */
[----:B------:R-:W-:Y:S01]  /*12480*/  VIADD R136, R0, 0x5c ;  /* 0x0000005c00887836 */ /* 0x000fe20000000000 */
[----:B------:R-:W-:Y:S01]  /*12490*/  PRMT R139, R154, 0x9910, RZ ;  /* 0x000099109a8b7816 */ /* 0x000fe200000000ff */
[----:B------:R-:W0:Y:S01]  /*124a0*/  LDCU UR10, c[0x0][0x398] ;  /* 0x00007300ff0a77ac */ /* 0x000e220008000800 */
[----:B------:R3:W-:Y:S02]  /*124b0*/  @P5 STG.E.U8 desc[UR18][R132.64], R134 ;  /* 0x0000008684005986 */ /* 0x0007e4000c101112 */
[----:B------:R-:W-:Y:S02]  /*124c0*/  SHF.R.S32.HI R139, RZ, 0x8, R139 ;  /* 0x00000008ff8b7819 */ /* 0x000fe4000001148b */
[C---:B---3--:R-:W-:Y:S01]  /*124d0*/  IADD3 R134, P6, PT, R137.reuse, R197, RZ ;  /* 0x000000c589867210 */ /* 0x048fe20007fde0ff */
[----:B------:R-:W-:-:S04]  /*124e0*/  VIADD R137, R137, UR21 ;  /* 0x0000001589897c36 */ /* 0x000fc80008000000 */
[----:B------:R-:W-:Y:S01]  /*124f0*/  IMAD.X R135, R135, 0x1, R198, P6 ;  /* 0x0000000187877824 */ /* 0x000fe200030e06c6 */
[----:B--2---:R-:W-:Y:S01]  /*12500*/  ISETP.LT.AND P5, PT, R2, UR6, !P2 ;  /* 0x0000000602007c0c */ /* 0x004fe2000d7a1270 */
[----:B------:R-:W2:Y:S01]  /*12510*/  LDCU UR6, c[0x0][0x398] ;  /* 0x00007300ff0677ac */ /* 0x000ea20008000800 */
[----:B------:R-:W-:Y:S02]  /*12520*/  SHF.R.S32.HI R138, RZ, 0x1f, R137 ;  /* 0x0000001fff8a7819 */ /* 0x000fe40000011489 */
[----:B------:R3:W-:Y:S01]  /*12530*/  @P3 STG.E.U8 desc[UR18][R134.64], R139 ;  /* 0x0000008b86003986 */ /* 0x0007e2000c101112 */
[----:B------:R-:W-:Y:S01]  /*12540*/  ISETP.GE.AND P3, PT, R136, UR4, PT ;  /* 0x0000000488007c0c */ /* 0x000fe2000bf66270 */
[----:B------:R-:W0:Y:S01]  /*12550*/  LDCU UR4, c[0x0][0x39c] ;  /* 0x00007380ff0477ac */ /* 0x000e220008000800 */
[C---:B------:R-:W-:Y:S01]  /*12560*/  IADD3 R132, P6, PT, R137.reuse, R196, RZ ;  /* 0x000000c489847210 */ /* 0x040fe20007fde0ff */
[----:B------:R-:W-:-:S04]  /*12570*/  VIADD R136, R137, UR21 ;  /* 0x0000001589887c36 */ /* 0x000fc80008000000 */
[----:B------:R-:W-:Y:S01]  /*12580*/  IMAD.X R133, R138, 0x1, R199, P6 ;  /* 0x000000018a857824 */ /* 0x000fe200030e06c7 */
[----:B---3--:R-:W-:-:S04]  /*12590*/  IADD3 R134, P6, PT, R137, R197, RZ ;  /* 0x000000c589867210 */ /* 0x008fc80007fde0ff */
[----:B------:R3:W-:Y:S01]  /*125a0*/  @P5 STG.E.U8 desc[UR18][R132.64], R140 ;  /* 0x0000008c84005986 */ /* 0x0007e2000c101112 */
[----:B-1----:R-:W-:Y:S01]  /*125b0*/  ISETP.LT.AND P2, PT, R3, UR8, !P2 ;  /* 0x0000000803007c0c */ /* 0x002fe2000d741270 */
[----:B------:R-:W1:Y:S01]  /*125c0*/  LDCU UR8, c[0x0][0x398] ;  /* 0x00007300ff0877ac */ /* 0x000e620008000800 */
[----:B------:R-:W-:Y:S01]  /*125d0*/  ISETP.LT.AND P5, PT, R2, UR12, !P4 ;  /* 0x0000000c02007c0c */ /* 0x000fe2000e7a1270 */
[----:B------:R-:W-:Y:S01]  /*125e0*/  IMAD.X R135, R138, 0x1, R198, P6 ;  /* 0x000000018a877824 */ /* 0x000fe200030e06c6 */
[----:B------:R-:W-:Y:S01]  /*125f0*/  SHF.R.S32.HI R137, RZ, 0x1f, R136 ;  /* 0x0000001fff897819 */ /* 0x000fe20000011488 */
[----:B------:R-:W-:Y:S01]  /*12600*/  VIADD R138, R0, 0x5d ;  /* 0x0000005d008a7836 */ /* 0x000fe20000000000 */
[----:B------:R-:W-:Y:S01]  /*12610*/  PRMT R139, R140, 0x9910, RZ ;  /* 0x000099108c8b7816 */ /* 0x000fe200000000ff */
[----:B------:R-:W1:Y:S01]  /*12620*/  LDCU UR12, c[0x0][0x398] ;  /* 0x00007300ff0c77ac */ /* 0x000e620008000800 */
[----:B---3--:R-:W-:Y:S02]  /*12630*/  IADD3 R132, P6, PT, R136, R196, RZ ;  /* 0x000000c488847210 */ /* 0x008fe40007fde0ff */
[----:B------:R-:W-:-:S03]  /*12640*/  SHF.R.S32.HI R139, RZ, 0x8, R139 ;  /* 0x00000008ff8b7819 */ /* 0x000fc6000001148b */
[----:B------:R-:W-:Y:S01]  /*12650*/  IMAD.X R133, R137, 0x1, R199, P6 ;  /* 0x0000000189857824 */ /* 0x000fe200030e06c7 */
[----:B0-----:R-:W-:Y:S01]  /*12660*/  ISETP.GE.AND P6, PT, R138, UR4, PT ;  /* 0x000000048a007c0c */ /* 0x001fe2000bfc6270 */
[----:B------:R-:W0:Y:S01]  /*12670*/  LDCU UR4, c[0x0][0x39c] ;  /* 0x00007380ff0477ac */ /* 0x000e220008000800 */
[----:B------:R-:W-:Y:S01]  /*12680*/  ISETP.LT.AND P4, PT, R3, UR10, !P4 ;  /* 0x0000000a03007c0c */ /* 0x000fe2000e781270 */
[----:B------:R3:W-:Y:S01]  /*12690*/  @P2 STG.E.U8 desc[UR18][R134.64], R156 ;  /* 0x0000009c86002986 */ /* 0x0007e2000c101112 */
[----:B------:R-:W-:Y:S01]  /*126a0*/  VIADD R138, R0, 0x5e ;  /* 0x0000005e008a7836 */ /* 0x000fe20000000000 */
[----:B------:R-:W0:Y:S02]  /*126b0*/  LDCU UR10, c[0x0][0x398] ;  /* 0x00007300ff0a77ac */ /* 0x000e240008000800 */
[----:B------:R1:W-:Y:S01]  /*126c0*/  @P5 STG.E.U8 desc[UR18][R132.64], R139 ;  /* 0x0000008b84005986 */ /* 0x0003e2000c101112 */
[----:B---3--:R-:W-:Y:S02]  /*126d0*/  PRMT R135, R156, 0x9910, RZ ;  /* 0x000099109c877816 */ /* 0x008fe400000000ff */
[C---:B-1----:R-:W-:Y:S01]  /*126e0*/  IADD3 R132, P5, PT, R136.reuse, R197, RZ ;  /* 0x000000c588847210 */ /* 0x042fe20007fbe0ff */
[----:B------:R-:W-:Y:S01]  /*126f0*/  VIADD R136, R136, UR21 ;  /* 0x0000001588887c36 */ /* 0x000fe20008000000 */
[----:B------:R-:W-:-:S03]  /*12700*/  SHF.R.S32.HI R135, RZ, 0x8, R135 ;  /* 0x00000008ff877819 */ /* 0x000fc60000011487 */
[----:B------:R-:W-:Y:S01]  /*12710*/  IMAD.X R133, R137, 0x1, R198, P5 ;  /* 0x0000000189857824 */ /* 0x000fe200028e06c6 */
[----:B------:R-:W-:Y:S02]  /*12720*/  SHF.R.S32.HI R137, RZ, 0x1f, R136 ;  /* 0x0000001fff897819 */ /* 0x000fe40000011488 */
[----:B------:R-:W-:Y:S02]  /*12730*/  IADD3 R134, P5, PT, R136, R196, RZ ;  /* 0x000000c488867210 */ /* 0x000fe40007fbe0ff */
[----:B------:R1:W-:Y:S03]  /*12740*/  @P4 STG.E.U8 desc[UR18][R132.64], R135 ;  /* 0x0000008784004986 */ /* 0x0003e6000c101112 */
[----:B-1----:R-:W-:Y:S01]  /*12750*/  IMAD.X R135, R137, 0x1, R199, P5 ;  /* 0x0000000189877824 */ /* 0x002fe200028e06c7 */
[----:B0-----:R-:W-:Y:S01]  /*12760*/  ISETP.GE.AND P5, PT, R138, UR4, PT ;  /* 0x000000048a007c0c */ /* 0x001fe2000bfa6270 */
[----:B------:R-:W0:Y:S01]  /*12770*/  LDCU UR4, c[0x0][0x39c] ;  /* 0x00007380ff0477ac */ /* 0x000e220008000800 */
[----:B----4-:R-:W-:-:S02]  /*12780*/  F2FP.SATFINITE.E5M2.F32.PACK_AB_MERGE_C R138, R173, R172, RZ ;  /* 0x000000acad8a723e */ /* 0x010fc400048060ff */
[----:B------:R-:W3:Y:S04]  /*12790*/  LDL.LU R172, [R1+0x370] ;  /* 0x0003700001ac7983 */ /* 0x000ee80000300800 */
[----:B------:R-:W3:Y:S01]  /*127a0*/  LDL.LU R173, [R1+0x374] ;  /* 0x0003740001ad7983 */ /* 0x000ee20000300800 */
[----:B--2---:R-:W-:Y:S01]  /*127b0*/  ISETP.LT.AND P2, PT, R2, UR6, !P1 ;  /* 0x0000000602007c0c */ /* 0x004fe2000cf41270 */
[----:B------:R-:W1:Y:S01]  /*127c0*/  LDCU UR6, c[0x0][0x398] ;  /* 0x00007300ff0677ac */ /* 0x000e620008000800 */
[----:B------:R-:W-:Y:S02]  /*127d0*/  ISETP.LT.AND P1, PT, R3, UR14, !P1 ;  /* 0x0000000e03007c0c */ /* 0x000fe4000cf21270 */
[C---:B------:R-:W-:Y:S01]  /*127e0*/  IADD3 R132, P4, PT, R136.reuse, R197, RZ ;  /* 0x000000c588847210 */ /* 0x040fe20007f9e0ff */
[----:B------:R-:W-:Y:S01]  /*127f0*/  VIADD R136, R136, UR21 ;  /* 0x0000001588887c36 */ /* 0x000fe20008000000 */
[----:B------:R-:W-:Y:S01]  /*12800*/  PRMT R139, R158, 0x9910, RZ ;  /* 0x000099109e8b7816 */ /* 0x000fe200000000ff */
[----:B------:R-:W2:Y:S02]  /*12810*/  LDCU UR14, c[0x0][0x398] ;  /* 0x00007300ff0e77ac */ /* 0x000ea40008000800 */
[----:B------:R-:W-:-:S04]  /*12820*/  IMAD.X R133, R137, 0x1, R198, P4 ;  /* 0x0000000189857824 */ /* 0x000fc800020e06c6 */
[----:B------:R4:W-:Y:S04]  /*12830*/  @P2 STG.E.U8 desc[UR18][R134.64], R138 ;  /* 0x0000008a86002986 */ /* 0x0009e8000c101112 */
[----:B------:R0:W-:Y:S01]  /*12840*/  @P1 STG.E.U8 desc[UR18][R132.64], R158 ;  /* 0x0000009e84001986 */ /* 0x0001e2000c101112 */
[----:B------:R-:W-:Y:S01]  /*12850*/  ISETP.LT.AND P1, PT, R2, UR8, !P0 ;  /* 0x0000000802007c0c */ /* 0x000fe2000c721270 */
[----:B------:R-:W-:Y:S01]  /*12860*/  VIADD R137, R0, 0xff ;  /* 0x000000ff00897836 */ /* 0x000fe20000000000 */
[----:B----4-:R-:W-:Y:S01]  /*12870*/  IADD3 R134, P2, PT, R136, R196, RZ ;  /* 0x000000c488867210 */ /* 0x010fe20007f5e0ff */
[----:B------:R-:W4:Y:S01]  /*12880*/  LDCU UR8, c[0x0][0x398] ;  /* 0x00007300ff0877ac */ /* 0x000f220008000800 */
[----:B------:R-:W-:Y:S02]  /*12890*/  PRMT R138, R138, 0x9910, RZ ;  /* 0x000099108a8a7816 */ /* 0x000fe400000000ff */
[----:B0-----:R-:W-:-:S02]  /*128a0*/  SHF.R.S32.HI R133, RZ, 0x1f, R136 ;  /* 0x0000001fff857819 */ /* 0x001fc40000011488 */
[----:B------:R-:W-:-:S03]  /*128b0*/  SHF.R.S32.HI R138, RZ, 0x8, R138 ;  /* 0x00000008ff8a7819 */ /* 0x000fc6000001148a */
[----:B------:R-:W-:-:S05]  /*128c0*/  IMAD.X R135, R133, 0x1, R199, P2 ;  /* 0x0000000185877824 */ /* 0x000fca00010e06c7 */
[----:B------:R3:W-:Y:S01]  /*128d0*/  @P1 STG.E.U8 desc[UR18][R134.64], R138 ;  /* 0x0000008a86001986 */ /* 0x0007e2000c101112 */
[----:B------:R-:W-:Y:S01]  /*128e0*/  ISETP.LT.AND P0, PT, R3, UR10, !P0 ;  /* 0x0000000a03007c0c */ /* 0x000fe2000c701270 */
[----:B------:R-:W0:Y:S01]  /*128f0*/  LDCU UR10, c[0x0][0x398] ;  /* 0x00007300ff0a77ac */ /* 0x000e220008000800 */
[----:B---3--:R-:W-:Y:S02]  /*12900*/  F2FP.SATFINITE.E5M2.F32.PACK_AB_MERGE_C R138, R173, R172, RZ ;  /* 0x000000acad8a723e */ /* 0x008fe400048060ff */
[----:B------:R-:W3:Y:S04]  /*12910*/  LDL.LU R172, [R1+0x378] ;  /* 0x0003780001ac7983 */ /* 0x000ee80000300800 */
[----:B------:R-:W3:Y:S01]  /*12920*/  LDL.LU R173, [R1+0x37c] ;  /* 0x00037c0001ad7983 */ /* 0x000ee20000300800 */
[----:B------:R-:W-:-:S02]  /*12930*/  IADD3 R132, P4, PT, R136, R197, RZ ;  /* 0x000000c588847210 */ /* 0x000fc40007f9e0ff */
[----:B------:R-:W-:Y:S01]  /*12940*/  ISETP.GE.AND P2, PT, R137, UR27, PT ;  /* 0x0000001b89007c0c */ /* 0x000fe2000bf46270 */
[----:B------:R-:W-:Y:S01]  /*12950*/  VIADD R136, R136, UR21 ;  /* 0x0000001588887c36 */ /* 0x000fe20008000000 */
[----:B------:R-:W-:Y:S01]  /*12960*/  SHF.R.S32.HI R137, RZ, 0x8, R139 ;  /* 0x00000008ff897819 */ /* 0x000fe2000001148b */
[----:B------:R-:W-:-:S03]  /*12970*/  IMAD.X R133, R133, 0x1, R198, P4 ;  /* 0x0000000185857824 */ /* 0x000fc600020e06c6 */
[----:B------:R-:W-:Y:S02]  /*12980*/  IADD3 R134, P4, PT, R136, R196, RZ ;  /* 0x000000c488867210 */ /* 0x000fe40007f9e0ff */
[----:B------:R0:W-:Y:S01]  /*12990*/  @P0 STG.E.U8 desc[UR18][R132.64], R137 ;  /* 0x0000008984000986 */ /* 0x0001e2000c101112 */
[----:B-1----:R-:W-:Y:S01]  /*129a0*/  ISETP.LT.AND P0, PT, R2, UR6, !P3 ;  /* 0x0000000602007c0c */ /* 0x002fe2000df01270 */
[----:B------:R-:W1:Y:S01]  /*129b0*/  LDCU UR6, c[0x0][0x39c] ;  /* 0x00007380ff0677ac */ /* 0x000e620008000800 */
[----:B------:R-:W-:Y:S02]  /*129c0*/  ISETP.LT.AND P3, PT, R3, UR12, !P3 ;  /* 0x0000000c03007c0c */ /* 0x000fe4000df61270 */
[----:B------:R-:W-:Y:S01]  /*129d0*/  PRMT R139, R160, 0x9910, RZ ;  /* 0x00009910a08b7816 */ /* 0x000fe200000000ff */
[----:B------:R-:W1:Y:S01]  /*129e0*/  LDCU UR12, c[0x0][0x398] ;  /* 0x00007300ff0c77ac */ /* 0x000e620008000800 */
[----:B0-----:R-:W-:Y:S01]  /*129f0*/  VIADD R132, R0, 0xfe ;  /* 0x000000fe00847836 */ /* 0x001fe20000000000 */
[----:B------:R-:W-:-:S04]  /*12a00*/  SHF.R.S32.HI R133, RZ, 0x1f, R136 ;  /* 0x0000001fff857819 */ /* 0x000fc80000011488 */
[----:B------:R-:W-:Y:S01]  /*12a10*/  ISETP.GE.AND P1, PT, R132, UR25, PT ;  /* 0x0000001984007c0c */ /* 0x000fe2000bf26270 */
[----:B------:R-:W-:Y:S01]  /*12a20*/  IMAD.X R135, R133, 0x1, R199, P4 ;  /* 0x0000000185877824 */ /* 0x000fe200020e06c7 */
[C---:B------:R-:W-:Y:S01]  /*12a30*/  IADD3 R132, P4, PT, R136.reuse, R197, RZ ;  /* 0x000000c588847210 */ /* 0x040fe20007f9e0ff */
[----:B------:R-:W-:-:S04]  /*12a40*/  VIADD R136, R136, UR21 ;  /* 0x0000001588887c36 */ /* 0x000fc80008000000 */
[----:B------:R-:W-:Y:S01]  /*12a50*/  IMAD.X R133, R133, 0x1, R198, P4 ;  /* 0x0000000185857824 */ /* 0x000fe200020e06c6 */
[----:B----4-:R-:W-:Y:S01]  /*12a60*/  ISETP.LT.AND P4, PT, R2, UR8, !P6 ;  /* 0x0000000802007c0c */ /* 0x010fe2000f781270 */
[----:B------:R0:W-:Y:S01]  /*12a70*/  @P0 STG.E.U8 desc[UR18][R134.64], R138 ;  /* 0x0000008a86000986 */ /* 0x0001e2000c101112 */
[----:B------:R-:W4:Y:S03]  /*12a80*/  LDCU UR8, c[0x0][0x398] ;  /* 0x00007300ff0877ac */ /* 0x000f260008000800 */
[----:B------:R1:W-:Y:S01]  /*12a90*/  @P3 STG.E.U8 desc[UR18][R132.64], R160 ;  /* 0x000000a084003986 */ /* 0x0003e2000c101112 */
[----:B0-----:R-:W-:Y:S02]  /*12aa0*/  IADD3 R134, P3, PT, R136, R196, RZ ;  /* 0x000000c488867210 */ /* 0x001fe40007f7e0ff */
[----:B------:R-:W-:Y:S02]  /*12ab0*/  PRMT R138, R138, 0x9910, RZ ;  /* 0x000099108a8a7816 */ /* 0x000fe400000000ff */
[----:B-1----:R-:W-:-:S02]  /*12ac0*/  SHF.R.S32.HI R133, RZ, 0x1f, R136 ;  /* 0x0000001fff857819 */ /* 0x002fc40000011488 */
[----:B------:R-:W-:-:S03]  /*12ad0*/  SHF.R.S32.HI R138, RZ, 0x8, R138 ;  /* 0x00000008ff8a7819 */ /* 0x000fc6000001148a */
[----:B------:R-:W-:-:S05]  /*12ae0*/  IMAD.X R135, R133, 0x1, R199, P3 ;  /* 0x0000000185877824 */ /* 0x000fca00018e06c7 */
[----:B------:R0:W-:Y:S02]  /*12af0*/  @P4 STG.E.U8 desc[UR18][R134.64], R138 ;  /* 0x0000008a86004986 */ /* 0x0001e4000c101112 */
[----:B0-----:R-:W-:Y:S02]  /*12b00*/  SHF.R.S32.HI R134, RZ, 0x8, R139 ;  /* 0x00000008ff867819 */ /* 0x001fe4000001148b */
[----:B---3--:R-:W-:Y:S02]  /*12b10*/  F2FP.SATFINITE.E5M2.F32.PACK_AB_MERGE_C R139, R173, R172, RZ ;  /* 0x000000acad8b723e */ /* 0x008fe400048060ff */
[----:B------:R-:W3:Y:S04]  /*12b20*/  LDL.LU R172, [R1+0x380] ;  /* 0x0003800001ac7983 */ /* 0x000ee80000300800 */
[----:B------:R-:W3:Y:S01]  /*12b30*/  LDL.LU R173, [R1+0x384] ;  /* 0x0003840001ad7983 */ /* 0x000ee20000300800 */
[----:B------:R-:W-:Y:S01]  /*12b40*/  ISETP.LT.AND P6, PT, R3, UR10, !P6 ;  /* 0x0000000a03007c0c */ /* 0x000fe2000f7c1270 */
[----:B------:R-:W-:Y:S01]  /*12b50*/  VIADD R137, R0, 0x5f ;  /* 0x0000005f00897836 */ /* 0x000fe20000000000 */
[C---:B------:R-:W-:Y:S01]  /*12b60*/  IADD3 R132, P3, PT, R136.reuse, R197, RZ ;  /* 0x000000c588847210 */ /* 0x040fe20007f7e0ff */
[----:B------:R-:W-:Y:S01]  /*12b70*/  VIADD R136, R136, UR21 ;  /* 0x0000001588887c36 */ /* 0x000fe20008000000 */
[----:B------:R-:W0:Y:S03]  /*12b80*/  LDCU UR10, c[0x0][0x398] ;  /* 0x00007300ff0a77ac */ /* 0x000e260008000800 */
[----:B------:R-:W-:Y:S01]  /*12b90*/  IMAD.X R133, R133, 0x1, R198, P3 ;  /* 0x0000000185857824 */ /* 0x000fe200018e06c6 */
[----:B------:R-:W-:Y:S01]  /*12ba0*/  ISETP.GE.AND P0, PT, R137, UR4, PT ;  /* 0x0000000489007c0c */ /* 0x000fe2000bf06270 */
[----:B------:R-:W1:Y:S01]  /*12bb0*/  LDCU UR4, c[0x0][0x39c] ;  /* 0x00007380ff0477ac */ /* 0x000e620008000800 */
[----:B------:R-:W-:-:S03]  /*12bc0*/  ISETP.LT.AND P3, PT, R2, UR12, !P5 ;  /* 0x0000000c02007c0c */ /* 0x000fc6000ef61270 */
[----:B------:R0:W-:Y:S01]  /*12bd0*/  @P6 STG.E.U8 desc[UR18][R132.64], R134 ;  /* 0x0000008684006986 */ /* 0x0001e2000c101112 */
[----:B----4-:R-:W-:Y:S01]  /*12be0*/  ISETP.LT.AND P5, PT, R3, UR8, !P5 ;  /* 0x0000000803007c0c */ /* 0x010fe2000efa1270 */
[----:B------:R-:W-:Y:S01]  /*12bf0*/  VIADD R137, R0, 0x60 ;  /* 0x0000006000897836 */ /* 0x000fe20000000000 */
[----:B------:R-:W4:Y:S01]  /*12c00*/  LDCU UR12, c[0x0][0x398] ;  /* 0x00007300ff0c77ac */ /* 0x000f220008000800 */
[----:B0-----:R-:W-:Y:S01]  /*12c10*/  SHF.R.S32.HI R133, RZ, 0x1f, R136 ;  /* 0x0000001fff857819 */ /* 0x001fe20000011488 */
[C---:B------:R-:W-:Y:S01]  /*12c20*/  VIADD R146, R136.reuse, UR21 ;  /* 0x0000001588927c36 */ /* 0x040fe20008000000 */
[C---:B------:R-:W-:Y:S01]  /*12c30*/  IADD3 R134, P6, PT, R136.reuse, R196, RZ ;  /* 0x000000c488867210 */ /* 0x040fe20007fde0ff */
[----:B------:R-:W0:Y:S04]  /*12c40*/  LDCU UR8, c[0x0][0x39c] ;  /* 0x00007380ff0877ac */ /* 0x000e280008000800 */
[----:B------:R-:W-:Y:S01]  /*12c50*/  IMAD.X R135, R133, 0x1, R199, P6 ;  /* 0x0000000185877824 */ /* 0x000fe200030e06c7 */
[----:B------:R-:W-:-:S05]  /*12c60*/  IADD3 R132, P6, PT, R136, R197, RZ ;  /* 0x000000c588847210 */ /* 0x000fca0007fde0ff */
[----:B------:R-:W-:Y:S01]  /*12c70*/  IMAD.X R133, R133, 0x1, R198, P6 ;  /* 0x0000000185857824 */ /* 0x000fe200030e06c6 */
[----:B------:R-:W-:Y:S01]  /*12c80*/  ISETP.GE.AND P4, PT, R137, UR6, PT ;  /* 0x0000000689007c0c */ /* 0x000fe2000bf86270 */
[----:B------:R0:W-:Y:S01]  /*12c90*/  @P3 STG.E.U8 desc[UR18][R134.64], R139 ;  /* 0x0000008b86003986 */ /* 0x0001e2000c101112 */
[----:B------:R-:W-:Y:S01]  /*12ca0*/  VIADD R137, R0, 0x61 ;  /* 0x0000006100897836 */ /* 0x000fe20000000000 */
[----:B------:R-:W2:Y:S01]  /*12cb0*/  LDCU UR6, c[0x0][0x39c] ;  /* 0x00007380ff0677ac */ /* 0x000ea20008000800 */
[----:B------:R-:W-:Y:S01]  /*12cc0*/  VIADD R142, R146, UR21 ;  /* 0x00000015928e7c36 */ /* 0x000fe20008000000 */
[----:B------:R4:W-:Y:S02]  /*12cd0*/  @P5 STG.E.U8 desc[UR18][R132.64], R162 ;  /* 0x000000a284005986 */ /* 0x0009e4000c101112 */
[----:B-1----:R-:W-:Y:S01]  /*12ce0*/  ISETP.GE.AND P3, PT, R137, UR4, PT ;  /* 0x0000000489007c0c */ /* 0x002fe2000bf66270 */
[----:B------:R-:W1:Y:S01]  /*12cf0*/  LDCU UR4, c[0x0][0x398] ;  /* 0x00007300ff0477ac */ /* 0x000e620008000800 */
[----:B0-----:R-:W-:-:S02]  /*12d00*/  SHF.R.S32.HI R134, RZ, 0x1f, R146 ;  /* 0x0000001fff867819 */ /* 0x001fc40000011492 */
[CC--:B----4-:R-:W-:Y:S02]  /*12d10*/  IADD3 R132, P6, PT, R146.reuse, R196.reuse, RZ ;  /* 0x000000c492847210 */ /* 0x0d0fe40007fde0ff */
[-C--:B------:R-:W-:Y:S01]  /*12d20*/  IADD3 R146, P5, PT, R146, R197.reuse, RZ ;  /* 0x000000c592927210 */ /* 0x080fe20007fbe0ff */
[----:B------:R-:W-:Y:S01]  /*12d30*/  VIADD R138, R142, UR21 ;  /* 0x000000158e8a7c36 */ /* 0x000fe20008000000 */
[----:B------:R-:W-:Y:S01]  /*12d40*/  SHF.R.S32.HI R135, RZ, 0x1f, R142 ;  /* 0x0000001fff877819 */ /* 0x000fe2000001148e */
[--C-:B------:R-:W-:Y:S01]  /*12d50*/  IMAD.X R133, R134, 0x1, R199.reuse, P6 ;  /* 0x0000000186857824 */ /* 0x100fe200030e06c7 */
[-C--:B------:R-:W-:Y:S01]  /*12d60*/  IADD3 R144, P6, PT, R142, R196.reuse, RZ ;  /* 0x000000c48e907210 */ /* 0x080fe20007fde0ff */
[----:B------:R-:W-:Y:S01]  /*12d70*/  IMAD.X R147, R134, 0x1, R198, P5 ;  /* 0x0000000186937824 */ /* 0x000fe200028e06c6 */
[-C--:B------:R-:W-:Y:S01]  /*12d80*/  IADD3 R142, P5, PT, R142, R197.reuse, RZ ;  /* 0x000000c58e8e7210 */ /* 0x080fe20007fbe0ff */
[C---:B------:R-:W-:Y:S01]  /*12d90*/  VIADD R150, R138.reuse, UR21 ;  /* 0x000000158a967c36 */ /* 0x040fe20008000000 */
[----:B------:R-:W-:Y:S01]  /*12da0*/  SHF.R.S32.HI R134, RZ, 0x1f, R138 ;  /* 0x0000001fff867819 */ /* 0x000fe2000001148a */
[C---:B------:R-:W-:Y:S01]  /*12db0*/  IMAD.X R145, R135.reuse, 0x1, R199, P6 ;  /* 0x0000000187917824 */ /* 0x040fe200030e06c7 */
[C---:B------:R-:W-:Y:S01]  /*12dc0*/  IADD3 R140, P6, PT, R138.reuse, R196, RZ ;  /* 0x000000c48a8c7210 */ /* 0x040fe20007fde0ff */
[----:B------:R-:W-:Y:S01]  /*12dd0*/  IMAD.X R143, R135, 0x1, R198, P5 ;  /* 0x00000001878f7824 */ /* 0x000fe200028e06c6 */
[----:B------:R-:W-:-:S02]  /*12de0*/  IADD3 R138, P5, PT, R138, R197, RZ ;  /* 0x000000c58a8a7210 */ /* 0x000fc40007fbe0ff */
[----:B------:R-:W-:Y:S02]  /*12df0*/  PRMT R137, R139, 0x9910, RZ ;  /* 0x000099108b897816 */ /* 0x000fe400000000ff */
[----:B------:R-:W-:Y:S01]  /*12e00*/  SHF.R.S32.HI R135, RZ, 0x1f, R150 ;  /* 0x0000001fff877819 */ /* 0x000fe20000011496 */
[----:B------:R-:W-:Y:S01]  /*12e10*/  IMAD.X R139, R134, 0x1, R198, P5 ;  /* 0x00000001868b7824 */ /* 0x000fe200028e06c6 */
[----:B------:R-:W-:Y:S01]  /*12e20*/  IADD3 R136, P5, PT, R150, R196, RZ ;  /* 0x000000c496887210 */ /* 0x000fe20007fbe0ff */
[----:B------:R-:W-:Y:S01]  /*12e30*/  IMAD.X R141, R134, 0x1, R199, P6 ;  /* 0x00000001868d7824 */ /* 0x000fe200030e06c7 */
[----:B-1----:R-:W-:Y:S01]  /*12e40*/  ISETP.LT.AND P6, PT, R2, UR4, !P0 ;  /* 0x0000000402007c0c */ /* 0x002fe2000c7c1270 */
[----:B------:R-:W-:Y:S01]  /*12e50*/  IMAD.MOV.U32 R134, RZ, RZ, R137 ;  /* 0x000000ffff867224 */ /* 0x000fe200078e0089 */
[----:B------:R-:W0:Y:S01]  /*12e60*/  LDCU UR4, c[0x0][0x398] ;  /* 0x00007300ff0477ac */ /* 0x000e220008000800 */
[C---:B------:R-:W-:Y:S02]  /*12e70*/  VIADD R152, R150.reuse, UR21 ;  /* 0x0000001596987c36 */ /* 0x040fe40008000000 */
[----:B------:R-:W-:Y:S01]  /*12e80*/  IMAD.X R137, R135, 0x1, R199, P5 ;  /* 0x0000000187897824 */ /* 0x000fe200028e06c7 */
[----:B------:R-:W-:-:S02]  /*12e90*/  IADD3 R150, P5, PT, R150, R197, RZ ;  /* 0x000000c596967210 */ /* 0x000fc40007fbe0ff */
[----:B------:R-:W-:Y:S02]  /*12ea0*/  SHF.R.S32.HI R134, RZ, 0x8, R134 ;  /* 0x00000008ff867819 */ /* 0x000fe40000011486 */
[----:B------:R-:W-:Y:S01]  /*12eb0*/  SHF.R.S32.HI R153, RZ, 0x1f, R152 ;  /* 0x0000001fff997819 */ /* 0x000fe20000011498 */
[----:B------:R-:W-:Y:S01]  /*12ec0*/  IMAD.X R151, R135, 0x1, R198, P5 ;  /* 0x0000000187977824 */ /* 0x000fe200028e06c6 */
[C---:B------:R-:W-:Y:S01]  /*12ed0*/  IADD3 R148, P5, PT, R152.reuse, R196, RZ ;  /* 0x000000c498947210 */ /* 0x040fe20007fbe0ff */
[----:B------:R1:W-:Y:S04]  /*12ee0*/  @P6 STG.E.U8 desc[UR18][R132.64], R134 ;  /* 0x0000008684006986 */ /* 0x0003e8000c101112 */
[----:B------:R-:W-:Y:S01]  /*12ef0*/  IMAD.X R149, R153, 0x1, R199, P5 ;  /* 0x0000000199957824 */ /* 0x000fe200028e06c7 */
[----:B-1----:R-:W-:-:S05]  /*12f00*/  IADD3 R134, P5, PT, R152, R197, RZ ;  /* 0x000000c598867210 */ /* 0x002fca0007fbe0ff */
[----:B------:R-:W-:Y:S01]  /*12f10*/  IMAD.X R135, R153, 0x1, R198, P5 ;  /* 0x0000000199877824 */ /* 0x000fe200028e06c6 */
[----:B---3--:R-:W-:Y:S02]  /*12f20*/  F2FP.SATFINITE.E5M2.F32.PACK_AB_MERGE_C R153, R173, R172, RZ ;  /* 0x000000acad99723e */ /* 0x008fe400048060ff */
[----:B------:R-:W3:Y:S04]  /*12f30*/  LDL.LU R172, [R1+0x388] ;  /* 0x0003880001ac7983 */ /* 0x000ee80000300800 */
[----:B------:R-:W3:Y:S01]  /*12f40*/  LDL.LU R173, [R1+0x38c] ;  /* 0x00038c0001ad7983 */ /* 0x000ee20000300800 */
[----:B------:R-:W-:Y:S01]  /*12f50*/  ISETP.LT.AND P0, PT, R3, UR10, !P0 ;  /* 0x0000000a03007c0c */ /* 0x000fe2000c701270 */
[----:B------:R-:W-:Y:S01]  /*12f60*/  VIADD R132, R0, 0x62 ;  /* 0x0000006200847836 */ /* 0x000fe20000000000 */
[----:B------:R-:W-:Y:S01]  /*12f70*/  PRMT R133, R162, 0x9910, RZ ;  /* 0x00009910a2857816 */ /* 0x000fe200000000ff */
[----:B------:R-:W1:Y:S01]  /*12f80*/  LDCU UR10, c[0x0][0x398] ;  /* 0x00007300ff0a77ac */ /* 0x000e620008000800 */
[----:B0-----:R-:W-:-:S02]  /*12f90*/  ISETP.LT.AND P6, PT, R2, UR4, !P4 ;  /* 0x0000000402007c0c */ /* 0x001fc4000e7c1270 */
[----:B--2---:R-:W-:Y:S01]  /*12fa0*/  ISETP.GE.AND P5, PT, R132, UR6, PT ;  /* 0x0000000684007c0c */ /* 0x004fe2000bfa6270 */
[----:B------:R-:W-:Y:S01]  /*12fb0*/  VIADD R132, R0, 0x63 ;  /* 0x0000006300847836 */ /* 0x000fe20000000000 */
[----:B------:R-:W-:Y:S01]  /*12fc0*/  SHF.R.S32.HI R133, RZ, 0x8, R133 ;  /* 0x00000008ff857819 */ /* 0x000fe20000011485 */
[----:B------:R-:W0:Y:S01]  /*12fd0*/  LDCU UR4, c[0x0][0x39c] ;  /* 0x00007380ff0477ac */ /* 0x000e220008000800 */
[----:B------:R-:W-:-:S03]  /*12fe0*/  ISETP.LT.AND P4, PT, R3, UR12, !P4 ;  /* 0x0000000c03007c0c */ /* 0x000fc6000e781270 */
[----:B------:R2:W-:Y:S01]  /*12ff0*/  @P0 STG.E.U8 desc[UR18][R146.64], R133 ;  /* 0x0000008592000986 */ /* 0x0005e2000c101112 */
[----:B------:R-:W-:Y:S01]  /*13000*/  ISETP.GE.AND P0, PT, R132, UR8, PT ;  /* 0x0000000884007c0c */ /* 0x000fe2000bf06270 */
[----:B------:R-:W4:Y:S02]  /*13010*/  LDCU UR8, c[0x0][0x398] ;  /* 0x00007300ff0877ac */ /* 0x000f240008000800 */
[----:B------:R-:W-:Y:S01]  /*13020*/  @P6 STG.E.U8 desc[UR18][R144.64], R153 ;  /* 0x0000009990006986 */ /* 0x000fe2000c101112 */
[----:B------:R-:W4:Y:S01]  /*13030*/  LDCU UR12, c[0x0][0x398] ;  /* 0x00007300ff0c77ac */ /* 0x000f220008000800 */
[----:B------:R-:W-:Y:S01]  /*13040*/  ISETP.LT.AND P6, PT, R2, UR14, !P3 ;  /* 0x0000000e02007c0c */ /* 0x000fe2000dfc1270 */
[----:B------:R-:W-:-:S03]  /*13050*/  VIADD R132, R0, 0x64 ;  /* 0x0000006400847836 */ /* 0x000fc60000000000 */
[----:B------:R4:W-:Y:S01]  /*13060*/  @P4 STG.E.U8 desc[UR18][R142.64], R164 ;  /* 0x000000a48e004986 */ /* 0x0009e2000c101112 */
[----:B------:R-:W4:Y:S01]  /*13070*/  LDCU UR6, c[0x0][0x39c] ;  /* 0x00007380ff0677ac */ /* 0x000f220008000800 */
[----:B--2---:R-:W-:Y:S02]  /*13080*/  PRMT R133, R153, 0x9910, RZ ;  /* 0x0000991099857816 */ /* 0x004fe400000000ff */
[C---:B-1----:R-:W-:Y:S01]  /*13090*/  ISETP.LT.AND P3, PT, R3.reuse, UR10, !P3 ;  /* 0x0000000a03007c0c */ /* 0x042fe2000df61270 */
[----:B------:R-:W1:Y:S01]  /*130a0*/  LDCU UR10, c[0x0][0x398] ;  /* 0x00007300ff0a77ac */ /* 0x000e620008000800 */
[----:B------:R-:W-:Y:S02]  /*130b0*/  SHF.R.S32.HI R133, RZ, 0x8, R133 ;  /* 0x00000008ff857819 */ /* 0x000fe40000011485 */
[----:B0-----:R-:W-:Y:S01]  /*130c0*/  ISETP.GE.AND P4, PT, R132, UR4, PT ;  /* 0x0000000484007c0c */ /* 0x001fe2000bf86270 */
[----:B------:R-:W0:Y:S01]  /*130d0*/  LDCU UR14, c[0x0][0x398] ;  /* 0x00007300ff0e77ac */ /* 0x000e220008000800 */
[----:B----4-:R-:W-:Y:S01]  /*130e0*/  PRMT R164, R164, 0x9910, RZ ;  /* 0x00009910a4a47816 */ /* 0x010fe200000000ff */
[----:B------:R2:W-:Y:S01]  /*130f0*/  @P6 STG.E.U8 desc[UR18][R140.64], R133 ;  /* 0x000000858c006986 */ /* 0x0005e2000c101112 */
[----:B------:R-:W-:Y:S01]  /*13100*/  ISETP.LT.AND P6, PT, R2, UR8, !P5 ;  /* 0x0000000802007c0c */ /* 0x000fe2000efc1270 */
[----:B------:R-:W4:Y:S02]  /*13110*/  LDCU UR4, c[0x0][0x39c] ;  /* 0x00007380ff0477ac */ /* 0x000f240008000800 */
[----:B------:R-:W-:Y:S01]  /*13120*/  IMAD.MOV.U32 R132, RZ, RZ, R164 ;  /* 0x000000ffff847224 */ /* 0x000fe200078e00a4 */
[----:B------:R-:W-:Y:S01]  /*13130*/  ISETP.LT.AND P5, PT, R3, UR12, !P5 ;  /* 0x0000000c03007c0c */ /* 0x000fe2000efa1270 */
[----:B------:R-:W0:Y:S01]  /*13140*/  LDCU UR12, c[0x0][0x398] ;  /* 0x00007300ff0c77ac */ /* 0x000e220008000800 */
[----:B------:R-:W-:Y:S01]  /*13150*/  F2FP.SATFINITE.E5M2.F32.PACK_AB_MERGE_C R159, R171, R170, RZ ;  /* 0x000000aaab9f723e */ /* 0x000fe200048060ff */
[C---:B------:R-:W-:Y:S01]  /*13160*/  VIADD R157, R0.reuse, 0x66 ;  /* 0x00000066009d7836 */ /* 0x040fe20000000000 */
[----:B------:R-:W0:Y:S01]  /*13170*/  LDCU UR8, c[0x0][0x39c] ;  /* 0x00007380ff0877ac */ /* 0x000e220008000800 */
[----:B--2---:R-:W-:Y:S01]  /*13180*/  SHF.R.S32.HI R133, RZ, 0x8, R132 ;  /* 0x00000008ff857819 */ /* 0x004fe20000011484 */
[----:B------:R-:W-:-:S04]  /*13190*/  VIADD R132, R0, 0x65 ;  /* 0x0000006500847836 */ /* 0x000fc80000000000 */
[----:B------:R2:W-:Y:S01]  /*131a0*/  @P3 STG.E.U8 desc[UR18][R138.64], R133 ;  /* 0x000000858a003986 */ /* 0x0005e2000c101112 */
[----:B------:R-:W-:Y:S01]  /*131b0*/  ISETP.GE.AND P3, PT, R132, UR6, PT ;  /* 0x0000000684007c0c */ /* 0x000fe2000bf66270 */
[----:B------:R-:W0:Y:S01]  /*131c0*/  LDCU UR6, c[0x0][0x39c] ;  /* 0x00007380ff0677ac */ /* 0x000e220008000800 */
[----:B--2---:R-:W-:Y:S01]  /*131d0*/  VIADD R138, R152, UR21 ;  /* 0x00000015988a7c36 */ /* 0x004fe20008000000 */
[----:B---3--:R-:W-:-:S05]  /*131e0*/  F2FP.SATFINITE.E5M2.F32.PACK_AB_MERGE_C R139, R173, R172, RZ ;  /* 0x000000acad8b723e */ /* 0x008fca00048060ff */
[----:B------:R2:W-:Y:S01]  /*131f0*/  @P6 STG.E.U8 desc[UR18][R136.64], R139 ;  /* 0x0000008b88006986 */ /* 0x0005e2000c101112 */
[----:B------:R-:W-:-:S03]  /*13200*/  IADD3 R132, P6, PT, R138, R196, RZ ;  /* 0x000000c48a847210 */ /* 0x000fc60007fde0ff */
[----:B------:R-:W-:Y:S01]  /*13210*/  @P5 STG.E.U8 desc[UR18][R150.64], R166 ;  /* 0x000000a696005986 */ /* 0x000fe2000c101112 */
[----:B-1----:R-:W-:Y:S01]  /*13220*/  ISETP.LT.AND P5, PT, R2, UR10, !P0 ;  /* 0x0000000a02007c0c */ /* 0x002fe2000c7a1270 */
[----:B------:R-:W1:Y:S01]  /*13230*/  LDCU UR10, c[0x0][0x398] ;  /* 0x00007300ff0a77ac */ /* 0x000e620008000800 */
[----:B0-----:R-:W-:Y:S01]  /*13240*/  ISETP.LT.AND P0, PT, R3, UR14, !P0 ;  /* 0x0000000e03007c0c */ /* 0x001fe2000c701270 */
[----:B------:R-:W0:Y:S01]  /*13250*/  LDCU UR14, c[0x0][0x398] ;  /* 0x00007300ff0e77ac */ /* 0x000e220008000800 */
[----:B--2---:R-:W-:Y:S02]  /*13260*/  SHF.R.S32.HI R136, RZ, 0x1f, R138 ;  /* 0x0000001fff887819 */ /* 0x004fe4000001148a */
[----:B------:R-:W-:-:S03]  /*13270*/  PRMT R139, R139, 0x9910, RZ ;  /* 0x000099108b8b7816 */ /* 0x000fc600000000ff */
[----:B------:R-:W-:Y:S01]  /*13280*/  IMAD.X R133, R136, 0x1, R199, P6 ;  /* 0x0000000188857824 */ /* 0x000fe200030e06c7 */
[----:B------:R-:W-:Y:S01]  /*13290*/  ISETP.LT.AND P6, PT, R2, UR12, !P4 ;  /* 0x0000000c02007c0c */ /* 0x000fe2000e7c1270 */
[----:B------:R-:W2:Y:S01]  /*132a0*/  LDCU UR12, c[0x0][0x398] ;  /* 0x00007300ff0c77ac */ /* 0x000ea20008000800 */
[----:B------:R-:W-:Y:S02]  /*132b0*/  PRMT R137, R166, 0x9910, RZ ;  /* 0x00009910a6897816 */ /* 0x000fe400000000ff */
[----:B------:R-:W-:Y:S02]  /*132c0*/  SHF.R.S32.HI R139, RZ, 0x8, R139 ;  /* 0x00000008ff8b7819 */ /* 0x000fe4000001148b */
[----:B------:R-:W-:-:S03]  /*132d0*/  SHF.R.S32.HI R137, RZ, 0x8, R137 ;  /* 0x00000008ff897819 */ /* 0x000fc60000011489 */
[----:B------:R-:W-:Y:S04]  /*132e0*/  @P5 STG.E.U8 desc[UR18][R148.64], R139 ;  /* 0x0000008b94005986 */ /* 0x000fe8000c101112 */
[----:B------:R-:W-:Y:S04]  /*132f0*/  @P0 STG.E.U8 desc[UR18][R134.64], R137 ;  /* 0x0000008986000986 */ /* 0x000fe8000c101112 */
[----:B------:R3:W-:Y:S01]  /*13300*/  @P6 STG.E.U8 desc[UR18][R132.64], R159 ;  /* 0x0000009f84006986 */ /* 0x0007e2000c101112 */
[C---:B------:R-:W-:Y:S01]  /*13310*/  IADD3 R42, P0, PT, R138.reuse, R197, RZ ;  /* 0x000000c58a2a7210 */ /* 0x040fe20007f1e0ff */
[----:B---3--:R-:W-:-:S04]  /*13320*/  VIADD R132, R138, UR21 ;  /* 0x000000158a847c36 */ /* 0x008fc80008000000 */
[C---:B------:R-:W-:Y:S01]  /*13330*/  VIADD R133, R132.reuse, UR21 ;  /* 0x0000001584857c36 */ /* 0x040fe20008000000 */
[----:B------:R-:W-:Y:S02]  /*13340*/  SHF.R.S32.HI R134, RZ, 0x1f, R132 ;  /* 0x0000001fff867819 */ /* 0x000fe40000011484 */
[-C--:B------:R-:W-:Y:S01]  /*13350*/  IADD3 R170, P5, PT, R132, R197.reuse, RZ ;  /* 0x000000c584aa7210 */ /* 0x080fe20007fbe0ff */
[--C-:B------:R-:W-:Y:S01]  /*13360*/  IMAD.X R43, R136, 0x1, R198.reuse, P0 ;  /* 0x00000001882b7824 */ /* 0x100fe200000e06c6 */
[-C--:B------:R-:W-:Y:S01]  /*13370*/  IADD3 R46, P0, PT, R132, R196.reuse, RZ ;  /* 0x000000c4842e7210 */ /* 0x080fe20007f1e0ff */
[C---:B------:R-:W-:Y:S01]  /*13380*/  VIADD R132, R133.reuse, UR21 ;  /* 0x0000001585847c36 */ /* 0x040fe20008000000 */
[----:B------:R-:W-:Y:S01]  /*13390*/  SHF.R.S32.HI R135, RZ, 0x1f, R133 ;  /* 0x0000001fff877819 */ /* 0x000fe20000011485 */
[C---:B------:R-:W-:Y:S01]  /*133a0*/  IMAD.X R171, R134.reuse, 0x1, R198, P5 ;  /* 0x0000000186ab7824 */ /* 0x040fe200028e06c6 */
        /* <DEDUP_REMOVED lines=11> */
[C---:B------:R-:W-:Y:S01]  /*13460*/  IMAD.X R155, R134.reuse, 0x1, R198, P5 ;  /* 0x00000001869b7824 */ /* 0x040fe200028e06c6 */
[C---:B------:R-:W-:Y:S01]  /*13470*/  IADD3 R146, P5, PT, R133.reuse, R197, RZ ;  /* 0x000000c585927210 */ /* 0x040fe20007fbe0ff */
[----:B------:R-:W-:Y:S01]  /*13480*/  STL.64 [R1+0xce8], R170 ;  /* 0x000ce8aa01007387 */ /* 0x000fe20000100a00 */
[----:B------:R-:W-:Y:S01]  /*13490*/  IMAD.X R175, R134, 0x1, R199, P0 ;  /* 0x0000000186af7824 */ /* 0x000fe200000e06c7 */
[----:B------:R-:W-:-:S02]  /*134a0*/  IADD3 R148, P0, PT, R133, R196, RZ ;  /* 0x000000c485947210 */ /* 0x000fc40007f1e0ff */
[----:B------:R-:W-:Y:S01]  /*134b0*/  STL.64 [R1+0xcf0], R172 ;  /* 0x000cf0ac01007387 */ /* 0x000fe20000100a00 */
[C---:B------:R-:W-:Y:S01]  /*134c0*/  IMAD.X R147, R135.reuse, 0x1, R198, P5 ;  /* 0x0000000187937824 */ /* 0x040fe200028e06c6 */
[----:B------:R-:W-:Y:S02]  /*134d0*/  SHF.R.S32.HI R134, RZ, 0x1f, R132 ;  /* 0x0000001fff867819 */ /* 0x000fe40000011484 */
[----:B------:R3:W-:Y:S01]  /*134e0*/  STL.64 [R1+0xa48], R4 ;  /* 0x000a480401007387 */ /* 0x0007e20000100a00 */
[C---:B------:R-:W-:Y:S02]  /*134f0*/  VIADD R133, R132.reuse, UR21 ;  /* 0x0000001584857c36 */ /* 0x040fe40008000000 */
[----:B------:R-:W-:Y:S01]  /*13500*/  IMAD.X R149, R135, 0x1, R199, P0 ;  /* 0x0000000187957824 */ /* 0x000fe200000e06c7 */
[----:B------:R-:W-:Y:S02]  /*13510*/  IADD3 R152, P0, PT, R132, R196, RZ ;  /* 0x000000c484987210 */ /* 0x000fe40007f1e0ff */
[----:B------:R-:W-:-:S02]  /*13520*/  SHF.R.S32.HI R135, RZ, 0x1f, R133 ;  /* 0x0000001fff877819 */ /* 0x000fc40000011485 */
[----:B---3--:R-:W-:Y:S01]  /*13530*/  IADD3 R4, P5, PT, R132, R197, RZ ;  /* 0x000000c584047210 */ /* 0x008fe20007fbe0ff */
[----:B------:R-:W-:-:S04]  /*13540*/  VIADD R132, R133, UR21 ;  /* 0x0000001585847c36 */ /* 0x000fc80008000000 */
[C---:B------:R-:W-:Y:S01]  /*13550*/  IMAD.X R5, R134.reuse, 0x1, R198, P5 ;  /* 0x0000000186057824 */ /* 0x040fe200028e06c6 */
[-C--:B------:R-:W-:Y:S01]  /*13560*/  IADD3 R144, P5, PT, R133, R197.reuse, RZ ;  /* 0x000000c585907210 */ /* 0x080fe20007fbe0ff */
[----:B------:R-:W-:Y:S01]  /*13570*/  IMAD.X R153, R134, 0x1, R199, P0 ;  /* 0x0000000186997824 */ /* 0x000fe200000e06c7 */
[----:B------:R-:W-:Y:S02]  /*13580*/  SHF.R.S32.HI R134, RZ, 0x1f, R132 ;  /* 0x0000001fff867819 */ /* 0x000fe40000011484 */
[----:B------:R3:W-:Y:S01]  /*13590*/  STL.64 [R1+0xa28], R4 ;  /* 0x000a280401007387 */ /* 0x0007e20000100a00 */
[----:B------:R-:W-:Y:S01]  /*135a0*/  IMAD.X R145, R135, 0x1, R198, P5 ;  /* 0x0000000187917824 */ /* 0x000fe200028e06c6 */
[----:B------:R-:W-:Y:S01]  /*135b0*/  IADD3 R150, P0, PT, R133, R196, RZ ;  /* 0x000000c485967210 */ /* 0x000fe20007f1e0ff */
[C---:B------:R-:W-:Y:S01]  /*135c0*/  VIADD R133, R132.reuse, UR21 ;  /* 0x0000001584857c36 */ /* 0x040fe20008000000 */
[----:B---3--:R-:W-:-:S03]  /*135d0*/  IADD3 R4, P5, PT, R132, R197, RZ ;  /* 0x000000c584047210 */ /* 0x008fc60007fbe0ff */
[----:B------:R-:W-:Y:S02]  /*135e0*/  IMAD.X R151, R135, 0x1, R199, P0 ;  /* 0x0000000187977824 */ /* 0x000fe400000e06c7 */
[----:B------:R-:W-:Y:S01]  /*135f0*/  IMAD.X R5, R134, 0x1, R198, P5 ;  /* 0x0000000186057824 */ /* 0x000fe200028e06c6 */
[-C--:B------:R-:W-:Y:S02]  /*13600*/  IADD3 R176, P0, PT, R132, R196.reuse, RZ ;  /* 0x000000c484b07210 */ /* 0x080fe40007f1e0ff */
[----:B------:R-:W-:Y:S02]  /*13610*/  SHF.R.S32.HI R135, RZ, 0x1f, R133 ;  /* 0x0000001fff877819 */ /* 0x000fe40000011485 */
[----:B------:R3:W-:Y:S01]  /*13620*/  STL.64 [R1+0xa30], R4 ;  /* 0x000a300401007387 */ /* 0x0007e20000100a00 */
[----:B------:R-:W-:Y:S01]  /*13630*/  IMAD.X R177, R134, 0x1, R199, P0 ;  /* 0x0000000186b17824 */ /* 0x000fe200000e06c7 */
[C---:B------:R-:W-:Y:S01]  /*13640*/  IADD3 R6, P0, PT, R133.reuse, R196, RZ ;  /* 0x000000c485067210 */ /* 0x040fe20007f1e0ff */
[C---:B------:R-:W-:Y:S01]  /*13650*/  VIADD R132, R133.reuse, UR21 ;  /* 0x0000001585847c36 */ /* 0x040fe20008000000 */
[----:B---3--:R-:W-:-:S03]  /*13660*/  IADD3 R4, P5, PT, R133, R197, RZ ;  /* 0x000000c585047210 */ /* 0x008fc60007fbe0ff */
[C-C-:B------:R-:W-:Y:S02]  /*13670*/  IMAD.X R7, R135.reuse, 0x1, R199.reuse, P0 ;  /* 0x0000000187077824 */ /* 0x140fe400000e06c7 */
[----:B------:R-:W-:Y:S01]  /*13680*/  IMAD.X R5, R135, 0x1, R198, P5 ;  /* 0x0000000187057824 */ /* 0x000fe200028e06c6 */
[----:B------:R-:W-:Y:S02]  /*13690*/  SHF.R.S32.HI R134, RZ, 0x1f, R132 ;  /* 0x0000001fff867819 */ /* 0x000fe40000011484 */
[C---:B------:R-:W-:Y:S02]  /*136a0*/  IADD3 R178, P0, PT, R132.reuse, R196, RZ ;  /* 0x000000c484b27210 */ /* 0x040fe40007f1e0ff */
[----:B------:R3:W-:Y:S01]  /*136b0*/  STL.64 [R1+0xa10], R4 ;  /* 0x000a100401007387 */ /* 0x0007e20000100a00 */
[----:B------:R-:W-:Y:S02]  /*136c0*/  VIADD R133, R132, UR21 ;  /* 0x0000001584857c36 */ /* 0x000fe40008000000 */
[----:B------:R-:W-:Y:S01]  /*136d0*/  IMAD.X R179, R134, 0x1, R199, P0 ;  /* 0x0000000186b37824 */ /* 0x000fe200000e06c7 */
[----:B------:R-:W-:Y:S01]  /*136e0*/  STL.64 [R1+0xa20], R6 ;  /* 0x000a200601007387 */ /* 0x000fe20000100a00 */
[----:B---3--:R-:W-:-:S03]  /*136f0*/  IADD3 R4, P5, PT, R132, R197, RZ ;  /* 0x000000c584047210 */ /* 0x008fc60007fbe0ff */
[----:B------:R-:W-:Y:S02]  /*13700*/  STL.64 [R1+0xcb8], R178 ;  /* 0x000cb8b201007387 */ /* 0x000fe40000100a00 */
[--C-:B------:R-:W-:Y:S01]  /*13710*/  IMAD.X R5, R134, 0x1, R198.reuse, P5 ;  /* 0x0000000186057824 */ /* 0x100fe200028e06c6 */
[----:B------:R-:W-:Y:S02]  /*13720*/  SHF.R.S32.HI R135, RZ, 0x1f, R133 ;  /* 0x0000001fff877819 */ /* 0x000fe40000011485 */
[C---:B------:R-:W-:Y:S02]  /*13730*/  IADD3 R180, P5, PT, R133.reuse, R197, RZ ;  /* 0x000000c585b47210 */ /* 0x040fe40007fbe0ff */
[----:B------:R3:W-:Y:S01]  /*13740*/  STL.64 [R1+0xa00], R4 ;  /* 0x000a000401007387 */ /* 0x0007e20000100a00 */
[----:B------:R-:W-:Y:S02]  /*13750*/  VIADD R132, R133, UR21 ;  /* 0x0000001585847c36 */ /* 0x000fe40008000000 */
[----:B------:R-:W-:Y:S01]  /*13760*/  IMAD.X R181, R135, 0x1, R198, P5 ;  /* 0x0000000187b57824 */ /* 0x000fe200028e06c6 */
[----:B---3--:R-:W-:-:S04]  /*13770*/  IADD3 R4, P0, PT, R133, R196, RZ ;  /* 0x000000c485047210 */ /* 0x008fc80007f1e0ff */
[----:B------:R-:W-:Y:S01]  /*13780*/  STL.64 [R1+0xcc0], R180 ;  /* 0x000cc0b401007387 */ /* 0x000fe20000100a00 */
[----:B------:R-:W-:Y:S01]  /*13790*/  IMAD.X R5, R135, 0x1, R199, P0 ;  /* 0x0000000187057824 */ /* 0x000fe200000e06c7 */
[----:B------:R-:W-:Y:S01]  /*137a0*/  SHF.R.S32.HI R134, RZ, 0x1f, R132 ;  /* 0x0000001fff867819 */ /* 0x000fe20000011484 */
[C---:B------:R-:W-:Y:S01]  /*137b0*/  VIADD R133, R132.reuse, UR21 ;  /* 0x0000001584857c36 */ /* 0x040fe20008000000 */
[-C--:B------:R-:W-:Y:S02]  /*137c0*/  IADD3 R182, P5, PT, R132, R197.reuse, RZ ;  /* 0x000000c584b67210 */ /* 0x080fe40007fbe0ff */
[----:B------:R3:W-:Y:S02]  /*137d0*/  STL.64 [R1+0x9f8], R4 ;  /* 0x0009f80401007387 */ /* 0x0007e40000100a00 */
[----:B------:R-:W-:Y:S01]  /*137e0*/  SHF.R.S32.HI R135, RZ, 0x1f, R133 ;  /* 0x0000001fff877819 */ /* 0x000fe20000011485 */
[----:B------:R-:W-:Y:S01]  /*137f0*/  IMAD.X R183, R134, 0x1, R198, P5 ;  /* 0x0000000186b77824 */ /* 0x000fe200028e06c6 */
[----:B------:R-:W-:-:S02]  /*13800*/  IADD3 R136, P5, PT, R133, R197, RZ ;  /* 0x000000c585887210 */ /* 0x000fc40007fbe0ff */
[----:B---3--:R-:W-:Y:S01]  /*13810*/  IADD3 R4, P0, PT, R132, R196, RZ ;  /* 0x000000c484047210 */ /* 0x008fe20007f1e0ff */
[----:B------:R-:W-:-:S04]  /*13820*/  VIADD R132, R133, UR21 ;  /* 0x0000001585847c36 */ /* 0x000fc80008000000 */
[--C-:B------:R-:W-:Y:S01]  /*13830*/  IMAD.X R5, R134, 0x1, R199.reuse, P0 ;  /* 0x0000000186057824 */ /* 0x100fe200000e06c7 */
[-C--:B------:R-:W-:Y:S01]  /*13840*/  IADD3 R142, P0, PT, R133, R196.reuse, RZ ;  /* 0x000000c4858e7210 */ /* 0x080fe20007f1e0ff */
[C---:B------:R-:W-:Y:S01]  /*13850*/  IMAD.X R137, R135.reuse, 0x1, R198, P5 ;  /* 0x0000000187897824 */ /* 0x040fe200028e06c6 */
[----:B------:R-:W-:Y:S02]  /*13860*/  SHF.R.S32.HI R134, RZ, 0x1f, R132 ;  /* 0x0000001fff867819 */ /* 0x000fe40000011484 */
[----:B------:R3:W-:Y:S01]  /*13870*/  STL.64 [R1+0x9e8], R4 ;  /* 0x0009e80401007387 */ /* 0x0007e20000100a00 */
[----:B------:R-:W-:Y:S01]  /*13880*/  IMAD.X R143, R135, 0x1, R199, P0 ;  /* 0x00000001878f7824 */ /* 0x000fe200000e06c7 */
[C---:B------:R-:W-:Y:S01]  /*13890*/  IADD3 R140, P0, PT, R132.reuse, R196, RZ ;  /* 0x000000c4848c7210 */ /* 0x040fe20007f1e0ff */
[C---:B------:R-:W-:Y:S01]  /*138a0*/  VIADD R133, R132.reuse, UR21 ;  /* 0x0000001584857c36 */ /* 0x040fe20008000000 */
[----:B---3--:R-:W-:-:S05]  /*138b0*/  IADD3 R4, P5, PT, R132, R197, RZ ;  /* 0x000000c584047210 */ /* 0x008fca0007fbe0ff */
[C---:B------:R-:W-:Y:S01]  /*138c0*/  IMAD.X R5, R134.reuse, 0x1, R198, P5 ;  /* 0x0000000186057824 */ /* 0x040fe200028e06c6 */
[----:B------:R-:W-:Y:S01]  /*138d0*/  SHF.R.S32.HI R135, RZ, 0x1f, R133 ;  /* 0x0000001fff877819 */ /* 0x000fe20000011485 */
[----:B------:R-:W-:-:S03]  /*138e0*/  IMAD.X R141, R134, 0x1, R199, P0 ;  /* 0x00000001868d7824 */ /* 0x000fc600000e06c7 */
[----:B------:R3:W-:Y:S01]  /*138f0*/  STL.64 [R1+0x9d0], R4 ;  /* 0x0009d00401007387 */ /* 0x0007e20000100a00 */
[C---:B------:R-:W-:Y:S01]  /*13900*/  IADD3 R138, P5, PT, R133.reuse, R197, RZ ;  /* 0x000000c5858a7210 */ /* 0x040fe20007fbe0ff */
[C---:B------:R-:W-:Y:S01]  /*13910*/  VIADD R132, R133.reuse, UR21 ;  /* 0x0000001585847c36 */ /* 0x040fe20008000000 */
[----:B---3--:R-:W-:-:S05]  /*13920*/  IADD3 R4, P0, PT, R133, R196, RZ ;  /* 0x000000c485047210 */ /* 0x008fca0007f1e0ff */
[C---:B------:R-:W-:Y:S01]  /*13930*/  IMAD.X R5, R135.reuse, 0x1, R199, P0 ;  /* 0x0000000187057824 */ /* 0x040fe200000e06c7 */
[----:B------:R-:W-:Y:S01]  /*13940*/  SHF.R.S32.HI R134, RZ, 0x1f, R132 ;  /* 0x0000001fff867819 */ /* 0x000fe20000011484 */
[----:B------:R-:W-:-:S03]  /*13950*/  IMAD.X R139, R135, 0x1, R198, P5 ;  /* 0x00000001878b7824 */ /* 0x000fc600028e06c6 */
[----:B------:R3:W-:Y:S01]  /*13960*/  STL.64 [R1+0x9c0], R4 ;  /* 0x0009c00401007387 */ /* 0x0007e20000100a00 */
[C---:B------:R-:W-:Y:S01]  /*13970*/  VIADD R133, R132.reuse, UR21 ;  /* 0x0000001584857c36 */ /* 0x040fe20008000000 */
[----:B---3--:R-:W-:-:S05]  /*13980*/  IADD3 R4, P5, PT, R132, R197, RZ ;  /* 0x000000c584047210 */ /* 0x008fca0007fbe0ff */
[----:B------:R-:W-:Y:S01]  /*13990*/  IMAD.X R5, R134, 0x1, R198, P5 ;  /* 0x0000000186057824 */ /* 0x000fe200028e06c6 */
[----:B------:R-:W-:-:S04]  /*139a0*/  SHF.R.S32.HI R135, RZ, 0x1f, R133 ;  /* 0x0000001fff877819 */ /* 0x000fc80000011485 */
[----:B------:R3:W-:Y:S01]  /*139b0*/  STL.64 [R1+0x9e0], R4 ;  /* 0x0009e00401007387 */ /* 0x0007e20000100a00 */
[----:B------:R-:W-:Y:S01]  /*139c0*/  IADD3 R184, P0, PT, R132, R196, RZ ;  /* 0x000000c484b87210 */ /* 0x000fe20007f1e0ff */
[C---:B------:R-:W-:Y:S01]  /*139d0*/  VIADD R132, R133.reuse, UR21 ;  /* 0x0000001585847c36 */ /* 0x040fe20008000000 */
[----:B---3--:R-:W-:-:S03]  /*139e0*/  IADD3 R4, P5, PT, R133, R197, RZ ;  /* 0x000000c585047210 */ /* 0x008fc60007fbe0ff */
[--C-:B------:R-:W-:Y:S02]  /*139f0*/  IMAD.X R185, R134, 0x1, R199.reuse, P0 ;  /* 0x0000000186b97824 */ /* 0x100fe400000e06c7 */
[----:B------:R-:W-:Y:S01]  /*13a00*/  IMAD.X R5, R135, 0x1, R198, P5 ;  /* 0x0000000187057824 */ /* 0x000fe200028e06c6 */
[-C--:B------:R-:W-:Y:S02]  /*13a10*/  IADD3 R6, P0, PT, R133, R196.reuse, RZ ;  /* 0x000000c485067210 */ /* 0x080fe40007f1e0ff */
[----:B------:R-:W-:Y:S02]  /*13a20*/  SHF.R.S32.HI R134, RZ, 0x1f, R132 ;  /* 0x0000001fff867819 */ /* 0x000fe40000011484 */
[----:B------:R3:W-:Y:S01]  /*13a30*/  STL.64 [R1+0x9b0], R4 ;  /* 0x0009b00401007387 */ /* 0x0007e20000100a00 */
[----:B------:R-:W-:Y:S01]  /*13a40*/  IMAD.X R7, R135, 0x1, R199, P0 ;  /* 0x0000000187077824 */ /* 0x000fe200000e06c7 */
[C---:B------:R-:W-:Y:S01]  /*13a50*/  IADD3 R186, P0, PT, R132.reuse, R196, RZ ;  /* 0x000000c484ba7210 */ /* 0x040fe20007f1e0ff */
[C---:B------:R-:W-:Y:S01]  /*13a60*/  VIADD R133, R132.reuse, UR21 ;  /* 0x0000001584857c36 */ /* 0x040fe20008000000 */
[----:B---3--:R-:W-:-:S02]  /*13a70*/  IADD3 R4, P5, PT, R132, R197, RZ ;  /* 0x000000c584047210 */ /* 0x008fc40007fbe0ff */
[----:B------:R-:W-:Y:S03]  /*13a80*/  STL.64 [R1+0x9c8], R6 ;  /* 0x0009c80601007387 */ /* 0x000fe60000100a00 */
[C---:B------:R-:W-:Y:S01]  /*13a90*/  IMAD.X R5, R134.reuse, 0x1, R198, P5 ;  /* 0x0000000186057824 */ /* 0x040fe200028e06c6 */
[----:B------:R-:W-:Y:S01]  /*13aa0*/  SHF.R.S32.HI R135, RZ, 0x1f, R133 ;  /* 0x0000001fff877819 */ /* 0x000fe20000011485 */
[----:B------:R-:W-:-:S03]  /*13ab0*/  IMAD.X R187, R134, 0x1, R199, P0 ;  /* 0x0000000186bb7824 */ /* 0x000fc600000e06c7 */
[----:B------:R3:W-:Y:S01]  /*13ac0*/  STL.64 [R1+0x9a0], R4 ;  /* 0x0009a00401007387 */ /* 0x0007e20000100a00 */
[C---:B------:R-:W-:Y:S01]  /*13ad0*/  VIADD R132, R133.reuse, UR21 ;  /* 0x0000001585847c36 */ /* 0x040fe20008000000 */
[C---:B------:R-:W-:Y:S02]  /*13ae0*/  IADD3 R188, P5, PT, R133.reuse, R197, RZ ;  /* 0x000000c585bc7210 */ /* 0x040fe40007fbe0ff */
[----:B---3--:R-:W-:-:S05]  /*13af0*/  IADD3 R4, P0, PT, R133, R196, RZ ;  /* 0x000000c485047210 */ /* 0x008fca0007f1e0ff */
[C-C-:B------:R-:W-:Y:S01]  /*13b00*/  IMAD.X R5, R135.reuse, 0x1, R199.reuse, P0 ;  /* 0x0000000187057824 */ /* 0x140fe200000e06c7 */
[----:B------:R-:W-:Y:S01]  /*13b10*/  SHF.R.S32.HI R134, RZ, 0x1f, R132 ;  /* 0x0000001fff867819 */ /* 0x000fe20000011484 */
[----:B------:R-:W-:Y:S01]  /*13b20*/  IMAD.X R189, R135, 0x1, R198, P5 ;  /* 0x0000000187bd7824 */ /* 0x000fe200028e06c6 */
[C---:B------:R-:W-:Y:S02]  /*13b30*/  IADD3 R6, P0, PT, R132.reuse, R196, RZ ;  /* 0x000000c484067210 */ /* 0x040fe40007f1e0ff */
[----:B------:R3:W-:Y:S01]  /*13b40*/  STL.64 [R1+0x998], R4 ;  /* 0x0009980401007387 */ /* 0x0007e20000100a00 */
[----:B------:R-:W-:Y:S02]  /*13b50*/  VIADD R133, R132, UR21 ;  /* 0x0000001584857c36 */ /* 0x000fe40008000000 */
[----:B------:R-:W-:Y:S01]  /*13b60*/  IMAD.X R7, R134, 0x1, R199, P0 ;  /* 0x0000000186077824 */ /* 0x000fe200000e06c7 */
[----:B---3--:R-:W-:-:S04]  /*13b70*/  IADD3 R4, P5, PT, R132, R197, RZ ;  /* 0x000000c584047210 */ /* 0x008fc80007fbe0ff */
[----:B------:R-:W-:Y:S01]  /*13b80*/  STL.64 [R1+0x988], R6 ;  /* 0x0009880601007387 */ /* 0x000fe20000100a00 */
[----:B------:R-:W-:Y:S01]  /*13b90*/  IMAD.X R5, R134, 0x1, R198, P5 ;  /* 0x0000000186057824 */ /* 0x000fe200028e06c6 */
[----:B------:R-:W-:-:S04]  /*13ba0*/  SHF.R.S32.HI R135, RZ, 0x1f, R133 ;  /* 0x0000001fff877819 */ /* 0x000fc80000011485 */
[----:B------:R3:W-:Y:S01]  /*13bb0*/  STL.64 [R1+0x980], R4 ;  /* 0x0009800401007387 */ /* 0x0007e20000100a00 */
[C---:B------:R-:W-:Y:S01]  /*13bc0*/  VIADD R132, R133.reuse, UR21 ;  /* 0x0000001585847c36 */ /* 0x040fe20008000000 */
[----:B---3--:R-:W-:-:S05]  /*13bd0*/  IADD3 R4, P5, PT, R133, R197, RZ ;  /* 0x000000c585047210 */ /* 0x008fca0007fbe0ff */
[----:B------:R-:W-:Y:S01]  /*13be0*/  IMAD.X R5, R135, 0x1, R198, P5 ;  /* 0x0000000187057824 */ /* 0x000fe200028e06c6 */
[-C--:B------:R-:W-:Y:S02]  /*13bf0*/  IADD3 R6, P0, PT, R133, R196.reuse, RZ ;  /* 0x000000c485067210 */ /* 0x080fe40007f1e0ff */
[----:B------:R-:W-:Y:S02]  /*13c00*/  SHF.R.S32.HI R134, RZ, 0x1f, R132 ;  /* 0x0000001fff867819 */ /* 0x000fe40000011484 */
[----:B------:R3:W-:Y:S01]  /*13c10*/  STL.64 [R1+0x970], R4 ;  /* 0x0009700401007387 */ /* 0x0007e20000100a00 */
[----:B------:R-:W-:Y:S02]  /*13c20*/  IMAD.X R7, R135, 0x1, R199, P0 ;  /* 0x0000000187077824 */ /* 0x000fe400000e06c7 */
[C---:B------:R-:W-:Y:S01]  /*13c30*/  VIADD R133, R132.reuse, UR21 ;  /* 0x0000001584857c36 */ /* 0x040fe20008000000 */
[----:B---3--:R-:W-:Y:S02]  /*13c40*/  IADD3 R4, P5, PT, R132, R197, RZ ;  /* 0x000000c584047210 */ /* 0x008fe40007fbe0ff */
[----:B------:R3:W-:Y:S03]  /*13c50*/  STL.64 [R1+0x978], R6 ;  /* 0x0009780601007387 */ /* 0x0007e60000100a00 */
[----:B------:R-:W-:Y:S01]  /*13c60*/  IMAD.X R5, R134, 0x1, R198, P5 ;  /* 0x0000000186057824 */ /* 0x000fe200028e06c6 */
[----:B------:R-:W-:-:S02]  /*13c70*/  IADD3 R190, P0, PT, R132, R196, RZ ;  /* 0x000000c484be7210 */ /* 0x000fc40007f1e0ff */
[----:B------:R-:W-:Y:S02]  /*13c80*/  SHF.R.S32.HI R135, RZ, 0x1f, R133 ;  /* 0x0000001fff877819 */ /* 0x000fe40000011485 */
[----:B------:R0:W-:Y:S01]  /*13c90*/  STL.64 [R1+0x960], R4 ;  /* 0x0009600401007387 */ /* 0x0001e20000100a00 */
[----:B------:R-:W-:Y:S01]  /*13ca0*/  IMAD.X R191, R134, 0x1, R199, P0 ;  /* 0x0000000186bf7824 */ /* 0x000fe200000e06c7 */
[C---:B---3--:R-:W-:Y:S01]  /*13cb0*/  IADD3 R6, P0, PT, R133.reuse, R196, RZ ;  /* 0x000000c485067210 */ /* 0x048fe20007f1e0ff */
[C---:B------:R-:W-:Y:S01]  /*13cc0*/  VIADD R132, R133.reuse, UR21 ;  /* 0x0000001585847c36 */ /* 0x040fe20008000000 */
[----:B0-----:R-:W-:-:S05]  /*13cd0*/  IADD3 R4, P5, PT, R133, R197, RZ ;  /* 0x000000c585047210 */ /* 0x001fca0007fbe0ff */
[C---:B------:R-:W-:Y:S01]  /*13ce0*/  IMAD.X R5, R135.reuse, 0x1, R198, P5 ;  /* 0x0000000187057824 */ /* 0x040fe200028e06c6 */
[----:B------:R-:W-:Y:S01]  /*13cf0*/  SHF.R.S32.HI R134, RZ, 0x1f, R132 ;  /* 0x0000001fff867819 */ /* 0x000fe20000011484 */
[----:B------:R-:W-:-:S03]  /*13d00*/  IMAD.X R7, R135, 0x1, R199, P0 ;  /* 0x0000000187077824 */ /* 0x000fc600000e06c7 */
[----:B------:R0:W-:Y:S01]  /*13d10*/  STL.64 [R1+0x950], R4 ;  /* 0x0009500401007387 */ /* 0x0001e20000100a00 */
[C---:B------:R-:W-:Y:S01]  /*13d20*/  IADD3 R192, P5, PT, R132.reuse, R197, RZ ;  /* 0x000000c584c07210 */ /* 0x040fe20007fbe0ff */
[C---:B------:R-:W-:Y:S01]  /*13d30*/  VIADD R133, R132.reuse, UR21 ;  /* 0x0000001584857c36 */ /* 0x040fe20008000000 */
[----:B0-----:R-:W-:Y:S01]  /*13d40*/  IADD3 R4, P0, PT, R132, R196, RZ ;  /* 0x000000c484047210 */ /* 0x001fe20007f1e0ff */
[----:B------:R-:W-:Y:S04]  /*13d50*/  STL.64 [R1+0x958], R6 ;  /* 0x0009580601007387 */ /* 0x000fe80000100a00 */
[C---:B------:R-:W-:Y:S01]  /*13d60*/  IMAD.X R5, R134.reuse, 0x1, R199, P0 ;  /* 0x0000000186057824 */ /* 0x040fe200000e06c7 */
[----:B------:R-:W-:Y:S01]  /*13d70*/  SHF.R.S32.HI R135, RZ, 0x1f, R133 ;  /* 0x0000001fff877819 */ /* 0x000fe20000011485 */
[----:B------:R-:W-:-:S03]  /*13d80*/  IMAD.X R193, R134, 0x1, R198, P5 ;  /* 0x0000000186c17824 */ /* 0x000fc600028e06c6 */
[----:B------:R0:W-:Y:S01]  /*13d90*/  STL.64 [R1+0x948], R4 ;  /* 0x0009480401007387 */ /* 0x0001e20000100a00 */
[C---:B------:R-:W-:Y:S01]  /*13da0*/  VIADD R132, R133.reuse, UR21 ;  /* 0x0000001585847c36 */ /* 0x040fe20008000000 */
[----:B0-----:R-:W-:-:S05]  /*13db0*/  IADD3 R4, P5, PT, R133, R197, RZ ;  /* 0x000000c585047210 */ /* 0x001fca0007fbe0ff */
[----:B------:R-:W-:Y:S01]  /*13dc0*/  IMAD.X R5, R135, 0x1, R198, P5 ;  /* 0x0000000187057824 */ /* 0x000fe200028e06c6 */
[----:B------:R-:W-:Y:S02]  /*13dd0*/  IADD3 R6, P0, PT, R133, R196, RZ ;  /* 0x000000c485067210 */ /* 0x000fe40007f1e0ff */
[----:B------:R-:W-:Y:S02]  /*13de0*/  SHF.R.S32.HI R134, RZ, 0x1f, R132 ;  /* 0x0000001fff867819 */ /* 0x000fe40000011484 */
[----:B------:R0:W-:Y:S01]  /*13df0*/  STL.64 [R1+0x930], R4 ;  /* 0x0009300401007387 */ /* 0x0001e20000100a00 */
[----:B------:R-:W-:Y:S02]  /*13e00*/  IMAD.X R7, R135, 0x1, R199, P0 ;  /* 0x0000000187077824 */ /* 0x000fe400000e06c7 */
[C---:B------:R-:W-:Y:S01]  /*13e10*/  VIADD R133, R132.reuse, UR21 ;  /* 0x0000001584857c36 */ /* 0x040fe20008000000 */
[----:B0-----:R-:W-:Y:S02]  /*13e20*/  IADD3 R4, P5, PT, R132, R197, RZ ;  /* 0x000000c584047210 */ /* 0x001fe40007fbe0ff */
[----:B------:R-:W-:Y:S03]  /*13e30*/  STL.64 [R1+0x938], R6 ;  /* 0x0009380601007387 */ /* 0x000fe60000100a00 */
[----:B------:R-:W-:Y:S01]  /*13e40*/  IMAD.X R5, R134, 0x1, R198, P5 ;  /* 0x0000000186057824 */ /* 0x000fe200028e06c6 */
[----:B------:R-:W-:-:S04]  /*13e50*/  SHF.R.S32.HI R135, RZ, 0x1f, R133 ;  /* 0x0000001fff877819 */ /* 0x000fc80000011485 */
[----:B------:R0:W-:Y:S01]  /*13e60*/  STL.64 [R1+0x920], R4 ;  /* 0x0009200401007387 */ /* 0x0001e20000100a00 */
[----:B------:R-:W-:Y:S01]  /*13e70*/  IADD3 R194, P0, PT, R132, R196, RZ ;  /* 0x000000c484c27210 */ /* 0x000fe20007f1e0ff */
[C---:B------:R-:W-:Y:S01]  /*13e80*/  VIADD R132, R133.reuse, UR21 ;  /* 0x0000001585847c36 */ /* 0x040fe20008000000 */
[----:B0-----:R-:W-:-:S03]  /*13e90*/  IADD3 R4, P5, PT, R133, R197, RZ ;  /* 0x000000c585047210 */ /* 0x001fc60007fbe0ff */
[--C-:B------:R-:W-:Y:S02]  /*13ea0*/  IMAD.X R195, R134, 0x1, R199.reuse, P0 ;  /* 0x0000000186c37824 */ /* 0x100fe400000e06c7 */
[----:B------:R-:W-:Y:S01]  /*13eb0*/  IMAD.X R5, R135, 0x1, R198, P5 ;  /* 0x0000000187057824 */ /* 0x000fe200028e06c6 */
[----:B------:R-:W-:Y:S02]  /*13ec0*/  IADD3 R6, P0, PT, R133, R196, RZ ;  /* 0x000000c485067210 */ /* 0x000fe40007f1e0ff */
[----:B------:R-:W-:Y:S02]  /*13ed0*/  SHF.R.S32.HI R134, RZ, 0x1f, R132 ;  /* 0x0000001fff867819 */ /* 0x000fe40000011484 */
[----:B------:R0:W-:Y:S01]  /*13ee0*/  STL.64 [R1+0x910], R4 ;  /* 0x0009100401007387 */ /* 0x0001e20000100a00 */
[----:B------:R-:W-:Y:S02]  /*13ef0*/  IMAD.X R7, R135, 0x1, R199, P0 ;  /* 0x0000000187077824 */ /* 0x000fe400000e06c7 */
[C---:B------:R-:W-:Y:S01]  /*13f00*/  VIADD R133, R132.reuse, UR21 ;  /* 0x0000001584857c36 */ /* 0x040fe20008000000 */
[----:B0-----:R-:W-:-:S02]  /*13f10*/  IADD3 R4, P5, PT, R132, R197, RZ ;  /* 0x000000c584047210 */ /* 0x001fc40007fbe0ff */
        /* <DEDUP_REMOVED lines=30> */
[----:B------:R0:W-:Y:S03]  /*14100*/  STL.64 [R1+0x8d8], R6 ;  /* 0x0008d80601007387 */ /* 0x0001e60000100a00 */
[----:B------:R-:W-:Y:S01]  /*14110*/  IMAD.X R5, R134, 0x1, R198, P5 ;  /* 0x0000000186057824 */ /* 0x000fe200028e06c6 */
[-C--:B------:R-:W-:Y:S02]  /*14120*/  IADD3 R72, P0, PT, R132, R196.reuse, RZ ;  /* 0x000000c484487210 */ /* 0x080fe40007f1e0ff */
[----:B------:R-:W-:Y:S02]  /*14130*/  SHF.R.S32.HI R135, RZ, 0x1f, R133 ;  /* 0x0000001fff877819 */ /* 0x000fe40000011485 */
[----:B------:R3:W-:Y:S01]  /*14140*/  STL.64 [R1+0x8c0], R4 ;  /* 0x0008c00401007387 */ /* 0x0007e20000100a00 */
[----:B------:R-:W-:Y:S01]  /*14150*/  IMAD.X R73, R134, 0x1, R199, P0 ;  /* 0x0000000186497824 */ /* 0x000fe200000e06c7 */
[C---:B0-----:R-:W-:Y:S01]  /*14160*/  IADD3 R6, P0, PT, R133.reuse, R196, RZ ;  /* 0x000000c485067210 */ /* 0x041fe20007f1e0ff */
        /* <DEDUP_REMOVED lines=428> */
[----:B0-----:R-:W-:-:S02]  /*15c30*/  IADD3 R4, P5, PT, R132, R197, RZ ;  /* 0x000000c584047210 */ /* 0x001fc40007fbe0ff */
[----:B------:R0:W-:Y:S03]  /*15c40*/  STL.64 [R1+0x538], R6 ;  /* 0x0005380601007387 */ /* 0x0001e60000100a00 */
[C---:B------:R-:W-:Y:S01]  /*15c50*/  IMAD.X R5, R134.reuse, 0x1, R198, P5 ;  /* 0x0000000186057824 */ /* 0x040fe200028e06c6 */
[----:B------:R-:W-:Y:S01]  /*15c60*/  SHF.R.S32.HI R135, RZ, 0x1f, R133 ;  /* 0x0000001fff877819 */ /* 0x000fe20000011485 */
[----:B------:R-:W-:-:S03]  /*15c70*/  IMAD.X R131, R134, 0x1, R199, P0 ;  /* 0x0000000186837824 */ /* 0x000fc600000e06c7 */
[----:B------:R3:W-:Y:S01]  /*15c80*/  STL.64 [R1+0x520], R4 ;  /* 0x0005200401007387 */ /* 0x0007e20000100a00 */
[C---:B0-----:R-:W-:Y:S01]  /*15c90*/  IADD3 R6, P0, PT, R133.reuse, R196, RZ ;  /* 0x000000c485067210 */ /* 0x041fe20007f1e0ff */
[C---:B------:R-:W-:Y:S01]  /*15ca0*/  VIADD R132, R133.reuse, UR21 ;  /* 0x0000001585847c36 */ /* 0x040fe20008000000 */
[----:B---3--:R-:W-:-:S03]  /*15cb0*/  IADD3 R4, P5, PT, R133, R197, RZ ;  /* 0x000000c585047210 */ /* 0x008fc60007fbe0ff */
[C---:B------:R-:W-:Y:S02]  /*15cc0*/  IMAD.X R7, R135.reuse, 0x1, R199, P0 ;  /* 0x0000000187077824 */ /* 0x040fe400000e06c7 */
[----:B------:R-:W-:Y:S01]  /*15cd0*/  IMAD.X R5, R135, 0x1, R198, P5 ;  /* 0x0000000187057824 */ /* 0x000fe200028e06c6 */
[----:B------:R-:W-:Y:S01]  /*15ce0*/  SHF.R.S32.HI R134, RZ, 0x1f, R132 ;  /* 0x0000001fff867819 */ /* 0x000fe20000011484 */
[----:B------:R-:W-:-:S03]  /*15cf0*/  VIADD R133, R132, UR21 ;  /* 0x0000001584857c36 */ /* 0x000fc60008000000 */
[----:B------:R0:W-:Y:S04]  /*15d00*/  STL.64 [R1+0x510], R4 ;  /* 0x0005100401007387 */ /* 0x0001e80000100a00 */
[----:B------:R3:W-:Y:S01]  /*15d10*/  STL.64 [R1+0x518], R6 ;  /* 0x0005180601007387 */ /* 0x0007e20000100a00 */
[----:B------:R-:W-:Y:S02]  /*15d20*/  SHF.R.S32.HI R135, RZ, 0x1f, R133 ;  /* 0x0000001fff877819 */ /* 0x000fe40000011485 */
[C---:B0-----:R-:W-:Y:S02]  /*15d30*/  IADD3 R4, P0, PT, R132.reuse, R196, RZ ;  /* 0x000000c484047210 */ /* 0x041fe40007f1e0ff */
[----:B---3--:R-:W-:-:S03]  /*15d40*/  IADD3 R6, P5, PT, R132, R197, RZ ;  /* 0x000000c584067210 */ /* 0x008fc60007fbe0ff */
[C---:B------:R-:W-:Y:S01]  /*15d50*/  IMAD.X R5, R134.reuse, 0x1, R199, P0 ;  /* 0x0000000186057824 */ /* 0x040fe200000e06c7 */
[----:B------:R-:W-:Y:S01]  /*15d60*/  IADD3 R8, P0, PT, R133, R196, RZ ;  /* 0x000000c485087210 */ /* 0x000fe20007f1e0ff */
[----:B------:R-:W-:-:S04]  /*15d70*/  IMAD.X R7, R134, 0x1, R198, P5 ;  /* 0x0000000186077824 */ /* 0x000fc800028e06c6 */
[----:B------:R-:W-:Y:S01]  /*15d80*/  IMAD.X R9, R135, 0x1, R199, P0 ;  /* 0x0000000187097824 */ /* 0x000fe200000e06c7 */
[----:B------:R0:W-:Y:S01]  /*15d90*/  STL.64 [R1+0x500], R6 ;  /* 0x0005000601007387 */ /* 0x0001e20000100a00 */
[----:B------:R-:W-:-:S03]  /*15da0*/  VIADD R132, R133, UR21 ;  /* 0x0000001585847c36 */ /* 0x000fc60008000000 */
[----:B------:R3:W-:Y:S02]  /*15db0*/  STL.64 [R1+0x4f8], R8 ;  /* 0x0004f80801007387 */ /* 0x0007e40000100a00 */
[----:B------:R-:W-:Y:S02]  /*15dc0*/  SHF.R.S32.HI R134, RZ, 0x1f, R132 ;  /* 0x0000001fff867819 */ /* 0x000fe40000011484 */
[----:B0-----:R-:W-:Y:S02]  /*15dd0*/  IADD3 R6, P5, PT, R133, R197, RZ ;  /* 0x000000c585067210 */ /* 0x001fe40007fbe0ff */
[----:B---3--:R-:W-:-:S03]  /*15de0*/  IADD3 R8, P0, PT, R132, R196, RZ ;  /* 0x000000c484087210 */ /* 0x008fc60007f1e0ff */
[----:B------:R-:W-:Y:S02]  /*15df0*/  IMAD.X R7, R135, 0x1, R198, P5 ;  /* 0x0000000187077824 */ /* 0x000fe400028e06c6 */
[----:B------:R-:W-:Y:S02]  /*15e00*/  VIADD R133, R132, UR21 ;  /* 0x0000001584857c36 */ /* 0x000fe40008000000 */
[----:B------:R-:W-:Y:S01]  /*15e10*/  IMAD.X R9, R134, 0x1, R199, P0 ;  /* 0x0000000186097824 */ /* 0x000fe200000e06c7 */
[----:B------:R0:W-:Y:S02]  /*15e20*/  STL.64 [R1+0x4f0], R6 ;  /* 0x0004f00601007387 */ /* 0x0001e40000100a00 */
[----:B------:R-:W-:Y:S02]  /*15e30*/  SHF.R.S32.HI R135, RZ, 0x1f, R133 ;  /* 0x0000001fff877819 */ /* 0x000fe40000011485 */
[----:B------:R3:W-:Y:S01]  /*15e40*/  STL.64 [R1+0x4e8], R8 ;  /* 0x0004e80801007387 */ /* 0x0007e20000100a00 */
[----:B------:R-:W-:-:S02]  /*15e50*/  IADD3 R10, P0, PT, R133, R196, RZ ;  /* 0x000000c4850a7210 */ /* 0x000fc40007f1e0ff */
[----:B0-----:R-:W-:-:S05]  /*15e60*/  IADD3 R6, P5, PT, R132, R197, RZ ;  /* 0x000000c584067210 */ /* 0x001fca0007fbe0ff */
[--C-:B------:R-:W-:Y:S01]  /*15e70*/  IMAD.X R7, R134, 0x1, R198.reuse, P5 ;  /* 0x0000000186077824 */ /* 0x100fe200028e06c6 */
[----:B---3--:R-:W-:Y:S01]  /*15e80*/  IADD3 R8, P5, PT, R133, R197, RZ ;  /* 0x000000c585087210 */ /* 0x008fe20007fbe0ff */
[----:B------:R-:W-:Y:S02]  /*15e90*/  IMAD.X R11, R135, 0x1, R199, P0 ;  /* 0x00000001870b7824 */ /* 0x000fe400000e06c7 */
[----:B------:R-:W-:Y:S02]  /*15ea0*/  VIADD R132, R133, UR21 ;  /* 0x0000001585847c36 */ /* 0x000fe40008000000 */
[----:B------:R-:W-:-:S03]  /*15eb0*/  IMAD.X R9, R135, 0x1, R198, P5 ;  /* 0x0000000187097824 */ /* 0x000fc600028e06c6 */
[----:B------:R-:W-:Y:S02]  /*15ec0*/  SHF.R.S32.HI R134, RZ, 0x1f, R132 ;  /* 0x0000001fff867819 */ /* 0x000fe40000011484 */
[----:B------:R-:W-:Y:S04]  /*15ed0*/  STL.64 [R1+0x4d0], R8 ;  /* 0x0004d00801007387 */ /* 0x000fe80000100a00 */
[----:B------:R0:W-:Y:S01]  /*15ee0*/  STL.64 [R1+0x4d8], R10 ;  /* 0x0004d80a01007387 */ /* 0x0001e20000100a00 */
[C---:B------:R-:W-:Y:S01]  /*15ef0*/  VIADD R133, R132.reuse, UR21 ;  /* 0x0000001584857c36 */ /* 0x040fe20008000000 */
[C---:B0-----:R-:W-:Y:S02]  /*15f00*/  IADD3 R10, P5, PT, R132.reuse, R197, RZ ;  /* 0x000000c5840a7210 */ /* 0x041fe40007fbe0ff */
[----:B------:R-:W-:-:S03]  /*15f10*/  IADD3 R8, P0, PT, R132, R196, RZ ;  /* 0x000000c484087210 */ /* 0x000fc60007f1e0ff */
[C---:B------:R-:W-:Y:S01]  /*15f20*/  IMAD.X R11, R134.reuse, 0x1, R198, P5 ;  /* 0x00000001860b7824 */ /* 0x040fe200028e06c6 */
[----:B------:R-:W-:Y:S01]  /*15f30*/  SHF.R.S32.HI R135, RZ, 0x1f, R133 ;  /* 0x0000001fff877819 */ /* 0x000fe20000011485 */
[--C-:B------:R-:W-:Y:S01]  /*15f40*/  IMAD.X R9, R134, 0x1, R199.reuse, P0 ;  /* 0x0000000186097824 */ /* 0x100fe200000e06c7 */
[C---:B------:R-:W-:Y:S02]  /*15f50*/  IADD3 R12, P0, PT, R133.reuse, R196, RZ ;  /* 0x000000c4850c7210 */ /* 0x040fe40007f1e0ff */
[----:B------:R0:W-:Y:S01]  /*15f60*/  STL.64 [R1+0x4c0], R10 ;  /* 0x0004c00a01007387 */ /* 0x0001e20000100a00 */
[----:B------:R-:W-:Y:S02]  /*15f70*/  VIADD R132, R133, UR21 ;  /* 0x0000001585847c36 */ /* 0x000fe40008000000 */
[----:B------:R-:W-:Y:S01]  /*15f80*/  IMAD.X R13, R135, 0x1, R199, P0 ;  /* 0x00000001870d7824 */ /* 0x000fe200000e06c7 */
[----:B0-----:R-:W-:-:S05]  /*15f90*/  IADD3 R10, P5, PT, R133, R197, RZ ;  /* 0x000000c5850a7210 */ /* 0x001fca0007fbe0ff */
[----:B------:R-:W-:Y:S01]  /*15fa0*/  IMAD.X R11, R135, 0x1, R198, P5 ;  /* 0x00000001870b7824 */ /* 0x000fe200028e06c6 */
[----:B------:R-:W-:-:S04]  /*15fb0*/  SHF.R.S32.HI R134, RZ, 0x1f, R132 ;  /* 0x0000001fff867819 */ /* 0x000fc80000011484 */
        /* <DEDUP_REMOVED lines=216> */
[C-C-:B------:R-:W-:Y:S01]  /*16d40*/  IMAD.X R39, R134.reuse, 0x1, R199.reuse, P0 ;  /* 0x0000000186277824 */ /* 0x140fe200000e06c7 */
[CC--:B------:R-:W-:Y:S01]  /*16d50*/  IADD3 R48, P0, PT, R133.reuse, R196.reuse, RZ ;  /* 0x000000c485307210 */ /* 0x0c0fe20007f1e0ff */
[----:B------:R-:W-:Y:S02]  /*16d60*/  VIADD R132, R133, UR21 ;  /* 0x0000001585847c36 */ /* 0x000fe40008000000 */
[----:B------:R-:W-:Y:S02]  /*16d70*/  IMAD.X R41, R134, 0x1, R198, P5 ;  /* 0x0000000186297824 */ /* 0x000fe400028e06c6 */
[----:B------:R-:W-:Y:S01]  /*16d80*/  IMAD.X R49, R135, 0x1, R199, P0 ;  /* 0x0000000187317824 */ /* 0x000fe200000e06c7 */
[----:B------:R-:W-:Y:S01]  /*16d90*/  SHF.R.S32.HI R134, RZ, 0x1f, R132 ;  /* 0x0000001fff867819 */ /* 0x000fe20000011484 */
[----:B------:R-:W-:Y:S01]  /*16da0*/  IMAD.MOV.U32 R172, RZ, RZ, R42 ;  /* 0x000000ffffac7224 */ /* 0x000fe200078e002a */
[----:B------:R0:W-:Y:S01]  /*16db0*/  STL.64 [R1+0x78], R40 ;  /* 0x0000782801007387 */ /* 0x0001e20000100a00 */
[----:B------:R-:W-:Y:S01]  /*16dc0*/  IADD3 R42, P0, PT, R132, R196, RZ ;  /* 0x000000c4842a7210 */ /* 0x000fe20007f1e0ff */
[----:B------:R-:W-:-:S02]  /*16dd0*/  IMAD.MOV.U32 R181, RZ, RZ, R44 ;  /* 0x000000ffffb57224 */ /* 0x000fc400078e002c */
[----:B------:R-:W-:Y:S02]  /*16de0*/  IMAD.MOV.U32 R173, RZ, RZ, R43 ;  /* 0x000000ffffad7224 */ /* 0x000fe400078e002b */
[----:B------:R-:W-:Y:S01]  /*16df0*/  IMAD.MOV.U32 R170, RZ, RZ, R46 ;  /* 0x000000ffffaa7224 */ /* 0x000fe200078e002e */
[-C--:B0-----:R-:W-:Y:S01]  /*16e00*/  IADD3 R40, P5, PT, R133, R197.reuse, RZ ;  /* 0x000000c585287210 */ /* 0x081fe20007fbe0ff */
[----:B------:R-:W-:Y:S02]  /*16e10*/  VIADD R133, R132, UR21 ;  /* 0x0000001584857c36 */ /* 0x000fe40008000000 */
[----:B------:R-:W-:Y:S02]  /*16e20*/  IMAD.X R43, R134, 0x1, R199, P0 ;  /* 0x00000001862b7824 */ /* 0x000fe400000e06c7 */
[----:B------:R-:W-:Y:S01]  /*16e30*/  IMAD.X R41, R135, 0x1, R198, P5 ;  /* 0x0000000187297824 */ /* 0x000fe200028e06c6 */
[----:B------:R-:W-:Y:S01]  /*16e40*/  IADD3 R44, P5, PT, R132, R197, RZ ;  /* 0x000000c5842c7210 */ /* 0x000fe20007fbe0ff */
[----:B------:R-:W-:Y:S01]  /*16e50*/  VIADD R132, R133, UR21 ;  /* 0x0000001585847c36 */ /* 0x000fe20008000000 */
[----:B------:R-:W-:-:S02]  /*16e60*/  SHF.R.S32.HI R135, RZ, 0x1f, R133 ;  /* 0x0000001fff877819 */ /* 0x000fc40000011485 */
[-C--:B------:R-:W-:Y:S01]  /*16e70*/  IADD3 R46, P0, PT, R133, R196.reuse, RZ ;  /* 0x000000c4852e7210 */ /* 0x080fe20007f1e0ff */
[----:B------:R-:W-:Y:S01]  /*16e80*/  IMAD.MOV.U32 R171, RZ, RZ, R47 ;  /* 0x000000ffffab7224 */ /* 0x000fe200078e002f */
[----:B------:R0:W-:Y:S01]  /*16e90*/  STL.64 [R1+0x70], R48 ;  /* 0x0000703001007387 */ /* 0x0001e20000100a00 */
[----:B------:R-:W-:Y:S01]  /*16ea0*/  IMAD.X R45, R134, 0x1, R198, P5 ;  /* 0x00000001862d7824 */ /* 0x000fe200028e06c6 */
[----:B------:R-:W-:Y:S01]  /*16eb0*/  SHF.R.S32.HI R134, RZ, 0x1f, R132 ;  /* 0x0000001fff867819 */ /* 0x000fe20000011484 */
[--C-:B------:R-:W-:Y:S01]  /*16ec0*/  IMAD.X R47, R135, 0x1, R199.reuse, P0 ;  /* 0x00000001872f7824 */ /* 0x100fe200000e06c7 */
[C---:B------:R-:W-:Y:S01]  /*16ed0*/  IADD3 R50, P0, PT, R132.reuse, R196, RZ ;  /* 0x000000c484327210 */ /* 0x040fe20007f1e0ff */
[----:B------:R-:W3:Y:S01]  /*16ee0*/  LDL.LU.64 R178, [R1+0xa48] ;  /* 0x000a480001b27983 */ /* 0x000ee20000300a00 */
[----:B0-----:R-:W-:Y:S01]  /*16ef0*/  IADD3 R48, P5, PT, R133, R197, RZ ;  /* 0x000000c585307210 */ /* 0x001fe20007fbe0ff */
[----:B------:R-:W-:Y:S02]  /*16f00*/  VIADD R133, R132, UR21 ;  /* 0x0000001584857c36 */ /* 0x000fe40008000000 */
[----:B------:R-:W-:-:S02]  /*16f10*/  IMAD.X R51, R134, 0x1, R199, P0 ;  /* 0x0000000186337824 */ /* 0x000fc400000e06c7 */
[--C-:B------:R-:W-:Y:S01]  /*16f20*/  IMAD.X R49, R135, 0x1, R198.reuse, P5 ;  /* 0x0000000187317824 */ /* 0x100fe200028e06c6 */
[-C--:B------:R-:W-:Y:S01]  /*16f30*/  IADD3 R52, P5, PT, R132, R197.reuse, RZ ;  /* 0x000000c584347210 */ /* 0x080fe20007fbe0ff */
[C---:B------:R-:W-:Y:S01]  /*16f40*/  VIADD R132, R133.reuse, UR21 ;  /* 0x0000001585847c36 */ /* 0x040fe20008000000 */
[----:B------:R-:W-:Y:S02]  /*16f50*/  SHF.R.S32.HI R135, RZ, 0x1f, R133 ;  /* 0x0000001fff877819 */ /* 0x000fe40000011485 */
[CC--:B------:R-:W-:Y:S01]  /*16f60*/  IADD3 R54, P0, PT, R133.reuse, R196.reuse, RZ ;  /* 0x000000c485367210 */ /* 0x0c0fe20007f1e0ff */
[----:B------:R-:W-:Y:S01]  /*16f70*/  IMAD.X R53, R134, 0x1, R198, P5 ;  /* 0x0000000186357824 */ /* 0x000fe200028e06c6 */
        /* <DEDUP_REMOVED lines=102> */
[----:B------:R-:W-:Y:S01]  /*175e0*/  IADD3 R164, P5, PT, R164, R197, RZ ;  /* 0x000000c5a4a47210 */ /* 0x000fe20007fbe0ff */
[C---:B------:R-:W-:Y:S01]  /*175f0*/  VIADD R156, R160.reuse, UR21 ;  /* 0x00000015a09c7c36 */ /* 0x040fe20008000000 */
[----:B------:R-:W-:Y:S01]  /*17600*/  SHF.R.S32.HI R132, RZ, 0x1f, R160 ;  /* 0x0000001fff847819 */ /* 0x000fe200000114a0 */
[----:B------:R-:W-:Y:S01]  /*17610*/  IMAD.X R167, R133, 0x1, R199, P0 ;  /* 0x0000000185a77824 */ /* 0x000fe200000e06c7 */
[----:B------:R-:W-:-:S02]  /*17620*/  IADD3 R162, P0, PT, R160, R196, RZ ;  /* 0x000000c4a0a27210 */ /* 0x000fc40007f1e0ff */
[----:B-1----:R-:W-:Y:S01]  /*17630*/  ISETP.LT.AND P4, PT, R3, UR10, !P4 ;  /* 0x0000000a03007c0c */ /* 0x002fe2000e781270 */
[----:B------:R-:W-:Y:S01]  /*17640*/  IMAD.X R165, R133, 0x1, R198, P5 ;  /* 0x0000000185a57824 */ /* 0x000fe200028e06c6 */
[----:B--2---:R-:W-:Y:S01]  /*17650*/  ISETP.LT.AND P6, PT, R2, UR12, !P3 ;  /* 0x0000000c02007c0c */ /* 0x004fe2000dfc1270 */
[--C-:B------:R-:W-:Y:S01]  /*17660*/  IMAD.X R163, R132, 0x1, R199.reuse, P0 ;  /* 0x0000000184a37824 */ /* 0x100fe200000e06c7 */
[----:B------:R-:W-:Y:S01]  /*17670*/  SHF.R.S32.HI R133, RZ, 0x1f, R156 ;  /* 0x0000001fff857819 */ /* 0x000fe2000001149c */
[----:B------:R-:W0:Y:S01]  /*17680*/  LDCU UR10, c[0x0][0x398] ;  /* 0x00007300ff0a77ac */ /* 0x000e220008000800 */
[----:B------:R-:W-:Y:S02]  /*17690*/  IADD3 R158, P0, PT, R156, R196, RZ ;  /* 0x000000c49c9e7210 */ /* 0x000fe40007f1e0ff */
[----:B------:R-:W-:Y:S01]  /*176a0*/  IADD3 R160, P5, PT, R160, R197, RZ ;  /* 0x000000c5a0a07210 */ /* 0x000fe20007fbe0ff */
[----:B------:R-:W1:Y:S01]  /*176b0*/  LDCU UR12, c[0x0][0x398] ;  /* 0x00007300ff0c77ac */ /* 0x000e620008000800 */
[----:B------:R-:W-:Y:S01]  /*176c0*/  PRMT R134, R159, 0x9910, RZ ;  /* 0x000099109f867816 */ /* 0x000fe200000000ff */
[----:B------:R-:W-:Y:S01]  /*176d0*/  IMAD.X R159, R133, 0x1, R199, P0 ;  /* 0x00000001859f7824 */ /* 0x000fe200000e06c7 */
[----:B------:R-:W-:Y:S01]  /*176e0*/  ISETP.GE.AND P0, PT, R252, UR17, PT ;  /* 0x00000011fc007c0c */ /* 0x000fe2000bf06270 */
[----:B------:R-:W-:Y:S01]  /*176f0*/  IMAD.X R161, R132, 0x1, R198, P5 ;  /* 0x0000000184a17824 */ /* 0x000fe200028e06c6 */
[----:B------:R-:W-:Y:S01]  /*17700*/  SHF.R.S32.HI R134, RZ, 0x8, R134 ;  /* 0x00000008ff867819 */ /* 0x000fe20000011486 */
[----:B------:R-:W2:Y:S01]  /*17710*/  LDL.LU R252, [R1+0x39c] ;  /* 0x00039c0001fc7983 */ /* 0x000ea20000300800 */
[----:B----4-:R-:W-:Y:S01]  /*17720*/  ISETP.GE.AND P5, PT, R157, UR4, PT ;  /* 0x000000049d007c0c */ /* 0x010fe2000bfa6270 */
[----:B------:R-:W4:Y:S02]  /*17730*/  LDCU UR4, c[0x0][0x39c] ;  /* 0x00007380ff0477ac */ /* 0x000f240008000800 */
[----:B------:R-:W2:Y:S01]  /*17740*/  LDL.LU R157, [R1+0x398] ;  /* 0x00039800019d7983 */ /* 0x000ea20000300800 */
[----:B------:R-:W-:-:S03]  /*17750*/  PRMT R135, R181, 0x9910, RZ ;  /* 0x00009910b5877816 */ /* 0x000fc600000000ff */
[----:B------:R0:W-:Y:S04]  /*17760*/  @P4 STG.E.U8 desc[UR18][R172.64], R181 ;  /* 0x000000b5ac004986 */ /* 0x0001e8000c101112 */
[----:B------:R1:W-:Y:S04]  /*17770*/  @P6 STG.E.U8 desc[UR18][R170.64], R134 ;  /* 0x00000086aa006986 */ /* 0x0003e8000c101112 */
[----:B0-----:R-:W2:Y:S04]  /*17780*/  LDL.LU.64 R172, [R1+0xcf0] ;  /* 0x000cf00001ac7983 */ /* 0x001ea80000300a00 */
[----:B------:R-:W2:Y:S04]  /*17790*/  LDL.LU R180, [R1+0x3a0] ;  /* 0x0003a00001b47983 */ /* 0x000ea80000300800 */
[----:B------:R-:W2:Y:S04]  /*177a0*/  LDL.LU R181, [R1+0x3a4] ;  /* 0x0003a40001b57983 */ /* 0x000ea80000300800 */
[----:B-1----:R-:W2:Y:S01]  /*177b0*/  LDL.LU.64 R170, [R1+0xce8] ;  /* 0x000ce80001aa7983 */ /* 0x002ea20000300a00 */
[----:B------:R-:W-:Y:S01]  /*177c0*/  ISETP.LT.AND P3, PT, R3, UR14, !P3 ;  /* 0x0000000e03007c0c */ /* 0x000fe2000df61270 */
[----:B------:R-:W-:Y:S01]  /*177d0*/  VIADD R132, R0, 0x67 ;  /* 0x0000006700847836 */ /* 0x000fe20000000000 */
[----:B------:R-:W-:Y:S01]  /*177e0*/  SHF.R.S32.HI R135, RZ, 0x8, R135 ;  /* 0x00000008ff877819 */ /* 0x000fe20000011487 */
[----:B------:R-:W0:Y:S01]  /*177f0*/  LDCU UR14, c[0x0][0x398] ;  /* 0x00007300ff0e77ac */ /* 0x000e220008000800 */
[----:B------:R-:W-:-:S02]  /*17800*/  ISETP.LT.AND P4, PT, R2, UR16, !P5 ;  /* 0x0000001002007c0c */ /* 0x000fc4000ef81270 */
[----:B------:R-:W-:Y:S01]  /*17810*/  ISETP.LT.AND P5, PT, R3, UR10, !P5 ;  /* 0x0000000a03007c0c */ /* 0x000fe2000efa1270 */
[----:B------:R-:W1:Y:S01]  /*17820*/  LDCU UR10, c[0x0][0x398] ;  /* 0x00007300ff0a77ac */ /* 0x000e620008000800 */
[----:B------:R-:W-:-:S05]  /*17830*/  ISETP.GE.AND P6, PT, R132, UR6, PT ;  /* 0x0000000684007c0c */ /* 0x000fca000bfc6270 */
[----:B--2---:R2:W-:Y:S01]  /*17840*/  @P3 STG.E.U8 desc[UR18][R170.64], R135 ;  /* 0x00000087aa003986 */ /* 0x0045e2000c101112 */
[----:B------:R-:W-:Y:S01]  /*17850*/  F2FP.SATFINITE.E5M2.F32.PACK_AB_MERGE_C R134, R252, R157, RZ ;  /* 0x0000009dfc86723e */ /* 0x000fe200048060ff */
[----:B------:R-:W-:Y:S01]  /*17860*/  VIADD R132, R0, 0x68 ;  /* 0x0000006800847836 */ /* 0x000fe20000000000 */
[----:B------:R-:W0:Y:S01]  /*17870*/  LDCU UR6, c[0x0][0x398] ;  /* 0x00007300ff0677ac */ /* 0x000e220008000800 */
[----:B------:R-:W0:Y:S01]  /*17880*/  LDCU UR16, c[0x0][0x398] ;  /* 0x00007300ff1077ac */ /* 0x000e220008000800 */
[----:B--2---:R-:W2:Y:S04]  /*17890*/  LDL.LU.64 R170, [R1+0xce0] ;  /* 0x000ce00001aa7983 */ /* 0x004ea80000300a00 */
[----:B---3--:R3:W-:Y:S01]  /*178a0*/  @P4 STG.E.U8 desc[UR18][R178.64], R134 ;  /* 0x00000086b2004986 */ /* 0x0087e2000c101112 */
[----:B------:R-:W-:Y:S01]  /*178b0*/  ISETP.LT.AND P4, PT, R2, UR12, !P6 ;  /* 0x0000000c02007c0c */ /* 0x000fe2000f781270 */
[----:B------:R-:W0:Y:S01]  /*178c0*/  LDCU UR12, c[0x0][0x398] ;  /* 0x00007300ff0c77ac */ /* 0x000e220008000800 */
[----:B------:R-:W-:Y:S01]  /*178d0*/  ISETP.GE.AND P3, PT, R132, UR8, PT ;  /* 0x0000000884007c0c */ /* 0x000fe2000bf66270 */
[----:B------:R-:W-:Y:S01]  /*178e0*/  VIADD R132, R0, 0x69 ;  /* 0x0000006900847836 */ /* 0x000fe20000000000 */
[----:B------:R-:W0:Y:S01]  /*178f0*/  LDCU UR8, c[0x0][0x398] ;  /* 0x00007300ff0877ac */ /* 0x000e220008000800 */
[----:B---3--:R-:W-:-:S02]  /*17900*/  PRMT R134, R134, 0x9910, RZ ;  /* 0x0000991086867816 */ /* 0x008fc400000000ff */
[----:B--2---:R-:W-:-:S05]  /*17910*/  F2FP.SATFINITE.E5M2.F32.PACK_AB_MERGE_C R170, R171, R170, RZ ;  /* 0x000000aaabaa723e */ /* 0x004fca00048060ff */
[----:B------:R2:W-:Y:S04]  /*17920*/  @P5 STG.E.U8 desc[UR18][R172.64], R170 ;  /* 0x000000aaac005986 */ /* 0x0005e8000c101112 */
[----:B--2---:R-:W2:Y:S01]  /*17930*/  LDL.LU.64 R172, [R1+0xcd8] ;  /* 0x000cd80001ac7983 */ /* 0x004ea20000300a00 */
[----:B----4-:R-:W-:Y:S01]  /*17940*/  ISETP.GE.AND P5, PT, R132, UR4, PT ;  /* 0x0000000484007c0c */ /* 0x010fe2000bfa6270 */
[----:B------:R-:W3:Y:S01]  /*17950*/  LDCU UR4, c[0x0][0x39c] ;  /* 0x00007380ff0477ac */ /* 0x000ee20008000800 */
[----:B------:R-:W-:Y:S02]  /*17960*/  SHF.R.S32.HI R132, RZ, 0x8, R134 ;  /* 0x00000008ff847819 */ /* 0x000fe40000011486 */
[----:B------:R-:W-:-:S03]  /*17970*/  F2FP.SATFINITE.E5M2.F32.PACK_AB_MERGE_C R134, R181, R180, RZ ;  /* 0x000000b4b586723e */ /* 0x000fc600048060ff */
[----:B------:R4:W-:Y:S04]  /*17980*/  @P4 STG.E.U8 desc[UR18][R174.64], R132 ;  /* 0x00000084ae004986 */ /* 0x0009e8000c101112 */
[----:B----4-:R-:W4:Y:S04]  /*17990*/  LDL.LU.64 R174, [R1+0xcd0] ;  /* 0x000cd00001ae7983 */ /* 0x010f280000300a00 */
[----:B------:R-:W4:Y:S04]  /*179a0*/  LDL.LU.64 R178, [R1+0xa28] ;  /* 0x000a280001b27983 */ /* 0x000f280000300a00 */
[----:B------:R-:W4:Y:S04]  /*179b0*/  LDL.LU R180, [R1+0x3a8] ;  /* 0x0003a80001b47983 */ /* 0x000f280000300800 */
[----:B------:R-:W4:Y:S01]  /*179c0*/  LDL.LU R181, [R1+0x3ac] ;  /* 0x0003ac0001b57983 */ /* 0x000f220000300800 */
[----:B------:R-:W-:-:S02]  /*179d0*/  PRMT R170, R170, 0x9910, RZ ;  /* 0x00009910aaaa7816 */ /* 0x000fc400000000ff */
[C---:B0-----:R-:W-:Y:S01]  /*179e0*/  ISETP.LT.AND P6, PT, R3.reuse, UR6, !P6 ;  /* 0x0000000603007c0c */ /* 0x041fe2000f7c1270 */
[----:B------:R-:W0:Y:S01]  /*179f0*/  LDCU UR6, c[0x0][0x39c] ;  /* 0x00007380ff0677ac */ /* 0x000e220008000800 */
[----:B------:R-:W-:Y:S01]  /*17a00*/  ISETP.LT.AND P4, PT, R2, UR8, !P3 ;  /* 0x0000000802007c0c */ /* 0x000fe2000df81270 */
[----:B------:R-:W-:Y:S01]  /*17a10*/  IMAD.MOV.U32 R132, RZ, RZ, R170 ;  /* 0x000000ffff847224 */ /* 0x000fe200078e00aa */
[----:B-1----:R-:W-:Y:S01]  /*17a20*/  ISETP.LT.AND P3, PT, R3, UR10, !P3 ;  /* 0x0000000a03007c0c */ /* 0x002fe2000df61270 */
[----:B------:R-:W1:Y:S01]  /*17a30*/  LDCU UR10, c[0x0][0x398] ;  /* 0x00007300ff0a77ac */ /* 0x000e620008000800 */
[----:B------:R-:W-:Y:S01]  /*17a40*/  PRMT R135, R134, 0x9910, RZ ;  /* 0x0000991086877816 */ /* 0x000fe200000000ff */
[----:B------:R-:W4:Y:S01]  /*17a50*/  LDL.LU R171, [R1+0x3b0] ;  /* 0x0003b00001ab7983 */ /* 0x000f220000300800 */
[----:B------:R-:W-:Y:S01]  /*17a60*/  SHF.R.S32.HI R132, RZ, 0x8, R132 ;  /* 0x00000008ff847819 */ /* 0x000fe20000011484 */
[----:B------:R-:W0:Y:S02]  /*17a70*/  LDCU UR8, c[0x0][0x39c] ;  /* 0x00007380ff0877ac */ /* 0x000e240008000800 */
[----:B------:R-:W4:Y:S04]  /*17a80*/  LDL.LU R252, [R1+0x3b4] ;  /* 0x0003b40001fc7983 */ /* 0x000f280000300800 */
[----:B------:R0:W-:Y:S01]  /*17a90*/  @P6 STG.E.U8 desc[UR18][R154.64], R132 ;  /* 0x000000849a006986 */ /* 0x0001e2000c101112 */
[----:B------:R-:W-:Y:S01]  /*17aa0*/  ISETP.LT.AND P6, PT, R2, UR12, !P5 ;  /* 0x0000000c02007c0c */ /* 0x000fe2000efc1270 */
[----:B------:R-:W2:Y:S02]  /*17ab0*/  LDCU UR12, c[0x0][0x398] ;  /* 0x00007300ff0c77ac */ /* 0x000ea40008000800 */
[----:B------:R1:W-:Y:S01]  /*17ac0*/  @P4 STG.E.U8 desc[UR18][R148.64], R134 ;  /* 0x0000008694004986 */ /* 0x0003e2000c101112 */
[----:B0-----:R-:W-:-:S05]  /*17ad0*/  VIADD R132, R0, 0x6a ;  /* 0x0000006a00847836 */ /* 0x001fca0000000000 */
[----:B---3--:R-:W-:Y:S01]  /*17ae0*/  ISETP.GE.AND P4, PT, R132, UR4, PT ;  /* 0x0000000484007c0c */ /* 0x008fe2000bf86270 */
[----:B------:R-:W-:Y:S01]  /*17af0*/  IMAD.MOV.U32 R132, RZ, RZ, R135 ;  /* 0x000000ffff847224 */ /* 0x000fe200078e0087 */
[----:B-1----:R-:W-:Y:S01]  /*17b00*/  ISETP.LT.AND P5, PT, R3, UR10, !P5 ;  /* 0x0000000a03007c0c */ /* 0x002fe2000efa1270 */
[----:B------:R-:W-:Y:S01]  /*17b10*/  VIADD R148, R156, UR21 ;  /* 0x000000159c947c36 */ /* 0x000fe20008000000 */
[----:B------:R-:W0:Y:S02]  /*17b20*/  LDCU UR4, c[0x0][0x39c] ;  /* 0x00007380ff0477ac */ /* 0x000e240008000800 */
[----:B------:R-:W-:Y:S01]  /*17b30*/  SHF.R.S32.HI R132, RZ, 0x8, R132 ;  /* 0x00000008ff847819 */ /* 0x000fe20000011484 */
[----:B------:R-:W1:Y:S01]  /*17b40*/  LDCU UR10, c[0x0][0x39c] ;  /* 0x00007380ff0a77ac */ /* 0x000e620008000800 */
[----:B--2---:R-:W-:-:S05]  /*17b50*/  F2FP.SATFINITE.E5M2.F32.PACK_AB_MERGE_C R172, R173, R172, RZ ;  /* 0x000000acadac723e */ /* 0x004fca00048060ff */
[----:B------:R-:W-:Y:S01]  /*17b60*/  @P3 STG.E.U8 desc[UR18][R146.64], R172 ;  /* 0x000000ac92003986 */ /* 0x000fe2000c101112 */
[----:B------:R-:W-:-:S03]  /*17b70*/  IADD3 R156, P3, PT, R156, R197, RZ ;  /* 0x000000c59c9c7210 */ /* 0x000fc60007f7e0ff */
[----:B------:R2:W-:Y:S02]  /*17b80*/  @P6 STG.E.U8 desc[UR18][R152.64], R132 ;  /* 0x0000008498006986 */ /* 0x0005e4000c101112 */
[----:B------:R-:W-:Y:S01]  /*17b90*/  IMAD.X R157, R133, 0x1, R198, P3 ;  /* 0x00000001859d7824 */ /* 0x000fe200018e06c6 */
[----:B------:R-:W-:Y:S02]  /*17ba0*/  IADD3 R154, P3, PT, R148, R196, RZ ;  /* 0x000000c4949a7210 */ /* 0x000fe40007f7e0ff */
[----:B--2---:R-:W-:Y:S02]  /*17bb0*/  SHF.R.S32.HI R132, RZ, 0x1f, R148 ;  /* 0x0000001fff847819 */ /* 0x004fe40000011494 */
[----:B------:R-:W-:-:S03]  /*17bc0*/  PRMT R134, R172, 0x9910, RZ ;  /* 0x00009910ac867816 */ /* 0x000fc600000000ff */
[----:B------:R-:W-:Y:S01]  /*17bd0*/  IMAD.X R155, R132, 0x1, R199, P3 ;  /* 0x00000001849b7824 */ /* 0x000fe200018e06c7 */
[----:B------:R-:W-:Y:S01]  /*17be0*/  IADD3 R152, P3, PT, R148, R197, RZ ;  /* 0x000000c594987210 */ /* 0x000fe20007f7e0ff */
[----:B------:R-:W-:-:S04]  /*17bf0*/  VIADD R133, R0, 0x6b ;  /* 0x0000006b00857836 */ /* 0x000fc80000000000 */
[----:B------:R-:W-:Y:S01]  /*17c00*/  IMAD.X R153, R132, 0x1, R198, P3 ;  /* 0x0000000184997824 */ /* 0x000fe200018e06c6 */
[----:B------:R-:W-:Y:S02]  /*17c10*/  SHF.R.S32.HI R132, RZ, 0x8, R134 ;  /* 0x00000008ff847819 */ /* 0x000fe40000011486 */
[----:B------:R-:W-:Y:S01]  /*17c20*/  ISETP.GE.AND P6, PT, R133, UR6, PT ;  /* 0x0000000685007c0c */ /* 0x000fe2000bfc6270 */
[----:B------:R-:W-:Y:S01]  /*17c30*/  VIADD R148, R148, UR21 ;  /* 0x0000001594947c36 */ /* 0x000fe20008000000 */
[----:B----4-:R-:W-:Y:S01]  /*17c40*/  F2FP.SATFINITE.E5M2.F32.PACK_AB_MERGE_C R133, R181, R180, RZ ;  /* 0x000000b4b585723e */ /* 0x010fe200048060ff */
[----:B------:R2:W-:Y:S01]  /*17c50*/  @P5 STG.E.U8 desc[UR18][R178.64], R132 ;  /* 0x00000084b2005986 */ /* 0x0005e2000c101112 */
[----:B------:R-:W-:Y:S01]  /*17c60*/  ISETP.LT.AND P3, PT, R2, UR12, !P4 ;  /* 0x0000000c02007c0c */ /* 0x000fe2000e761270 */
[----:B------:R-:W3:Y:S02]  /*17c70*/  LDCU UR12, c[0x0][0x398] ;  /* 0x00007300ff0c77ac */ /* 0x000ee40008000800 */
[----:B------:R-:W4:Y:S01]  /*17c80*/  LDL.LU.64 R180, [R1+0xa30] ;  /* 0x000a300001b47983 */ /* 0x000f220000300a00 */
[----:B------:R-:W-:Y:S01]  /*17c90*/  F2FP.SATFINITE.E5M2.F32.PACK_AB_MERGE_C R174, R175, R174, RZ ;  /* 0x000000aeafae723e */ /* 0x000fe200048060ff */
[----:B------:R-:W0:Y:S02]  /*17ca0*/  LDCU UR6, c[0x0][0x39c] ;  /* 0x00007380ff0677ac */ /* 0x000e240008000800 */
[----:B--2---:R-:W2:Y:S01]  /*17cb0*/  LDL.LU.64 R178, [R1+0xa20] ;  /* 0x000a200001b27983 */ /* 0x004ea20000300a00 */
[----:B------:R-:W-:Y:S01]  /*17cc0*/  ISETP.LT.AND P4, PT, R3, UR14, !P4 ;  /* 0x0000000e03007c0c */ /* 0x000fe2000e781270 */
[----:B------:R-:W-:Y:S01]  /*17cd0*/  VIADD R132, R0, 0x6c ;  /* 0x0000006c00847836 */ /* 0x000fe20000000000 */
[----:B------:R-:W-:-:S03]  /*17ce0*/  PRMT R134, R133, 0x9910, RZ ;  /* 0x0000991085867816 */ /* 0x000fc600000000ff */
[----:B------:R0:W-:Y:S01]  /*17cf0*/  @P3 STG.E.U8 desc[UR18][R150.64], R133 ;  /* 0x0000008596003986 */ /* 0x0001e2000c101112 */
[----:B------:R-:W-:Y:S01]  /*17d00*/  ISETP.LT.AND P5, PT, R2, UR16, !P6 ;  /* 0x0000001002007c0c */ /* 0x000fe2000f7a1270 */
[----:B------:R-:W1:Y:S01]  /*17d10*/  LDCU UR14, c[0x0][0x398] ;  /* 0x00007300ff0e77ac */ /* 0x000e620008000800 */
[----:B------:R-:W-:Y:S02]  /*17d20*/  ISETP.GE.AND P3, PT, R132, UR8, PT ;  /* 0x0000000884007c0c */ /* 0x000fe4000bf66270 */
[----:B------:R-:W-:Y:S01]  /*17d30*/  SHF.R.S32.HI R132, RZ, 0x1f, R148 ;  /* 0x0000001fff847819 */ /* 0x000fe20000011494 */
[----:B------:R-:W1:Y:S02]  /*17d40*/  LDCU UR8, c[0x0][0x398] ;  /* 0x00007300ff0877ac */ /* 0x000e640008000800 */
[----:B------:R3:W-:Y:S01]  /*17d50*/  @P4 STG.E.U8 desc[UR18][R144.64], R174 ;  /* 0x000000ae90004986 */ /* 0x0007e2000c101112 */
[----:B------:R-:W-:Y:S01]  /*17d60*/  PRMT R135, R174, 0x9910, RZ ;  /* 0x00009910ae877816 */ /* 0x000fe200000000ff */
[----:B0-----:R-:W-:Y:S01]  /*17d70*/  IMAD.MOV.U32 R133, RZ, RZ, R134 ;  /* 0x000000ffff857224 */ /* 0x001fe200078e0086 */
[----:B------:R-:W-:Y:S01]  /*17d80*/  IADD3 R150, P4, PT, R148, R196, RZ ;  /* 0x000000c494967210 */ /* 0x000fe20007f9e0ff */
[----:B------:R-:W0:Y:S03]  /*17d90*/  LDCU UR16, c[0x0][0x398] ;  /* 0x00007300ff1077ac */ /* 0x000e260008000800 */
[----:B------:R-:W-:Y:S01]  /*17da0*/  SHF.R.S32.HI R133, RZ, 0x8, R133 ;  /* 0x00000008ff857819 */ /* 0x000fe20000011485 */
[----:B------:R-:W-:-:S02]  /*17db0*/  IMAD.X R151, R132, 0x1, R199, P4 ;  /* 0x0000000184977824 */ /* 0x000fc400020e06c7 */
[C---:B---3--:R-:W-:Y:S01]  /*17dc0*/  VIADD R144, R148.reuse, UR21 ;  /* 0x0000001594907c36 */ /* 0x048fe20008000000 */
[----:B------:R-:W-:Y:S01]  /*17dd0*/  IADD3 R148, P4, PT, R148, R197, RZ ;  /* 0x000000c594947210 */ /* 0x000fe20007f9e0ff */
[----:B------:R3:W-:Y:S04]  /*17de0*/  @P5 STG.E.U8 desc[UR18][R176.64], R133 ;  /* 0x00000085b0005986 */ /* 0x0007e8000c101112 */
[----:B------:R-:W-:Y:S01]  /*17df0*/  IMAD.X R149, R132, 0x1, R198, P4 ;  /* 0x0000000184957824 */ /* 0x000fe200020e06c6 */
[----:B------:R-:W-:Y:S02]  /*17e00*/  IADD3 R146, P4, PT, R144, R196, RZ ;  /* 0x000000c490927210 */ /* 0x000fe40007f9e0ff */
[----:B------:R-:W-:Y:S02]  /*17e10*/  ISETP.LT.AND P6, PT, R3, UR12, !P6 ;  /* 0x0000000c03007c0c */ /* 0x000fe4000f7c1270 */
[----:B---3--:R-:W-:Y:S01]  /*17e20*/  SHF.R.S32.HI R133, RZ, 0x1f, R144 ;  /* 0x0000001fff857819 */ /* 0x008fe20000011490 */
[----:B------:R-:W-:Y:S01]  /*17e30*/  VIADD R132, R0, 0x6d ;  /* 0x0000006d00847836 */ /* 0x000fe20000000000 */
[----:B------:R-:W3:Y:S01]  /*17e40*/  LDL.LU.64 R176, [R1+0xcc8] ;  /* 0x000cc80001b07983 */ /* 0x000ee20000300a00 */
[----:B------:R-:W-:Y:S01]  /*17e50*/  F2FP.SATFINITE.E5M2.F32.PACK_AB_MERGE_C R134, R252, R171, RZ ;  /* 0x000000abfc86723e */ /* 0x000fe200048060ff */
[----:B------:R-:W0:Y:S01]  /*17e60*/  LDCU UR12, c[0x0][0x398] ;  /* 0x00007300ff0c77ac */ /* 0x000e220008000800 */
[----:B------:R-:W-:Y:S01]  /*17e70*/  IMAD.X R147, R133, 0x1, R199, P4 ;  /* 0x0000000185937824 */ /* 0x000fe200020e06c7 */
[----:B-1----:R-:W-:Y:S01]  /*17e80*/  ISETP.LT.AND P4, PT, R2, UR8, !P3 ;  /* 0x0000000802007c0c */ /* 0x002fe2000df81270 */
[----:B------:R-:W3:Y:S01]  /*17e90*/  LDL.LU.64 R172, [R1+0xa10] ;  /* 0x000a100001ac7983 */ /* 0x000ee20000300a00 */
[----:B------:R-:W-:Y:S01]  /*17ea0*/  ISETP.GE.AND P5, PT, R132, UR4, PT ;  /* 0x0000000484007c0c */ /* 0x000fe2000bfa6270 */
[----:B------:R-:W1:Y:S01]  /*17eb0*/  LDCU UR8, c[0x0][0x398] ;  /* 0x00007300ff0877ac */ /* 0x000e620008000800 */
[----:B------:R-:W-:Y:S01]  /*17ec0*/  SHF.R.S32.HI R132, RZ, 0x8, R135 ;  /* 0x00000008ff847819 */ /* 0x000fe20000011487 */
[----:B------:R-:W3:Y:S01]  /*17ed0*/  LDL.LU R145, [R1+0x3b8] ;  /* 0x0003b80001917983 */ /* 0x000ee20000300800 */
[----:B------:R-:W-:Y:S01]  /*17ee0*/  ISETP.LT.AND P3, PT, R3, UR14, !P3 ;  /* 0x0000000e03007c0c */ /* 0x000fe2000df61270 */
[----:B------:R-:W0:Y:S02]  /*17ef0*/  LDCU UR14, c[0x0][0x398] ;  /* 0x00007300ff0e77ac */ /* 0x000e240008000800 */
[----:B------:R-:W3:Y:S01]  /*17f00*/  LDL.LU R170, [R1+0x3bc] ;  /* 0x0003bc0001aa7983 */ /* 0x000ee20000300800 */
[----:B------:R-:W0:Y:S03]  /*17f10*/  LDCU UR4, c[0x0][0x39c] ;  /* 0x00007380ff0477ac */ /* 0x000e260008000800 */
[----:B------:R-:W3:Y:S04]  /*17f20*/  LDL.LU.64 R174, [R1+0x9f8] ;  /* 0x0009f80001ae7983 */ /* 0x000ee80000300a00 */
[----:B----4-:R4:W-:Y:S04]  /*17f30*/  @P6 STG.E.U8 desc[UR18][R180.64], R132 ;  /* 0x00000084b4006986 */ /* 0x0109e8000c101112 */
[----:B--2---:R2:W-:Y:S04]  /*17f40*/  @P4 STG.E.U8 desc[UR18][R178.64], R134 ;  /* 0x00000086b2004986 */ /* 0x0045e8000c101112 */
[----:B----4-:R-:W4:Y:S04]  /*17f50*/  LDL.LU.64 R180, [R1+0xcc0] ;  /* 0x000cc00001b47983 */ /* 0x010f280000300a00 */
[----:B--2---:R-:W2:Y:S01]  /*17f60*/  LDL.LU.64 R178, [R1+0xcb8] ;  /* 0x000cb80001b27983 */ /* 0x004ea20000300a00 */
[----:B------:R-:W-:-:S02]  /*17f70*/  PRMT R135, R134, 0x9910, RZ ;  /* 0x0000991086877816 */ /* 0x000fc400000000ff */
[----:B0-----:R-:W-:Y:S02]  /*17f80*/  ISETP.LT.AND P6, PT, R2, UR16, !P5 ;  /* 0x0000001002007c0c */ /* 0x001fe4000efc1270 */
[----:B---3--:R-:W-:Y:S01]  /*17f90*/  F2FP.SATFINITE.E5M2.F32.PACK_AB_MERGE_C R176, R177, R176, RZ ;  /* 0x000000b0b1b0723e */ /* 0x008fe200048060ff */
[----:B------:R-:W-:Y:S01]  /*17fa0*/  IMAD.MOV.U32 R134, RZ, RZ, R135 ;  /* 0x000000ffff867224 */ /* 0x000fe200078e0087 */
[----:B------:R-:W0:Y:S03]  /*17fb0*/  LDCU UR16, c[0x0][0x398] ;  /* 0x00007300ff1077ac */ /* 0x000e260008000800 */
[----:B------:R3:W-:Y:S01]  /*17fc0*/  @P3 STG.E.U8 desc[UR18][R172.64], R176 ;  /* 0x000000b0ac003986 */ /* 0x0007e2000c101112 */
[----:B------:R-:W-:Y:S02]  /*17fd0*/  SHF.R.S32.HI R134, RZ, 0x8, R134 ;  /* 0x00000008ff867819 */ /* 0x000fe40000011486 */
[----:B------:R-:W-:Y:S01]  /*17fe0*/  PRMT R135, R176, 0x9910, RZ ;  /* 0x00009910b0877816 */ /* 0x000fe200000000ff */
[----:B---3--:R-:W3:Y:S04]  /*17ff0*/  LDL.LU.64 R172, [R1+0x9e8] ;  /* 0x0009e80001ac7983 */ /* 0x008ee80000300a00 */
[----:B------:R-:W3:Y:S04]  /*18000*/  LDL.LU R171, [R1+0x3c0] ;  /* 0x0003c00001ab7983 */ /* 0x000ee80000300800 */
[----:B------:R-:W3:Y:S04]  /*18010*/  LDL.LU R252, [R1+0x3c4] ;  /* 0x0003c40001fc7983 */ /* 0x000ee80000300800 */
[----:B------:R-:W3:Y:S04]  /*18020*/  LDL.LU.64 R176, [R1+0xa00] ;  /* 0x000a000001b07983 */ /* 0x000ee80000300a00 */
[----:B--2---:R2:W-:Y:S04]  /*18030*/  @P6 STG.E.U8 desc[UR18][R178.64], R134 ;  /* 0x00000086b2006986 */ /* 0x0045e8000c101112 */
[----:B--2---:R-:W2:Y:S01]  /*18040*/  LDL.LU.64 R178, [R1+0xcb0] ;  /* 0x000cb00001b27983 */ /* 0x004ea20000300a00 */
[----:B------:R-:W-:-:S05]  /*18050*/  VIADD R132, R0, 0x6e ;  /* 0x0000006e00847836 */ /* 0x000fca0000000000 */
[----:B------:R-:W-:Y:S01]  /*18060*/  ISETP.GE.AND P4, PT, R132, UR10, PT ;  /* 0x0000000a84007c0c */ /* 0x000fe2000bf86270 */
[----:B------:R-:W0:Y:S01]  /*18070*/  LDCU UR10, c[0x0][0x398] ;  /* 0x00007300ff0a77ac */ /* 0x000e220008000800 */
[C---:B------:R-:W-:Y:S02]  /*18080*/  ISETP.LT.AND P5, PT, R3.reuse, UR12, !P5 ;  /* 0x0000000c03007c0c */ /* 0x040fe4000efa1270 */
[----:B-1----:R-:W-:Y:S01]  /*18090*/  ISETP.LT.AND P3, PT, R2, UR8, !P4 ;  /* 0x0000000802007c0c */ /* 0x002fe2000e761270 */
[----:B------:R-:W-:Y:S01]  /*180a0*/  VIADD R132, R0, 0x6f ;  /* 0x0000006f00847836 */ /* 0x000fe20000000000 */
[----:B------:R-:W-:Y:S01]  /*180b0*/  SHF.R.S32.HI R135, RZ, 0x8, R135 ;  /* 0x00000008ff877819 */ /* 0x000fe20000011487 */
[----:B------:R-:W1:Y:S01]  /*180c0*/  LDCU UR8, c[0x0][0x39c] ;  /* 0x00007380ff0877ac */ /* 0x000e620008000800 */
[----:B------:R-:W-:Y:S01]  /*180d0*/  F2FP.SATFINITE.E5M2.F32.PACK_AB_MERGE_C R134, R170, R145, RZ ;  /* 0x00000091aa86723e */ /* 0x000fe200048060ff */
[----:B------:R-:W1:Y:S01]  /*180e0*/  LDCU UR12, c[0x0][0x398] ;  /* 0x00007300ff0c77ac */ /* 0x000e620008000800 */
[C---:B0-----:R-:W-:Y:S01]  /*180f0*/  ISETP.LT.AND P4, PT, R3.reuse, UR10, !P4 ;  /* 0x0000000a03007c0c */ /* 0x041fe2000e781270 */
[----:B------:R-:W0:Y:S01]  /*18100*/  LDCU UR10, c[0x0][0x398] ;  /* 0x00007300ff0a77ac */ /* 0x000e220008000800 */
[----:B------:R-:W-:Y:S01]  /*18110*/  ISETP.GE.AND P6, PT, R132, UR6, PT ;  /* 0x0000000684007c0c */ /* 0x000fe2000bfc6270 */
[----:B------:R-:W0:Y:S01]  /*18120*/  LDCU UR6, c[0x0][0x398] ;  /* 0x00007300ff0677ac */ /* 0x000e220008000800 */
[----:B------:R-:W-:Y:S01]  /*18130*/  VIADD R132, R0, 0x70 ;  /* 0x0000007000847836 */ /* 0x000fe20000000000 */
[----:B---3--:R-:W-:Y:S04]  /*18140*/  @P5 STG.E.U8 desc[UR18][R176.64], R135 ;  /* 0x00000087b0005986 */ /* 0x008fe8000c101112 */
[----:B------:R3:W-:Y:S01]  /*18150*/  @P3 STG.E.U8 desc[UR18][R174.64], R134 ;  /* 0x00000086ae003986 */ /* 0x0007e2000c101112 */
[----:B------:R-:W-:Y:S01]  /*18160*/  ISETP.LT.AND P3, PT, R2, UR14, !P6 ;  /* 0x0000000e02007c0c */ /* 0x000fe2000f761270 */
[----:B------:R-:W1:Y:S01]  /*18170*/  LDCU UR14, c[0x0][0x398] ;  /* 0x00007300ff0e77ac */ /* 0x000e620008000800 */
[----:B------:R-:W-:Y:S01]  /*18180*/  ISETP.GE.AND P5, PT, R132, UR4, PT ;  /* 0x0000000484007c0c */ /* 0x000fe2000bfa6270 */
[----:B------:R-:W-:Y:S01]  /*18190*/  VIADD R132, R0, 0x71 ;  /* 0x0000007100847836 */ /* 0x000fe20000000000 */
[----:B0-----:R-:W-:Y:S01]  /*181a0*/  ISETP.LT.AND P6, PT, R3, UR6, !P6 ;  /* 0x0000000603007c0c */ /* 0x001fe2000f7c1270 */
[----:B------:R-:W0:Y:S01]  /*181b0*/  LDCU UR4, c[0x0][0x39c] ;  /* 0x00007380ff0477ac */ /* 0x000e220008000800 */
[----:B------:R-:W0:Y:S01]  /*181c0*/  LDCU UR6, c[0x0][0x39c] ;  /* 0x00007380ff0677ac */ /* 0x000e220008000800 */
[----:B---3--:R-:W-:-:S02]  /*181d0*/  PRMT R134, R134, 0x9910, RZ ;  /* 0x0000991086867816 */ /* 0x008fc400000000ff */
[----:B--2---:R-:W-:-:S05]  /*181e0*/  F2FP.SATFINITE.E5M2.F32.PACK_AB_MERGE_C R178, R179, R178, RZ ;  /* 0x000000b2b3b2723e */ /* 0x004fca00048060ff */
[----:B----4-:R2:W-:Y:S01]  /*181f0*/  @P4 STG.E.U8 desc[UR18][R180.64], R178 ;  /* 0x000000b2b4004986 */ /* 0x0105e2000c101112 */
[----:B-1----:R-:W-:Y:S01]  /*18200*/  ISETP.GE.AND P4, PT, R132, UR8, PT ;  /* 0x0000000884007c0c */ /* 0x002fe2000bf86270 */
[----:B------:R-:W1:Y:S02]  /*18210*/  LDCU UR8, c[0x0][0x39c] ;  /* 0x00007380ff0877ac */ /* 0x000e640008000800 */
[----:B--2---:R-:W2:Y:S01]  /*18220*/  LDL.LU.64 R180, [R1+0xca8] ;  /* 0x000ca80001b47983 */ /* 0x004ea20000300a00 */
[----:B------:R-:W-:Y:S02]  /*18230*/  SHF.R.S32.HI R132, RZ, 0x8, R134 ;  /* 0x00000008ff847819 */ /* 0x000fe40000011486 */
[----:B------:R-:W-:-:S03]  /*18240*/  PRMT R178, R178, 0x9910, RZ ;  /* 0x00009910b2b27816 */ /* 0x000fc600000000ff */
[----:B------:R3:W-:Y:S02]  /*18250*/  @P3 STG.E.U8 desc[UR18][R172.64], R132 ;  /* 0x00000084ac003986 */ /* 0x0007e4000c101112 */
[----:B---3--:R-:W-:-:S05]  /*18260*/  IMAD.MOV.U32 R132, RZ, RZ, R178 ;  /* 0x000000ffff847224 */ /* 0x008fca00078e00b2 */
[----:B------:R-:W-:Y:S02]  /*18270*/  SHF.R.S32.HI R132, RZ, 0x8, R132 ;  /* 0x00000008ff847819 */ /* 0x000fe40000011484 */
[----:B------:R-:W-:-:S03]  /*18280*/  F2FP.SATFINITE.E5M2.F32.PACK_AB_MERGE_C R134, R252, R171, RZ ;  /* 0x000000abfc86723e */ /* 0x000fc600048060ff */
[----:B------:R3:W-:Y:S04]  /*18290*/  @P6 STG.E.U8 desc[UR18][R182.64], R132 ;  /* 0x00000084b6006986 */ /* 0x0007e8000c101112 */
[----:B---3--:R-:W3:Y:S04]  /*182a0*/  LDL.LU.64 R182, [R1+0xca0] ;  /* 0x000ca00001b67983 */ /* 0x008ee80000300a00 */
[----:B------:R-:W4:Y:S04]  /*182b0*/  LDL.LU R175, [R1+0x3c8] ;  /* 0x0003c80001af7983 */ /* 0x000f280000300800 */
[----:B------:R-:W4:Y:S04]  /*182c0*/  LDL.LU R252, [R1+0x3cc] ;  /* 0x0003cc0001fc7983 */ /* 0x000f280000300800 */
[----:B------:R-:W4:Y:S04]  /*182d0*/  LDL.LU.64 R172, [R1+0x9d0] ;  /* 0x0009d00001ac7983 */ /* 0x000f280000300a00 */
[----:B------:R-:W4:Y:S01]  /*182e0*/  LDL.LU.64 R170, [R1+0x9c0] ;  /* 0x0009c00001aa7983 */ /* 0x000f220000300a00 */
[----:B------:R-:W-:Y:S01]  /*182f0*/  ISETP.LT.AND P3, PT, R2, UR10, !P5 ;  /* 0x0000000a02007c0c */ /* 0x000fe2000ef61270 */
[----:B------:R-:W-:Y:S01]  /*18300*/  VIADD R132, R0, 0x72 ;  /* 0x0000007200847836 */ /* 0x000fe20000000000 */
[----:B------:R-:W-:Y:S01]  /*18310*/  ISETP.LT.AND P5, PT, R3, UR12, !P5 ;  /* 0x0000000c03007c0c */ /* 0x000fe2000efa1270 */
[----:B------:R-:W1:Y:S01]  /*18320*/  LDCU UR10, c[0x0][0x398] ;  /* 0x00007300ff0a77ac */ /* 0x000e620008000800 */
[----:B------:R-:W-:-:S02]  /*18330*/  PRMT R135, R134, 0x9910, RZ ;  /* 0x0000991086877816 */ /* 0x000fc400000000ff */
[----:B------:R-:W-:Y:S01]  /*18340*/  ISETP.LT.AND P6, PT, R2, UR14, !P4 ;  /* 0x0000000e02007c0c */ /* 0x000fe2000e7c1270 */
[----:B------:R-:W2:Y:S01]  /*18350*/  LDCU UR12, c[0x0][0x398] ;  /* 0x00007300ff0c77ac */ /* 0x000ea20008000800 */
[----:B------:R-:W2:Y:S05]  /*18360*/  LDCU UR14, c[0x0][0x398] ;  /* 0x00007300ff0e77ac */ /* 0x000eaa0008000800 */
[----:B------:R-:W-:Y:S01]  /*18370*/  @P3 STG.E.U8 desc[UR18][R142.64], R134 ;  /* 0x000000868e003986 */ /* 0x000fe2000c101112 */
[----:B0-----:R-:W-:Y:S01]  /*18380*/  ISETP.GE.AND P3, PT, R132, UR4, PT ;  /* 0x0000000484007c0c */ /* 0x001fe2000bf66270 */
[----:B------:R-:W-:Y:S01]  /*18390*/  IMAD.MOV.U32 R132, RZ, RZ, R135 ;  /* 0x000000ffff847224 */ /* 0x000fe200078e0087 */
[----:B------:R-:W0:Y:S04]  /*183a0*/  LDCU UR4, c[0x0][0x39c] ;  /* 0x00007380ff0477ac */ /* 0x000e280008000800 */
[----:B------:R-:W-:-:S02]  /*183b0*/  SHF.R.S32.HI R132, RZ, 0x8, R132 ;  /* 0x00000008ff847819 */ /* 0x000fc40000011484 */
[----:B-1----:R-:W-:Y:S01]  /*183c0*/  ISETP.LT.AND P4, PT, R3, UR10, !P4 ;  /* 0x0000000a03007c0c */ /* 0x002fe2000e781270 */
[----:B------:R-:W1:Y:S01]  /*183d0*/  LDCU UR10, c[0x0][0x39c] ;  /* 0x00007380ff0a77ac */ /* 0x000e620008000800 */
[----:B--2---:R-:W-:-:S05]  /*183e0*/  F2FP.SATFINITE.E5M2.F32.PACK_AB_MERGE_C R180, R181, R180, RZ ;  /* 0x000000b4b5b4723e */ /* 0x004fca00048060ff */
[----:B------:R2:W-:Y:S04]  /*183f0*/  @P5 STG.E.U8 desc[UR18][R136.64], R180 ;  /* 0x000000b488005986 */ /* 0x0005e8000c101112 */
[----:B------:R0:W-:Y:S01]  /*18400*/  @P6 STG.E.U8 desc[UR18][R140.64], R132 ;  /* 0x000000848c006986 */ /* 0x0001e2000c101112 */
[C---:B--2---:R-:W-:Y:S01]  /*18410*/  VIADD R136, R144.reuse, UR21 ;  /* 0x0000001590887c36 */ /* 0x044fe20008000000 */
[----:B------:R-:W-:-:S04]  /*18420*/  IADD3 R144, P5, PT, R144, R197, RZ ;  /* 0x000000c590907210 */ /* 0x000fc80007fbe0ff */
[----:B0-----:R-:W-:Y:S01]  /*18430*/  SHF.R.S32.HI R132, RZ, 0x1f, R136 ;  /* 0x0000001fff847819 */ /* 0x001fe20000011488 */
[----:B------:R-:W-:Y:S01]  /*18440*/  IMAD.X R145, R133, 0x1, R198, P5 ;  /* 0x0000000185917824 */ /* 0x000fe200028e06c6 */
[----:B------:R-:W-:-:S05]  /*18450*/  IADD3 R142, P5, PT, R136, R196, RZ ;  /* 0x000000c4888e7210 */ /* 0x000fca0007fbe0ff */
[----:B------:R-:W-:Y:S01]  /*18460*/  IMAD.X R143, R132, 0x1, R199, P5 ;  /* 0x00000001848f7824 */ /* 0x000fe200028e06c7 */
[----:B------:R-:W-:Y:S01]  /*18470*/  IADD3 R140, P5, PT, R136, R197, RZ ;  /* 0x000000c5888c7210 */ /* 0x000fe20007fbe0ff */
[----:B------:R-:W-:Y:S01]  /*18480*/  VIADD R133, R0, 0x73 ;  /* 0x0000007300857836 */ /* 0x000fe20000000000 */
[----:B------:R-:W-:-:S03]  /*18490*/  PRMT R134, R180, 0x9910, RZ ;  /* 0x00009910b4867816 */ /* 0x000fc600000000ff */
[----:B------:R-:W-:Y:S01]  /*184a0*/  IMAD.X R141, R132, 0x1, R198, P5 ;  /* 0x00000001848d7824 */ /* 0x000fe200028e06c6 */
[----:B------:R-:W-:Y:S02]  /*184b0*/  ISETP.LT.AND P5, PT, R2, UR12, !P3 ;  /* 0x0000000c02007c0c */ /* 0x000fe4000dfa1270 */
[----:B---3--:R-:W-:Y:S01]  /*184c0*/  F2FP.SATFINITE.E5M2.F32.PACK_AB_MERGE_C R182, R183, R182, RZ ;  /* 0x000000b6b7b6723e */ /* 0x008fe200048060ff */
[----:B------:R-:W-:Y:S01]  /*184d0*/  VIADD R136, R136, UR21 ;  /* 0x0000001588887c36 */ /* 0x000fe20008000000 */
[----:B------:R-:W-:Y:S01]  /*184e0*/  SHF.R.S32.HI R132, RZ, 0x8, R134 ;  /* 0x00000008ff847819 */ /* 0x000fe20000011486 */
[----:B------:R-:W0:Y:S01]  /*184f0*/  LDCU UR12, c[0x0][0x398] ;  /* 0x00007300ff0c77ac */ /* 0x000e220008000800 */
[----:B------:R-:W-:Y:S02]  /*18500*/  ISETP.GE.AND P6, PT, R133, UR6, PT ;  /* 0x0000000685007c0c */ /* 0x000fe4000bfc6270 */
[----:B------:R-:W-:Y:S01]  /*18510*/  ISETP.LT.AND P3, PT, R3, UR14, !P3 ;  /* 0x0000000e03007c0c */ /* 0x000fe2000df61270 */
[----:B------:R-:W2:Y:S01]  /*18520*/  LDCU UR14, c[0x0][0x398] ;  /* 0x00007300ff0e77ac */ /* 0x000ea20008000800 */
[----:B----4-:R-:W-:Y:S01]  /*18530*/  F2FP.SATFINITE.E5M2.F32.PACK_AB_MERGE_C R133, R252, R175, RZ ;  /* 0x000000affc85723e */ /* 0x010fe200048060ff */
[----:B------:R-:W3:Y:S01]  /*18540*/  LDCU UR6, c[0x0][0x39c] ;  /* 0x00007380ff0677ac */ /* 0x000ee20008000800 */
[----:B------:R4:W-:Y:S02]  /*18550*/  @P4 STG.E.U8 desc[UR18][R172.64], R132 ;  /* 0x00000084ac004986 */ /* 0x0009e4000c101112 */
[----:B------:R-:W-:-:S02]  /*18560*/  PRMT R134, R133, 0x9910, RZ ;  /* 0x0000991085867816 */ /* 0x000fc400000000ff */
[----:B------:R-:W-:Y:S01]  /*18570*/  ISETP.LT.AND P4, PT, R2, UR16, !P6 ;  /* 0x0000001002007c0c */ /* 0x000fe2000f781270 */
[----:B------:R0:W-:Y:S01]  /*18580*/  @P5 STG.E.U8 desc[UR18][R170.64], R133 ;  /* 0x00000085aa005986 */ /* 0x0001e2000c101112 */
[----:B------:R-:W1:Y:S01]  /*18590*/  LDCU UR16, c[0x0][0x398] ;  /* 0x00007300ff1077ac */ /* 0x000e620008000800 */
[----:B----4-:R-:W-:Y:S02]  /*185a0*/  VIADD R132, R0, 0x74 ;  /* 0x0000007400847836 */ /* 0x010fe40000000000 */
[----:B0-----:R-:W4:Y:S03]  /*185b0*/  LDL.LU R171, [R1+0x3d0] ;  /* 0x0003d00001ab7983 */ /* 0x001f260000300800 */
[----:B------:R-:W-:Y:S01]  /*185c0*/  ISETP.GE.AND P5, PT, R132, UR8, PT ;  /* 0x0000000884007c0c */ /* 0x000fe2000bfa6270 */
[----:B------:R-:W-:Y:S01]  /*185d0*/  IMAD.MOV.U32 R132, RZ, RZ, R134 ;  /* 0x000000ffff847224 */ /* 0x000fe200078e0086 */
[----:B------:R-:W0:Y:S01]  /*185e0*/  LDCU UR8, c[0x0][0x398] ;  /* 0x00007300ff0877ac */ /* 0x000e220008000800 */
[----:B------:R-:W4:Y:S03]  /*185f0*/  LDL.LU R252, [R1+0x3d4] ;  /* 0x0003d40001fc7983 */ /* 0x000f260000300800 */
[----:B------:R-:W-:Y:S01]  /*18600*/  SHF.R.S32.HI R132, RZ, 0x8, R132 ;  /* 0x00000008ff847819 */ /* 0x000fe20000011484 */
[----:B------:R-:W3:Y:S04]  /*18610*/  LDL.LU.64 R174, [R1+0x9e0] ;  /* 0x0009e00001ae7983 */ /* 0x000ee80000300a00 */
[----:B------:R-:W-:Y:S04]  /*18620*/  @P3 STG.E.U8 desc[UR18][R138.64], R182 ;  /* 0x000000b68a003986 */ /* 0x000fe8000c101112 */
[----:B------:R0:W-:Y:S04]  /*18630*/  @P4 STG.E.U8 desc[UR18][R184.64], R132 ;  /* 0x00000084b8004986 */ /* 0x0001e8000c101112 */
[----:B0-----:R-:W3:Y:S04]  /*18640*/  LDL.LU.64 R184, [R1+0xc98] ;  /* 0x000c980001b87983 */ /* 0x001ee80000300a00 */
[----:B------:R-:W3:Y:S04]  /*18650*/  LDL.LU.64 R180, [R1+0x9c8] ;  /* 0x0009c80001b47983 */ /* 0x000ee80000300a00 */
[----:B------:R-:W3:Y:S01]  /*18660*/  LDL.LU.64 R178, [R1+0x9b0] ;  /* 0x0009b00001b27983 */ /* 0x000ee20000300a00 */
[----:B------:R-:W-:-:S02]  /*18670*/  SHF.R.S32.HI R133, RZ, 0x1f, R136 ;  /* 0x0000001fff857819 */ /* 0x000fc40000011488 */
[CC--:B------:R-:W-:Y:S01]  /*18680*/  IADD3 R138, P3, PT, R136.reuse, R196.reuse, RZ ;  /* 0x000000c4888a7210 */ /* 0x0c0fe20007f7e0ff */
[----:B------:R-:W-:Y:S01]  /*18690*/  VIADD R132, R136, UR21 ;  /* 0x0000001588847c36 */ /* 0x000fe20008000000 */
[----:B------:R-:W-:Y:S01]  /*186a0*/  ISETP.LT.AND P6, PT, R3, UR12, !P6 ;  /* 0x0000000c03007c0c */ /* 0x000fe2000f7c1270 */
[----:B------:R-:W3:Y:S01]  /*186b0*/  LDL.LU R183, [R1+0x3dc] ;  /* 0x0003dc0001b77983 */ /* 0x000ee20000300800 */
[----:B------:R-:W-:Y:S01]  /*186c0*/  PRMT R172, R182, 0x9910, RZ ;  /* 0x00009910b6ac7816 */ /* 0x000fe200000000ff */
[C-C-:B------:R-:W-:Y:S01]  /*186d0*/  IMAD.X R139, R133.reuse, 0x1, R199.reuse, P3 ;  /* 0x00000001858b7824 */ /* 0x140fe200018e06c7 */
[----:B------:R-:W-:Y:S01]  /*186e0*/  IADD3 R136, P3, PT, R136, R197, RZ ;  /* 0x000000c588887210 */ /* 0x000fe20007f7e0ff */
[----:B------:R-:W3:Y:S01]  /*186f0*/  LDL.LU.64 R176, [R1+0x9a0] ;  /* 0x0009a00001b07983 */ /* 0x000ee20000300a00 */
[----:B------:R-:W-:Y:S01]  /*18700*/  SHF.R.S32.HI R170, RZ, 0x1f, R132 ;  /* 0x0000001fffaa7819 */ /* 0x000fe20000011484 */
[----:B------:R-:W0:Y:S02]  /*18710*/  LDCU UR12, c[0x0][0x398] ;  /* 0x00007300ff0c77ac */ /* 0x000e240008000800 */
[----:B------:R-:W-:Y:S01]  /*18720*/  IMAD.X R137, R133, 0x1, R198, P3 ;  /* 0x0000000185897824 */ /* 0x000fe200018e06c6 */
[----:B------:R-:W-:Y:S01]  /*18730*/  IADD3 R134, P3, PT, R132, R196, RZ ;  /* 0x000000c484867210 */ /* 0x000fe20007f7e0ff */
[----:B------:R-:W-:Y:S01]  /*18740*/  VIADD R133, R0, 0x75 ;  /* 0x0000007500857836 */ /* 0x000fe20000000000 */
[----:B------:R-:W3:Y:S03]  /*18750*/  LDL.LU R182, [R1+0x3d8] ;  /* 0x0003d80001b67983 */ /* 0x000ee60000300800 */
[----:B------:R-:W-:Y:S01]  /*18760*/  IMAD.X R135, R170, 0x1, R199, P3 ;  /* 0x00000001aa877824 */ /* 0x000fe200018e06c7 */
[----:B------:R-:W-:Y:S01]  /*18770*/  ISETP.LT.AND P3, PT, R2, UR8, !P5 ;  /* 0x0000000802007c0c */ /* 0x000fe2000ef61270 */
[----:B------:R-:W0:Y:S01]  /*18780*/  LDCU UR8, c[0x0][0x398] ;  /* 0x00007300ff0877ac */ /* 0x000e220008000800 */
[----:B------:R-:W-:-:S02]  /*18790*/  ISETP.GE.AND P4, PT, R133, UR4, PT ;  /* 0x0000000485007c0c */ /* 0x000fc4000bf86270 */
[----:B------:R-:W-:Y:S01]  /*187a0*/  SHF.R.S32.HI R133, RZ, 0x8, R172 ;  /* 0x00000008ff857819 */ /* 0x000fe200000114ac */
[----:B------:R-:W0:Y:S01]  /*187b0*/  LDCU UR4, c[0x0][0x39c] ;  /* 0x00007380ff0477ac */ /* 0x000e220008000800 */
[----:B--2---:R-:W-:Y:S01]  /*187c0*/  ISETP.LT.AND P5, PT, R3, UR14, !P5 ;  /* 0x0000000e03007c0c */ /* 0x004fe2000efa1270 */
[----:B------:R-:W2:Y:S01]  /*187d0*/  LDCU UR14, c[0x0][0x398] ;  /* 0x00007300ff0e77ac */ /* 0x000ea20008000800 */
[----:B----4-:R-:W-:-:S04]  /*187e0*/  F2FP.SATFINITE.E5M2.F32.PACK_AB_MERGE_C R171, R252, R171, RZ ;  /* 0x000000abfcab723e */ /* 0x010fc800048060ff */
[----:B------:R-:W-:Y:S01]  /*187f0*/  PRMT R172, R171, 0x9910, RZ ;  /* 0x00009910abac7816 */ /* 0x000fe200000000ff */
[----:B---3--:R3:W-:Y:S01]  /*18800*/  @P6 STG.E.U8 desc[UR18][R174.64], R133 ;  /* 0x00000085ae006986 */ /* 0x0087e2000c101112 */
[----:B-1----:R-:W-:-:S03]  /*18810*/  ISETP.LT.AND P6, PT, R2, UR16, !P4 ;  /* 0x0000001002007c0c */ /* 0x002fc6000e7c1270 */
[----:B---3--:R-:W3:Y:S04]  /*18820*/  LDL.LU.64 R174, [R1+0x998] ;  /* 0x0009980001ae7983 */ /* 0x008ee80000300a00 */
[----:B------:R1:W-:Y:S01]  /*18830*/  @P3 STG.E.U8 desc[UR18][R180.64], R171 ;  /* 0x000000abb4003986 */ /* 0x0003e2000c101112 */
[----:B------:R-:W-:Y:S01]  /*18840*/  F2FP.SATFINITE.E5M2.F32.PACK_AB_MERGE_C R184, R185, R184, RZ ;  /* 0x000000b8b9b8723e */ /* 0x000fe200048060ff */
[----:B-1----:R-:W-:-:S04]  /*18850*/  IMAD.MOV.U32 R171, RZ, RZ, R172 ;  /* 0x000000ffffab7224 */ /* 0x002fc800078e00ac */
[----:B------:R-:W-:Y:S01]  /*18860*/  @P5 STG.E.U8 desc[UR18][R178.64], R184 ;  /* 0x000000b8b2005986 */ /* 0x000fe2000c101112 */
[----:B------:R-:W-:-:S05]  /*18870*/  SHF.R.S32.HI R171, RZ, 0x8, R171 ;  /* 0x00000008ffab7819 */ /* 0x000fca00000114ab */
[----:B------:R1:W-:Y:S04]  /*18880*/  @P6 STG.E.U8 desc[UR18][R186.64], R171 ;  /* 0x000000abba006986 */ /* 0x0003e8000c101112 */
[----:B-1----:R-:W4:Y:S01]  /*18890*/  LDL.LU.64 R186, [R1+0xc90] ;  /* 0x000c900001ba7983 */ /* 0x002f220000300a00 */
[----:B------:R-:W-:-:S03]  /*188a0*/  VIADD R133, R0, 0x76 ;  /* 0x0000007600857836 */ /* 0x000fc60000000000 */
[----:B------:R-:W2:Y:S02]  /*188b0*/  LDL.LU.64 R180, [R1+0x988] ;  /* 0x0009880001b47983 */ /* 0x000ea40000300a00 */
[----:B------:R-:W-:Y:S01]  /*188c0*/  ISETP.GE.AND P3, PT, R133, UR10, PT ;  /* 0x0000000a85007c0c */ /* 0x000fe2000bf66270 */
[----:B------:R-:W1:Y:S01]  /*188d0*/  LDCU UR10, c[0x0][0x398] ;  /* 0x00007300ff0a77ac */ /* 0x000e620008000800 */
[----:B0-----:R-:W-:Y:S01]  /*188e0*/  ISETP.LT.AND P4, PT, R3, UR12, !P4 ;  /* 0x0000000c03007c0c */ /* 0x001fe2000e781270 */
[----:B------:R-:W2:Y:S01]  /*188f0*/  LDL.LU R173, [R1+0x3e0] ;  /* 0x0003e00001ad7983 */ /* 0x000ea20000300800 */
[----:B------:R-:W-:Y:S02]  /*18900*/  ISETP.LT.AND P5, PT, R2, UR8, !P3 ;  /* 0x0000000802007c0c */ /* 0x000fe4000dfa1270 */
[----:B------:R-:W-:Y:S01]  /*18910*/  PRMT R172, R184, 0x9910, RZ ;  /* 0x00009910b8ac7816 */ /* 0x000fe200000000ff */
[----:B------:R-:W2:Y:S01]  /*18920*/  LDL.LU R252, [R1+0x3e4] ;  /* 0x0003e40001fc7983 */ /* 0x000ea20000300800 */
[----:B------:R-:W-:Y:S01]  /*18930*/  F2FP.SATFINITE.E5M2.F32.PACK_AB_MERGE_C R171, R183, R182, RZ ;  /* 0x000000b6b7ab723e */ /* 0x000fe200048060ff */
[----:B------:R-:W-:Y:S01]  /*18940*/  VIADD R133, R0, 0x77 ;  /* 0x0000007700857836 */ /* 0x000fe20000000000 */
[----:B------:R-:W-:Y:S01]  /*18950*/  SHF.R.S32.HI R172, RZ, 0x8, R172 ;  /* 0x00000008ffac7819 */ /* 0x000fe200000114ac */
[----:B------:R-:W2:Y:S01]  /*18960*/  LDL.LU.64 R178, [R1+0x980] ;  /* 0x0009800001b27983 */ /* 0x000ea20000300a00 */
[----:B------:R-:W0:Y:S01]  /*18970*/  LDCU UR8, c[0x0][0x39c] ;  /* 0x00007380ff0877ac */ /* 0x000e220008000800 */
[----:B------:R-:W0:Y:S01]  /*18980*/  LDCU UR12, c[0x0][0x398] ;  /* 0x00007300ff0c77ac */ /* 0x000e220008000800 */
[----:B-1----:R-:W-:Y:S01]  /*18990*/  ISETP.LT.AND P3, PT, R3, UR10, !P3 ;  /* 0x0000000a03007c0c */ /* 0x002fe2000df61270 */
[----:B------:R1:W-:Y:S01]  /*189a0*/  @P4 STG.E.U8 desc[UR18][R176.64], R172 ;  /* 0x000000acb0004986 */ /* 0x0003e2000c101112 */
[----:B------:R-:W-:Y:S01]  /*189b0*/  ISETP.GE.AND P6, PT, R133, UR6, PT ;  /* 0x0000000685007c0c */ /* 0x000fe2000bfc6270 */
[----:B------:R-:W0:Y:S01]  /*189c0*/  LDCU UR6, c[0x0][0x398] ;  /* 0x00007300ff0677ac */ /* 0x000e220008000800 */
[----:B------:R-:W0:Y:S01]  /*189d0*/  LDCU UR10, c[0x0][0x398] ;  /* 0x00007300ff0a77ac */ /* 0x000e220008000800 */
[----:B-1----:R-:W2:Y:S04]  /*189e0*/  LDL.LU.64 R176, [R1+0x978] ;  /* 0x0009780001b07983 */ /* 0x002ea80000300a00 */
[----:B---3--:R1:W-:Y:S04]  /*189f0*/  @P5 STG.E.U8 desc[UR18][R174.64], R171 ;  /* 0x000000abae005986 */ /* 0x0083e8000c101112 */
[----:B-1----:R-:W3:Y:S01]  /*18a00*/  LDL.LU.64 R174, [R1+0x970] ;  /* 0x0009700001ae7983 */ /* 0x002ee20000300a00 */
[----:B----4-:R-:W-:-:S05]  /*18a10*/  F2FP.SATFINITE.E5M2.F32.PACK_AB_MERGE_C R186, R187, R186, RZ ;  /* 0x000000babbba723e */ /* 0x010fca00048060ff */
[----:B------:R1:W-:Y:S04]  /*18a20*/  @P3 STG.E.U8 desc[UR18][R188.64], R186 ;  /* 0x000000babc003986 */ /* 0x0003e8000c101112 */
[----:B-1----:R-:W4:Y:S01]  /*18a30*/  LDL.LU.64 R188, [R1+0xc88] ;  /* 0x000c880001bc7983 */ /* 0x002f220000300a00 */
[----:B------:R-:W-:Y:S01]  /*18a40*/  VIADD R133, R0, 0x78 ;  /* 0x0000007800857836 */ /* 0x000fe20000000000 */
[----:B--2---:R-:W-:Y:S01]  /*18a50*/  ISETP.LT.AND P5, PT, R2, UR14, !P6 ;  /* 0x0000000e02007c0c */ /* 0x004fe2000f7a1270 */
[----:B------:R-:W1:Y:S03]  /*18a60*/  LDCU UR14, c[0x0][0x398] ;  /* 0x00007300ff0e77ac */ /* 0x000e660008000800 */
[----:B------:R-:W-:Y:S01]  /*18a70*/  ISETP.GE.AND P4, PT, R133, UR4, PT ;  /* 0x0000000485007c0c */ /* 0x000fe2000bf86270 */
[----:B------:R-:W-:Y:S01]  /*18a80*/  VIADD R133, R0, 0x79 ;  /* 0x0000007900857836 */ /* 0x000fe20000000000 */
[----:B------:R-:W-:Y:S01]  /*18a90*/  PRMT R171, R171, 0x9910, RZ ;  /* 0x00009910abab7816 */ /* 0x000fe200000000ff */
[----:B------:R-:W2:Y:S03]  /*18aa0*/  LDCU UR4, c[0x0][0x39c] ;  /* 0x00007380ff0477ac */ /* 0x000ea60008000800 */
[----:B0-----:R-:W-:Y:S01]  /*18ab0*/  ISETP.GE.AND P3, PT, R133, UR8, PT ;  /* 0x0000000885007c0c */ /* 0x001fe2000bf66270 */
[----:B------:R-:W0:Y:S01]  /*18ac0*/  LDCU UR8, c[0x0][0x398] ;  /* 0x00007300ff0877ac */ /* 0x000e220008000800 */
[----:B------:R-:W-:-:S02]  /*18ad0*/  SHF.R.S32.HI R133, RZ, 0x8, R171 ;  /* 0x00000008ff857819 */ /* 0x000fc400000114ab */
[----:B------:R-:W-:Y:S02]  /*18ae0*/  PRMT R186, R186, 0x9910, RZ ;  /* 0x00009910baba7816 */ /* 0x000fe400000000ff */
[C---:B------:R-:W-:Y:S01]  /*18af0*/  ISETP.LT.AND P6, PT, R3.reuse, UR6, !P6 ;  /* 0x0000000603007c0c */ /* 0x040fe2000f7c1270 */
[----:B------:R0:W-:Y:S01]  /*18b00*/  @P5 STG.E.U8 desc[UR18][R180.64], R133 ;  /* 0x00000085b4005986 */ /* 0x0001e2000c101112 */
[----:B------:R-:W-:Y:S01]  /*18b10*/  ISETP.LT.AND P5, PT, R2, UR10, !P4 ;  /* 0x0000000a02007c0c */ /* 0x000fe2000e7a1270 */
[----:B------:R-:W1:Y:S01]  /*18b20*/  LDCU UR10, c[0x0][0x398] ;  /* 0x00007300ff0a77ac */ /* 0x000e620008000800 */
[----:B------:R-:W-:Y:S01]  /*18b30*/  F2FP.SATFINITE.E5M2.F32.PACK_AB_MERGE_C R171, R252, R173, RZ ;  /* 0x000000adfcab723e */ /* 0x000fe200048060ff */
[----:B------:R-:W1:Y:S01]  /*18b40*/  LDCU UR6, c[0x0][0x39c] ;  /* 0x00007380ff0677ac */ /* 0x000e620008000800 */
[----:B0-----:R-:W-:Y:S01]  /*18b50*/  IMAD.MOV.U32 R133, RZ, RZ, R186 ;  /* 0x000000ffff857224 */ /* 0x001fe200078e00ba */
[----:B------:R-:W-:Y:S01]  /*18b60*/  ISETP.LT.AND P4, PT, R3, UR12, !P4 ;  /* 0x0000000c03007c0c */ /* 0x000fe2000e781270 */
[----:B------:R-:W3:Y:S01]  /*18b70*/  LDL.LU R173, [R1+0x3e8] ;  /* 0x0003e80001ad7983 */ /* 0x000ee20000300800 */
[----:B------:R-:W-:Y:S01]  /*18b80*/  PRMT R172, R171, 0x9910, RZ ;  /* 0x00009910abac7816 */ /* 0x000fe200000000ff */
[----:B------:R-:W0:Y:S01]  /*18b90*/  LDCU UR12, c[0x0][0x398] ;  /* 0x00007300ff0c77ac */ /* 0x000e220008000800 */
[----:B------:R-:W-:Y:S01]  /*18ba0*/  SHF.R.S32.HI R133, RZ, 0x8, R133 ;  /* 0x00000008ff857819 */ /* 0x000fe20000011485 */
[----:B------:R-:W3:Y:S04]  /*18bb0*/  LDL.LU R252, [R1+0x3ec] ;  /* 0x0003ec0001fc7983 */ /* 0x000ee80000300800 */
[----:B------:R0:W-:Y:S01]  /*18bc0*/  @P6 STG.E.U8 desc[UR18][R178.64], R133 ;  /* 0x00000085b2006986 */ /* 0x0001e2000c101112 */
[----:B------:R-:W-:Y:S01]  /*18bd0*/  ISETP.LT.AND P6, PT, R2, UR8, !P3 ;  /* 0x0000000802007c0c */ /* 0x000fe2000dfc1270 */
[----:B------:R-:W1:Y:S02]  /*18be0*/  LDCU UR8, c[0x0][0x398] ;  /* 0x00007300ff0877ac */ /* 0x000e640008000800 */
[----:B------:R-:W-:Y:S04]  /*18bf0*/  @P5 STG.E.U8 desc[UR18][R176.64], R171 ;  /* 0x000000abb0005986 */ /* 0x000fe8000c101112 */
[----:B------:R-:W3:Y:S01]  /*18c00*/  LDL.LU.64 R182, [R1+0x960] ;  /* 0x0009600001b67983 */ /* 0x000ee20000300a00 */
[----:B0-----:R-:W-:-:S03]  /*18c10*/  VIADD R133, R0, 0x7a ;  /* 0x0000007a00857836 */ /* 0x001fc60000000000 */
[----:B------:R-:W3:Y:S02]  /*18c20*/  LDL.LU.64 R180, [R1+0x958] ;  /* 0x0009580001b47983 */ /* 0x000ee40000300a00 */
[----:B--2---:R-:W-:Y:S02]  /*18c30*/  ISETP.GE.AND P5, PT, R133, UR4, PT ;  /* 0x0000000485007c0c */ /* 0x004fe4000bfa6270 */
[----:B------:R-:W2:Y:S01]  /*18c40*/  LDL.LU.64 R178, [R1+0x950] ;  /* 0x0009500001b27983 */ /* 0x000ea20000300a00 */
[----:B------:R-:W-:Y:S01]  /*18c50*/  SHF.R.S32.HI R133, RZ, 0x8, R172 ;  /* 0x00000008ff857819 */ /* 0x000fe200000114ac */
[----:B------:R-:W0:Y:S01]  /*18c60*/  LDCU UR4, c[0x0][0x39c] ;  /* 0x00007380ff0477ac */ /* 0x000e220008000800 */
[----:B----4-:R-:W-:-:S05]  /*18c70*/  F2FP.SATFINITE.E5M2.F32.PACK_AB_MERGE_C R188, R189, R188, RZ ;  /* 0x000000bcbdbc723e */ /* 0x010fca00048060ff */
[----:B---3--:R-:W-:Y:S04]  /*18c80*/  @P4 STG.E.U8 desc[UR18][R174.64], R188 ;  /* 0x000000bcae004986 */ /* 0x008fe8000c101112 */
[----:B------:R3:W-:Y:S04]  /*18c90*/  @P6 STG.E.U8 desc[UR18][R190.64], R133 ;  /* 0x00000085be006986 */ /* 0x0007e8000c101112 */
[----:B---3--:R-:W3:Y:S04]  /*18ca0*/  LDL.LU.64 R190, [R1+0xc80] ;  /* 0x000c800001be7983 */ /* 0x008ee80000300a00 */
[----:B------:R-:W4:Y:S01]  /*18cb0*/  LDL.LU.64 R176, [R1+0x948] ;  /* 0x0009480001b07983 */ /* 0x000f220000300a00 */
[----:B-1----:R-:W-:Y:S01]  /*18cc0*/  ISETP.LT.AND P3, PT, R3, UR10, !P3 ;  /* 0x0000000a03007c0c */ /* 0x002fe2000df61270 */
[----:B------:R-:W1:Y:S01]  /*18cd0*/  LDCU UR10, c[0x0][0x398] ;  /* 0x00007300ff0a77ac */ /* 0x000e620008000800 */
[----:B------:R-:W-:Y:S01]  /*18ce0*/  IADD3 R132, P4, PT, R132, R197, RZ ;  /* 0x000000c584847210 */ /* 0x000fe20007f9e0ff */
[----:B------:R-:W2:Y:S01]  /*18cf0*/  LDL.LU.64 R174, [R1+0x938] ;  /* 0x0009380001ae7983 */ /* 0x000ea20000300a00 */
[----:B------:R-:W-:Y:S01]  /*18d00*/  ISETP.LT.AND P6, PT, R2, UR8, !P5 ;  /* 0x0000000802007c0c */ /* 0x000fe2000efc1270 */
[----:B------:R-:W0:Y:S01]  /*18d10*/  LDCU UR8, c[0x0][0x398] ;  /* 0x00007300ff0877ac */ /* 0x000e220008000800 */
[----:B------:R-:W-:Y:S01]  /*18d20*/  PRMT R171, R188, 0x9910, RZ ;  /* 0x00009910bcab7816 */ /* 0x000fe200000000ff */
[----:B------:R-:W-:-:S02]  /*18d30*/  IMAD.X R133, R170, 0x1, R198, P4 ;  /* 0x00000001aa857824 */ /* 0x000fc400020e06c6 */
[----:B------:R-:W-:Y:S01]  /*18d40*/  VIADD R170, R0, 0x7b ;  /* 0x0000007b00aa7836 */ /* 0x000fe20000000000 */
[----:B------:R-:W-:Y:S02]  /*18d50*/  SHF.R.S32.HI R171, RZ, 0x8, R171 ;  /* 0x00000008ffab7819 */ /* 0x000fe400000114ab */
[----:B------:R-:W-:Y:S02]  /*18d60*/  F2FP.SATFINITE.E5M2.F32.PACK_AB_MERGE_C R172, R252, R173, RZ ;  /* 0x000000adfcac723e */ /* 0x000fe400048060ff */
[----:B------:R-:W-:Y:S01]  /*18d70*/  ISETP.GE.AND P4, PT, R170, UR6, PT ;  /* 0x00000006aa007c0c */ /* 0x000fe2000bf86270 */
[----:B------:R-:W4:Y:S01]  /*18d80*/  LDL.LU R173, [R1+0x3f0] ;  /* 0x0003f00001ad7983 */ /* 0x000f220000300800 */
[----:B------:R-:W-:Y:S01]  /*18d90*/  ISETP.LT.AND P5, PT, R3, UR12, !P5 ;  /* 0x0000000c03007c0c */ /* 0x000fe2000efa1270 */
[----:B------:R-:W0:Y:S02]  /*18da0*/  LDCU UR6, c[0x0][0x39c] ;  /* 0x00007380ff0677ac */ /* 0x000e240008000800 */
[----:B------:R-:W4:Y:S04]  /*18db0*/  LDL.LU R252, [R1+0x3f4] ;  /* 0x0003f40001fc7983 */ /* 0x000f280000300800 */
[----:B------:R0:W-:Y:S01]  /*18dc0*/  @P3 STG.E.U8 desc[UR18][R182.64], R171 ;  /* 0x000000abb6003986 */ /* 0x0001e2000c101112 */
[----:B---3--:R-:W-:-:S03]  /*18dd0*/  F2FP.SATFINITE.E5M2.F32.PACK_AB_MERGE_C R190, R191, R190, RZ ;  /* 0x000000bebfbe723e */ /* 0x008fc600048060ff */
[----:B------:R3:W-:Y:S01]  /*18de0*/  @P6 STG.E.U8 desc[UR18][R180.64], R172 ;  /* 0x000000acb4006986 */ /* 0x0007e2000c101112 */
[----:B------:R-:W-:Y:S01]  /*18df0*/  ISETP.LT.AND P6, PT, R2, UR14, !P4 ;  /* 0x0000000e02007c0c */ /* 0x000fe2000e7c1270 */
[----:B------:R-:W-:Y:S01]  /*18e00*/  VIADD R170, R0, 0x7c ;  /* 0x0000007c00aa7836 */ /* 0x000fe20000000000 */
[----:B-1----:R-:W-:Y:S01]  /*18e10*/  ISETP.LT.AND P4, PT, R3, UR10, !P4 ;  /* 0x0000000a03007c0c */ /* 0x002fe2000e781270 */
[----:B0-----:R-:W4:Y:S01]  /*18e20*/  LDL.LU.64 R182, [R1+0x930] ;  /* 0x0009300001b67983 */ /* 0x001f220000300a00 */
[----:B------:R-:W-:Y:S01]  /*18e30*/  PRMT R171, R172, 0x9910, RZ ;  /* 0x00009910acab7816 */ /* 0x000fe200000000ff */
[----:B------:R-:W0:Y:S03]  /*18e40*/  LDCU UR12, c[0x0][0x398] ;  /* 0x00007300ff0c77ac */ /* 0x000e260008000800 */
[----:B------:R-:W-:Y:S01]  /*18e50*/  SHF.R.S32.HI R171, RZ, 0x8, R171 ;  /* 0x00000008ffab7819 */ /* 0x000fe200000114ab */
[----:B--2---:R-:W-:Y:S01]  /*18e60*/  @P5 STG.E.U8 desc[UR18][R178.64], R190 ;  /* 0x000000beb2005986 */ /* 0x004fe2000c101112 */
[----:B------:R-:W1:Y:S01]  /*18e70*/  LDCU UR14, c[0x0][0x398] ;  /* 0x00007300ff0e77ac */ /* 0x000e620008000800 */
[----:B---3--:R-:W-:-:S02]  /*18e80*/  PRMT R172, R190, 0x9910, RZ ;  /* 0x00009910beac7816 */ /* 0x008fc400000000ff */
[----:B------:R-:W2:Y:S01]  /*18e90*/  LDL.LU R180, [R1+0x3f8] ;  /* 0x0003f80001b47983 */ /* 0x000ea20000300800 */
[----:B------:R-:W-:Y:S01]  /*18ea0*/  ISETP.GE.AND P3, PT, R170, UR4, PT ;  /* 0x00000004aa007c0c */ /* 0x000fe2000bf66270 */
[----:B------:R-:W3:Y:S01]  /*18eb0*/  LDCU UR10, c[0x0][0x398] ;  /* 0x00007300ff0a77ac */ /* 0x000ee20008000800 */
[----:B------:R-:W-:Y:S01]  /*18ec0*/  SHF.R.S32.HI R172, RZ, 0x8, R172 ;  /* 0x00000008ffac7819 */ /* 0x000fe200000114ac */
[----:B----4-:R4:W-:Y:S04]  /*18ed0*/  @P6 STG.E.U8 desc[UR18][R176.64], R171 ;  /* 0x000000abb0006986 */ /* 0x0109e8000c101112 */
[----:B------:R-:W2:Y:S01]  /*18ee0*/  LDL.LU R181, [R1+0x3fc] ;  /* 0x0003fc0001b57983 */ /* 0x000ea20000300800 */
[----:B------:R-:W-:Y:S01]  /*18ef0*/  VIADD R170, R0, 0x7d ;  /* 0x0000007d00aa7836 */ /* 0x000fe20000000000 */
[----:B------:R-:W0:Y:S02]  /*18f00*/  LDCU UR4, c[0x0][0x39c] ;  /* 0x00007380ff0477ac */ /* 0x000e240008000800 */
[----:B------:R1:W-:Y:S04]  /*18f10*/  @P4 STG.E.U8 desc[UR18][R192.64], R172 ;  /* 0x000000acc0004986 */ /* 0x0003e8000c101112 */
[----:B----4-:R-:W4:Y:S04]  /*18f20*/  LDL.LU.64 R176, [R1+0x920] ;  /* 0x0009200001b07983 */ /* 0x010f280000300a00 */
[----:B-1----:R-:W2:Y:S01]  /*18f30*/  LDL.LU.64 R192, [R1+0xc78] ;  /* 0x000c780001c07983 */ /* 0x002ea20000300a00 */
[----:B------:R-:W-:Y:S01]  /*18f40*/  ISETP.LT.AND P5, PT, R2, UR8, !P3 ;  /* 0x0000000802007c0c */ /* 0x000fe2000dfa1270 */
[----:B------:R-:W1:Y:S01]  /*18f50*/  LDCU UR8, c[0x0][0x398] ;  /* 0x00007300ff0877ac */ /* 0x000e620008000800 */
[----:B------:R-:W-:-:S02]  /*18f60*/  ISETP.GE.AND P6, PT, R170, UR6, PT ;  /* 0x00000006aa007c0c */ /* 0x000fc4000bfc6270 */
[----:B------:R-:W-:Y:S01]  /*18f70*/  F2FP.SATFINITE.E5M2.F32.PACK_AB_MERGE_C R171, R252, R173, RZ ;  /* 0x000000adfcab723e */ /* 0x000fe200048060ff */
[----:B------:R-:W1:Y:S01]  /*18f80*/  LDCU UR6, c[0x0][0x39c] ;  /* 0x00007380ff0677ac */ /* 0x000e620008000800 */
[----:B0-----:R-:W-:Y:S02]  /*18f90*/  ISETP.LT.AND P3, PT, R3, UR12, !P3 ;  /* 0x0000000c03007c0c */ /* 0x001fe4000df61270 */
[----:B------:R-:W-:Y:S01]  /*18fa0*/  ISETP.LT.AND P4, PT, R2, UR14, !P6 ;  /* 0x0000000e02007c0c */ /* 0x000fe2000f781270 */
[----:B------:R-:W-:Y:S01]  /*18fb0*/  VIADD R170, R0, 0x7e ;  /* 0x0000007e00aa7836 */ /* 0x000fe20000000000 */
[----:B------:R-:W0:Y:S03]  /*18fc0*/  LDCU UR12, c[0x0][0x398] ;  /* 0x00007300ff0c77ac */ /* 0x000e260008000800 */
[----:B------:R1:W-:Y:S01]  /*18fd0*/  @P5 STG.E.U8 desc[UR18][R174.64], R171 ;  /* 0x000000abae005986 */ /* 0x0003e2000c101112 */
[----:B------:R-:W0:Y:S01]  /*18fe0*/  LDCU UR14, c[0x0][0x398] ;  /* 0x00007300ff0e77ac */ /* 0x000e220008000800 */
[----:B-1----:R-:W-:-:S02]  /*18ff0*/  PRMT R171, R171, 0x9910, RZ ;  /* 0x00009910abab7816 */ /* 0x002fc400000000ff */
[----:B------:R-:W3:Y:S02]  /*19000*/  LDL.LU.64 R174, [R1+0x918] ;  /* 0x0009180001ae7983 */ /* 0x000ee40000300a00 */
[----:B------:R-:W-:Y:S02]  /*19010*/  SHF.R.S32.HI R171, RZ, 0x8, R171 ;  /* 0x00000008ffab7819 */ /* 0x000fe400000114ab */
[----:B------:R-:W4:Y:S01]  /*19020*/  LDL.LU.64 R178, [R1+0x910] ;  /* 0x0009100001b27983 */ /* 0x000f220000300a00 */
[----:B--2---:R-:W-:-:S05]  /*19030*/  F2FP.SATFINITE.E5M2.F32.PACK_AB_MERGE_C R192, R193, R192, RZ ;  /* 0x000000c0c1c0723e */ /* 0x004fca00048060ff */
[----:B------:R-:W-:Y:S04]  /*19040*/  @P3 STG.E.U8 desc[UR18][R182.64], R192 ;  /* 0x000000c0b6003986 */ /* 0x000fe8000c101112 */
[----:B------:R1:W-:Y:S04]  /*19050*/  @P4 STG.E.U8 desc[UR18][R194.64], R171 ;  /* 0x000000abc2004986 */ /* 0x0003e8000c101112 */
[----:B-1----:R-:W2:Y:S01]  /*19060*/  LDL.LU.64 R194, [R1+0xc70] ;  /* 0x000c700001c27983 */ /* 0x002ea20000300a00 */
[----:B------:R-:W-:Y:S01]  /*19070*/  ISETP.GE.AND P5, PT, R170, UR4, PT ;  /* 0x00000004aa007c0c */ /* 0x000fe2000bfa6270 */
[----:B------:R-:W-:Y:S01]  /*19080*/  VIADD R170, R0, 0x7f ;  /* 0x0000007f00aa7836 */ /* 0x000fe20000000000 */
[----:B------:R-:W-:Y:S01]  /*19090*/  PRMT R172, R192, 0x9910, RZ ;  /* 0x00009910c0ac7816 */ /* 0x000fe200000000ff */
[----:B------:R-:W1:Y:S01]  /*190a0*/  LDCU UR4, c[0x0][0x39c] ;  /* 0x00007380ff0477ac */ /* 0x000e620008000800 */
[----:B------:R-:W-:Y:S01]  /*190b0*/  ISETP.LT.AND P6, PT, R3, UR8, !P6 ;  /* 0x0000000803007c0c */ /* 0x000fe2000f7c1270 */
[----:B------:R-:W2:Y:S01]  /*190c0*/  LDL.LU R173, [R1+0x200] ;  /* 0x0002000001ad7983 */ /* 0x000ea20000300800 */
[----:B------:R-:W-:Y:S01]  /*190d0*/  ISETP.GE.AND P3, PT, R170, UR6, PT ;  /* 0x00000006aa007c0c */ /* 0x000fe2000bf66270 */
[----:B------:R-:W-:Y:S01]  /*190e0*/  IMAD.MOV.U32 R170, RZ, RZ, R172 ;  /* 0x000000ffffaa7224 */ /* 0x000fe200078e00ac */
[C---:B---3--:R-:W-:Y:S01]  /*190f0*/  ISETP.LT.AND P4, PT, R2.reuse, UR10, !P5 ;  /* 0x0000000a02007c0c */ /* 0x048fe2000ef81270 */
[----:B------:R-:W3:Y:S01]  /*19100*/  LDL.LU R252, [R1+0x204] ;  /* 0x0002040001fc7983 */ /* 0x000ee20000300800 */
[----:B------:R-:W-:Y:S01]  /*19110*/  F2FP.SATFINITE.E5M2.F32.PACK_AB_MERGE_C R171, R181, R180, RZ ;  /* 0x000000b4b5ab723e */ /* 0x000fe200048060ff */
[----:B------:R-:W1:Y:S01]  /*19120*/  LDCU UR8, c[0x0][0x398] ;  /* 0x00007300ff0877ac */ /* 0x000e620008000800 */
[----:B------:R-:W-:Y:S01]  /*19130*/  SHF.R.S32.HI R170, RZ, 0x8, R170 ;  /* 0x00000008ffaa7819 */ /* 0x000fe200000114aa */
[----:B------:R-:W3:Y:S01]  /*19140*/  LDL.LU.64 R182, [R1+0x900] ;  /* 0x0009000001b67983 */ /* 0x000ee20000300a00 */
[----:B0-----:R-:W-:Y:S01]  /*19150*/  ISETP.LT.AND P5, PT, R3, UR12, !P5 ;  /* 0x0000000c03007c0c */ /* 0x001fe2000efa1270 */
[----:B------:R-:W0:Y:S02]  /*19160*/  LDCU UR10, c[0x0][0x398] ;  /* 0x00007300ff0a77ac */ /* 0x000e240008000800 */
[----:B----4-:R4:W-:Y:S01]  /*19170*/  @P6 STG.E.U8 desc[UR18][R176.64], R170 ;  /* 0x000000aab0006986 */ /* 0x0109e2000c101112 */
[----:B------:R-:W-:Y:S01]  /*19180*/  ISETP.LT.AND P6, PT, R2, UR14, !P3 ;  /* 0x0000000e02007c0c */ /* 0x000fe2000dfc1270 */
[----:B------:R-:W0:Y:S01]  /*19190*/  LDCU UR12, c[0x0][0x398] ;  /* 0x00007300ff0c77ac */ /* 0x000e220008000800 */
[----:B------:R-:W-:Y:S01]  /*191a0*/  PRMT R172, R171, 0x9910, RZ ;  /* 0x00009910abac7816 */ /* 0x000fe200000000ff */
[----:B------:R1:W-:Y:S01]  /*191b0*/  @P4 STG.E.U8 desc[UR18][R174.64], R171 ;  /* 0x000000abae004986 */ /* 0x0003e2000c101112 */
[----:B------:R-:W0:Y:S01]  /*191c0*/  LDCU UR6, c[0x0][0x39c] ;  /* 0x00007380ff0677ac */ /* 0x000e220008000800 */
[----:B------:R-:W0:Y:S01]  /*191d0*/  LDCU UR14, c[0x0][0x398] ;  /* 0x00007300ff0e77ac */ /* 0x000e220008000800 */
[----:B----4-:R-:W-:Y:S01]  /*191e0*/  VIADD R170, R0, 0x80 ;  /* 0x0000008000aa7836 */ /* 0x010fe20000000000 */
[----:B------:R-:W4:Y:S04]  /*191f0*/  LDL.LU.64 R176, [R1+0x8f8] ;  /* 0x0008f80001b07983 */ /* 0x000f280000300a00 */
[----:B-1----:R-:W-:Y:S01]  /*19200*/  ISETP.GE.AND P4, PT, R170, UR4, PT ;  /* 0x00000004aa007c0c */ /* 0x002fe2000bf86270 */
[----:B------:R-:W4:Y:S01]  /*19210*/  LDL.LU.64 R174, [R1+0x8f0] ;  /* 0x0008f00001ae7983 */ /* 0x000f220000300a00 */
[----:B------:R-:W-:Y:S01]  /*19220*/  SHF.R.S32.HI R170, RZ, 0x8, R172 ;  /* 0x00000008ffaa7819 */ /* 0x000fe200000114ac */
[----:B------:R-:W1:Y:S01]  /*19230*/  LDCU UR4, c[0x0][0x39c] ;  /* 0x00007380ff0477ac */ /* 0x000e620008000800 */
[----:B--2---:R-:W-:-:S05]  /*19240*/  F2FP.SATFINITE.E5M2.F32.PACK_AB_MERGE_C R194, R195, R194, RZ ;  /* 0x000000c2c3c2723e */ /* 0x004fca00048060ff */
[----:B------:R-:W-:Y:S04]  /*19250*/  @P5 STG.E.U8 desc[UR18][R178.64], R194 ;  /* 0x000000c2b2005986 */ /* 0x000fe8000c101112 */
[----:B------:R2:W-:Y:S04]  /*19260*/  @P6 STG.E.U8 desc[UR18][R68.64], R170 ;  /* 0x000000aa44006986 */ /* 0x0005e8000c101112 */
[----:B--2---:R-:W2:Y:S01]  /*19270*/  LDL.LU.64 R68, [R1+0xc68] ;  /* 0x000c680001447983 */ /* 0x004ea20000300a00 */
[----:B------:R-:W-:Y:S01]  /*19280*/  ISETP.LT.AND P3, PT, R3, UR8, !P3 ;  /* 0x0000000803007c0c */ /* 0x000fe2000df61270 */
[----:B------:R-:W1:Y:S01]  /*19290*/  LDCU UR8, c[0x0][0x398] ;  /* 0x00007300ff0877ac */ /* 0x000e620008000800 */
[----:B0-----:R-:W-:-:S02]  /*192a0*/  ISETP.LT.AND P5, PT, R2, UR10, !P4 ;  /* 0x0000000a02007c0c */ /* 0x001fc4000e7a1270 */
[----:B------:R-:W-:Y:S01]  /*192b0*/  PRMT R171, R194, 0x9910, RZ ;  /* 0x00009910c2ab7816 */ /* 0x000fe200000000ff */
[----:B------:R-:W-:Y:S01]  /*192c0*/  VIADD R170, R0, 0x81 ;  /* 0x0000008100aa7836 */ /* 0x000fe20000000000 */
[----:B---3--:R-:W-:Y:S01]  /*192d0*/  F2FP.SATFINITE.E5M2.F32.PACK_AB_MERGE_C R172, R252, R173, RZ ;  /* 0x000000adfcac723e */ /* 0x008fe200048060ff */
[----:B------:R-:W3:Y:S01]  /*192e0*/  LDL.LU.64 R178, [R1+0x8e0] ;  /* 0x0008e00001b27983 */ /* 0x000ee20000300a00 */
[----:B------:R-:W-:Y:S01]  /*192f0*/  SHF.R.S32.HI R171, RZ, 0x8, R171 ;  /* 0x00000008ffab7819 */ /* 0x000fe200000114ab */
[----:B------:R-:W0:Y:S01]  /*19300*/  LDCU UR10, c[0x0][0x398] ;  /* 0x00007300ff0a77ac */ /* 0x000e220008000800 */
[----:B------:R-:W-:Y:S01]  /*19310*/  ISETP.LT.AND P4, PT, R3, UR12, !P4 ;  /* 0x0000000c03007c0c */ /* 0x000fe2000e781270 */
[----:B------:R-:W3:Y:S01]  /*19320*/  LDL.LU R180, [R1+0x208] ;  /* 0x0002080001b47983 */ /* 0x000ee20000300800 */
[----:B------:R-:W-:Y:S01]  /*19330*/  ISETP.GE.AND P6, PT, R170, UR6, PT ;  /* 0x00000006aa007c0c */ /* 0x000fe2000bfc6270 */
[----:B------:R-:W-:Y:S01]  /*19340*/  VIADD R170, R0, 0x82 ;  /* 0x0000008200aa7836 */ /* 0x000fe20000000000 */
[----:B------:R-:W0:Y:S01]  /*19350*/  LDCU UR6, c[0x0][0x39c] ;  /* 0x00007380ff0677ac */ /* 0x000e220008000800 */
[----:B------:R-:W-:Y:S01]  /*19360*/  @P3 STG.E.U8 desc[UR18][R182.64], R171 ;  /* 0x000000abb6003986 */ /* 0x000fe2000c101112 */
[----:B------:R-:W0:Y:S03]  /*19370*/  LDCU UR12, c[0x0][0x398] ;  /* 0x00007300ff0c77ac */ /* 0x000e260008000800 */
[----:B----4-:R4:W-:Y:S01]  /*19380*/  @P5 STG.E.U8 desc[UR18][R176.64], R172 ;  /* 0x000000acb0005986 */ /* 0x0109e2000c101112 */
[----:B-1----:R-:W-:-:S02]  /*19390*/  ISETP.LT.AND P5, PT, R2, UR8, !P6 ;  /* 0x0000000802007c0c */ /* 0x002fc4000f7a1270 */
[----:B------:R-:W-:Y:S01]  /*193a0*/  ISETP.GE.AND P3, PT, R170, UR4, PT ;  /* 0x00000004aa007c0c */ /* 0x000fe2000bf66270 */
[----:B------:R-:W3:Y:S01]  /*193b0*/  LDL.LU R181, [R1+0x20c] ;  /* 0x00020c0001b57983 */ /* 0x000ee20000300800 */
[----:B------:R-:W-:Y:S01]  /*193c0*/  PRMT R170, R172, 0x9910, RZ ;  /* 0x00009910acaa7816 */ /* 0x000fe200000000ff */
[----:B------:R-:W1:Y:S01]  /*193d0*/  LDCU UR8, c[0x0][0x398] ;  /* 0x00007300ff0877ac */ /* 0x000e620008000800 */
[----:B--2---:R-:W-:Y:S01]  /*193e0*/  F2FP.SATFINITE.E5M2.F32.PACK_AB_MERGE_C R69, R69, R68, RZ ;  /* 0x000000444545723e */ /* 0x004fe200048060ff */
[----:B----4-:R-:W2:Y:S01]  /*193f0*/  LDL.LU.64 R176, [R1+0x8d8] ;  /* 0x0008d80001b07983 */ /* 0x010ea20000300a00 */
[----:B0-----:R-:W-:Y:S01]  /*19400*/  ISETP.LT.AND P6, PT, R3, UR10, !P6 ;  /* 0x0000000a03007c0c */ /* 0x001fe2000f7c1270 */
[----:B------:R-:W-:Y:S01]  /*19410*/  VIADD R68, R0, 0x83 ;  /* 0x0000008300447836 */ /* 0x000fe20000000000 */
[----:B------:R-:W-:Y:S01]  /*19420*/  PRMT R171, R69, 0x9910, RZ ;  /* 0x0000991045ab7816 */ /* 0x000fe200000000ff */
[----:B------:R0:W-:Y:S01]  /*19430*/  @P4 STG.E.U8 desc[UR18][R174.64], R69 ;  /* 0x00000045ae004986 */ /* 0x0001e2000c101112 */
[----:B------:R-:W4:Y:S01]  /*19440*/  LDCU UR4, c[0x0][0x39c] ;  /* 0x00007380ff0477ac */ /* 0x000f220008000800 */
[----:B------:R-:W1:Y:S01]  /*19450*/  LDCU UR10, c[0x0][0x398] ;  /* 0x00007300ff0a77ac */ /* 0x000e620008000800 */
[----:B0-----:R-:W-:Y:S01]  /*19460*/  SHF.R.S32.HI R69, RZ, 0x8, R170 ;  /* 0x00000008ff457819 */ /* 0x001fe200000114aa */
[----:B------:R-:W4:Y:S04]  /*19470*/  LDL.LU.64 R174, [R1+0x8d0] ;  /* 0x0008d00001ae7983 */ /* 0x000f280000300a00 */
[----:B------:R0:W-:Y:S04]  /*19480*/  @P5 STG.E.U8 desc[UR18][R70.64], R69 ;  /* 0x0000004546005986 */ /* 0x0001e8000c101112 */
[----:B0-----:R-:W4:Y:S01]  /*19490*/  LDL.LU.64 R70, [R1+0xc60] ;  /* 0x000c600001467983 */ /* 0x001f220000300a00 */
[----:B------:R-:W-:Y:S01]  /*194a0*/  ISETP.GE.AND P4, PT, R68, UR6, PT ;  /* 0x0000000644007c0c */ /* 0x000fe2000bf86270 */
[----:B------:R-:W-:Y:S01]  /*194b0*/  IMAD.MOV.U32 R68, RZ, RZ, R171 ;  /* 0x000000ffff447224 */ /* 0x000fe200078e00ab */
[C---:B------:R-:W-:Y:S01]  /*194c0*/  ISETP.LT.AND P5, PT, R2.reuse, UR12, !P3 ;  /* 0x0000000c02007c0c */ /* 0x040fe2000dfa1270 */
[----:B------:R-:W4:Y:S01]  /*194d0*/  LDL.LU R173, [R1+0x210] ;  /* 0x0002100001ad7983 */ /* 0x000f220000300800 */
[----:B---3--:R-:W-:Y:S01]  /*194e0*/  F2FP.SATFINITE.E5M2.F32.PACK_AB_MERGE_C R69, R181, R180, RZ ;  /* 0x000000b4b545723e */ /* 0x008fe200048060ff */
[----:B------:R-:W0:Y:S01]  /*194f0*/  LDCU UR12, c[0x0][0x398] ;  /* 0x00007300ff0c77ac */ /* 0x000e220008000800 */
[----:B------:R-:W-:Y:S01]  /*19500*/  SHF.R.S32.HI R68, RZ, 0x8, R68 ;  /* 0x00000008ff447819 */ /* 0x000fe20000011444 */
[----:B------:R-:W3:Y:S01]  /*19510*/  LDL.LU R252, [R1+0x214] ;  /* 0x0002140001fc7983 */ /* 0x000ee20000300800 */
[----:B------:R-:W-:Y:S01]  /*19520*/  PRMT R170, R69, 0x9910, RZ ;  /* 0x0000991045aa7816 */ /* 0x000fe200000000ff */
[----:B------:R-:W0:Y:S01]  /*19530*/  LDCU UR6, c[0x0][0x39c] ;  /* 0x00007380ff0677ac */ /* 0x000e220008000800 */
[----:B------:R-:W-:Y:S01]  /*19540*/  ISETP.LT.AND P3, PT, R3, UR14, !P3 ;  /* 0x0000000e03007c0c */ /* 0x000fe2000df61270 */
[----:B------:R0:W-:Y:S01]  /*19550*/  @P6 STG.E.U8 desc[UR18][R178.64], R68 ;  /* 0x00000044b2006986 */ /* 0x0001e2000c101112 */
[----:B-1----:R-:W-:Y:S01]  /*19560*/  ISETP.LT.AND P6, PT, R2, UR8, !P4 ;  /* 0x0000000802007c0c */ /* 0x002fe2000e7c1270 */
[----:B------:R-:W1:Y:S02]  /*19570*/  LDCU UR8, c[0x0][0x398] ;  /* 0x00007300ff0877ac */ /* 0x000e640008000800 */
[----:B------:R-:W3:Y:S01]  /*19580*/  LDL.LU.64 R182, [R1+0x8c0] ;  /* 0x0008c00001b67983 */ /* 0x000ee20000300a00 */
[----:B------:R-:W1:Y:S03]  /*19590*/  LDCU UR14, c[0x0][0x398] ;  /* 0x00007300ff0e77ac */ /* 0x000e660008000800 */
[----:B------:R-:W3:Y:S01]  /*195a0*/  LDL.LU.64 R180, [R1+0x8b8] ;  /* 0x0008b80001b47983 */ /* 0x000ee20000300a00 */
[----:B0-----:R-:W-:-:S03]  /*195b0*/  VIADD R68, R0, 0x84 ;  /* 0x0000008400447836 */ /* 0x001fc60000000000 */
[----:B------:R-:W3:Y:S04]  /*195c0*/  LDL.LU.64 R178, [R1+0x8b0] ;  /* 0x0008b00001b27983 */ /* 0x000ee80000300a00 */
[----:B--2---:R-:W-:Y:S01]  /*195d0*/  @P5 STG.E.U8 desc[UR18][R176.64], R69 ;  /* 0x00000045b0005986 */ /* 0x004fe2000c101112 */
[----:B----4-:R-:W-:Y:S01]  /*195e0*/  ISETP.GE.AND P5, PT, R68, UR4, PT ;  /* 0x0000000444007c0c */ /* 0x010fe2000bfa6270 */
[----:B------:R-:W0:Y:S01]  /*195f0*/  LDCU UR4, c[0x0][0x39c] ;  /* 0x00007380ff0477ac */ /* 0x000e220008000800 */
[----:B------:R-:W-:Y:S01]  /*19600*/  F2FP.SATFINITE.E5M2.F32.PACK_AB_MERGE_C R70, R71, R70, RZ ;  /* 0x000000464746723e */ /* 0x000fe200048060ff */
[----:B------:R-:W-:-:S05]  /*19610*/  IMAD.MOV.U32 R71, RZ, RZ, R170 ;  /* 0x000000ffff477224 */ /* 0x000fca00078e00aa */
[----:B------:R-:W-:Y:S01]  /*19620*/  SHF.R.S32.HI R68, RZ, 0x8, R71 ;  /* 0x00000008ff447819 */ /* 0x000fe20000011447 */
[----:B------:R-:W-:Y:S04]  /*19630*/  @P3 STG.E.U8 desc[UR18][R174.64], R70 ;  /* 0x00000046ae003986 */ /* 0x000fe8000c101112 */
[----:B------:R2:W-:Y:S04]  /*19640*/  @P6 STG.E.U8 desc[UR18][R72.64], R68 ;  /* 0x0000004448006986 */ /* 0x0005e8000c101112 */
[----:B--2---:R-:W2:Y:S04]  /*19650*/  LDL.LU.64 R72, [R1+0xc58] ;  /* 0x000c580001487983 */ /* 0x004ea80000300a00 */
[----:B------:R-:W4:Y:S01]  /*19660*/  LDL.LU.64 R176, [R1+0x8a8] ;  /* 0x0008a80001b07983 */ /* 0x000f220000300a00 */
[----:B------:R-:W-:Y:S01]  /*19670*/  ISETP.LT.AND P4, PT, R3, UR10, !P4 ;  /* 0x0000000a03007c0c */ /* 0x000fe2000e781270 */
[----:B------:R-:W0:Y:S01]  /*19680*/  LDCU UR10, c[0x0][0x398] ;  /* 0x00007300ff0a77ac */ /* 0x000e220008000800 */
[----:B------:R-:W-:-:S02]  /*19690*/  ISETP.LT.AND P6, PT, R2, UR12, !P5 ;  /* 0x0000000c02007c0c */ /* 0x000fc4000efc1270 */
[----:B------:R-:W-:Y:S01]  /*196a0*/  PRMT R69, R70, 0x9910, RZ ;  /* 0x0000991046457816 */ /* 0x000fe200000000ff */
[----:B------:R-:W-:Y:S01]  /*196b0*/  VIADD R68, R0, 0x85 ;  /* 0x0000008500447836 */ /* 0x000fe20000000000 */
[----:B---3--:R-:W-:Y:S01]  /*196c0*/  F2FP.SATFINITE.E5M2.F32.PACK_AB_MERGE_C R70, R252, R173, RZ ;  /* 0x000000adfc46723e */ /* 0x008fe200048060ff */
[----:B------:R-:W3:Y:S01]  /*196d0*/  LDL.LU.64 R174, [R1+0x898] ;  /* 0x0008980001ae7983 */ /* 0x000ee20000300a00 */
[----:B------:R-:W-:Y:S01]  /*196e0*/  SHF.R.S32.HI R69, RZ, 0x8, R69 ;  /* 0x00000008ff457819 */ /* 0x000fe20000011445 */
[----:B------:R-:W0:Y:S01]  /*196f0*/  LDCU UR12, c[0x0][0x398] ;  /* 0x00007300ff0c77ac */ /* 0x000e220008000800 */
[----:B------:R-:W-:Y:S01]  /*19700*/  ISETP.GE.AND P3, PT, R68, UR6, PT ;  /* 0x0000000644007c0c */ /* 0x000fe2000bf66270 */
[----:B------:R-:W3:Y:S01]  /*19710*/  LDL.LU R173, [R1+0x218] ;  /* 0x0002180001ad7983 */ /* 0x000ee20000300800 */
[----:B-1----:R-:W-:Y:S01]  /*19720*/  ISETP.LT.AND P5, PT, R3, UR8, !P5 ;  /* 0x0000000803007c0c */ /* 0x002fe2000efa1270 */
[----:B------:R-:W1:Y:S02]  /*19730*/  LDCU UR6, c[0x0][0x39c] ;  /* 0x00007380ff0677ac */ /* 0x000e640008000800 */
[----:B------:R0:W-:Y:S01]  /*19740*/  @P4 STG.E.U8 desc[UR18][R182.64], R69 ;  /* 0x00000045b6004986 */ /* 0x0001e2000c101112 */
[----:B--2---:R-:W-:-:S03]  /*19750*/  F2FP.SATFINITE.E5M2.F32.PACK_AB_MERGE_C R72, R73, R72, RZ ;  /* 0x000000484948723e */ /* 0x004fc600048060ff */
[----:B------:R2:W-:Y:S01]  /*19760*/  @P6 STG.E.U8 desc[UR18][R180.64], R70 ;  /* 0x00000046b4006986 */ /* 0x0005e2000c101112 */
[----:B------:R-:W-:Y:S01]  /*19770*/  ISETP.LT.AND P6, PT, R2, UR14, !P3 ;  /* 0x0000000e02007c0c */ /* 0x000fe2000dfc1270 */
[----:B------:R-:W-:Y:S01]  /*19780*/  VIADD R68, R0, 0x86 ;  /* 0x0000008600447836 */ /* 0x000fe20000000000 */
[----:B0-----:R-:W-:Y:S01]  /*19790*/  ISETP.LT.AND P3, PT, R3, UR10, !P3 ;  /* 0x0000000a03007c0c */ /* 0x001fe2000df61270 */
[----:B------:R-:W3:Y:S01]  /*197a0*/  LDL.LU R252, [R1+0x21c] ;  /* 0x00021c0001fc7983 */ /* 0x000ee20000300800 */
[----:B------:R-:W-:Y:S01]  /*197b0*/  PRMT R69, R70, 0x9910, RZ ;  /* 0x0000991046457816 */ /* 0x000fe200000000ff */
[----:B------:R-:W0:Y:S02]  /*197c0*/  LDCU UR8, c[0x0][0x398] ;  /* 0x00007300ff0877ac */ /* 0x000e240008000800 */
[----:B------:R-:W3:Y:S01]  /*197d0*/  LDL.LU.64 R182, [R1+0x890] ;  /* 0x0008900001b67983 */ /* 0x000ee20000300a00 */
[----:B------:R-:W-:Y:S01]  /*197e0*/  SHF.R.S32.HI R69, RZ, 0x8, R69 ;  /* 0x00000008ff457819 */ /* 0x000fe20000011445 */
[----:B------:R-:W0:Y:S01]  /*197f0*/  LDCU UR14, c[0x0][0x398] ;  /* 0x00007300ff0e77ac */ /* 0x000e220008000800 */
[----:B--2---:R-:W-:Y:S01]  /*19800*/  PRMT R70, R72, 0x9910, RZ ;  /* 0x0000991048467816 */ /* 0x004fe200000000ff */
[----:B------:R-:W-:Y:S01]  /*19810*/  @P5 STG.E.U8 desc[UR18][R178.64], R72 ;  /* 0x00000048b2005986 */ /* 0x000fe2000c101112 */
[----:B------:R-:W-:Y:S01]  /*19820*/  ISETP.GE.AND P4, PT, R68, UR4, PT ;  /* 0x0000000444007c0c */ /* 0x000fe2000bf86270 */
[----:B------:R-:W2:Y:S01]  /*19830*/  LDCU UR10, c[0x0][0x398] ;  /* 0x00007300ff0a77ac */ /* 0x000ea20008000800 */
[----:B------:R-:W-:Y:S01]  /*19840*/  SHF.R.S32.HI R70, RZ, 0x8, R70 ;  /* 0x00000008ff467819 */ /* 0x000fe20000011446 */
[----:B------:R-:W2:Y:S04]  /*19850*/  LDL.LU R180, [R1+0x220] ;  /* 0x0002200001b47983 */ /* 0x000ea80000300800 */
[----:B----4-:R4:W-:Y:S01]  /*19860*/  @P6 STG.E.U8 desc[UR18][R176.64], R69 ;  /* 0x00000045b0006986 */ /* 0x0109e2000c101112 */
[----:B------:R-:W-:Y:S01]  /*19870*/  VIADD R68, R0, 0x87 ;  /* 0x0000008700447836 */ /* 0x000fe20000000000 */
[----:B------:R-:W0:Y:S02]  /*19880*/  LDCU UR4, c[0x0][0x39c] ;  /* 0x00007380ff0477ac */ /* 0x000e240008000800 */
[----:B------:R-:W2:Y:S04]  /*19890*/  LDL.LU R181, [R1+0x224] ;  /* 0x0002240001b57983 */ /* 0x000ea80000300800 */
[----:B------:R0:W-:Y:S04]  /*198a0*/  @P3 STG.E.U8 desc[UR18][R74.64], R70 ;  /* 0x000000464a003986 */ /* 0x0001e8000c101112 */
[----:B----4-:R-:W4:Y:S04]  /*198b0*/  LDL.LU.64 R176, [R1+0x880] ;  /* 0x0008800001b07983 */ /* 0x010f280000300a00 */
[----:B0-----:R-:W2:Y:S01]  /*198c0*/  LDL.LU.64 R74, [R1+0xc50] ;  /* 0x000c5000014a7983 */ /* 0x001ea20000300a00 */
[----:B------:R-:W-:Y:S01]  /*198d0*/  ISETP.LT.AND P5, PT, R2, UR12, !P4 ;  /* 0x0000000c02007c0c */ /* 0x000fe2000e7a1270 */
[----:B------:R-:W0:Y:S01]  /*198e0*/  LDCU UR12, c[0x0][0x398] ;  /* 0x00007300ff0c77ac */ /* 0x000e220008000800 */
[----:B-1----:R-:W-:-:S02]  /*198f0*/  ISETP.GE.AND P6, PT, R68, UR6, PT ;  /* 0x0000000644007c0c */ /* 0x002fc4000bfc6270 */
[----:B------:R-:W-:Y:S01]  /*19900*/  ISETP.LT.AND P4, PT, R3, UR8, !P4 ;  /* 0x0000000803007c0c */ /* 0x000fe2000e781270 */
[----:B------:R-:W1:Y:S01]  /*19910*/  LDCU UR6, c[0x0][0x39c] ;  /* 0x00007380ff0677ac */ /* 0x000e620008000800 */
[----:B------:R-:W-:Y:S02]  /*19920*/  ISETP.LT.AND P3, PT, R2, UR14, !P6 ;  /* 0x0000000e02007c0c */ /* 0x000fe4000f761270 */
[----:B---3--:R-:W-:Y:S02]  /*19930*/  F2FP.SATFINITE.E5M2.F32.PACK_AB_MERGE_C R69, R252, R173, RZ ;  /* 0x000000adfc45723e */ /* 0x008fe400048060ff */
[----:B--2---:R-:W-:-:S03]  /*19940*/  F2FP.SATFINITE.E5M2.F32.PACK_AB_MERGE_C R74, R75, R74, RZ ;  /* 0x0000004a4b4a723e */ /* 0x004fc600048060ff */
[----:B------:R2:W-:Y:S01]  /*19950*/  @P5 STG.E.U8 desc[UR18][R174.64], R69 ;  /* 0x00000045ae005986 */ /* 0x0005e2000c101112 */
[----:B------:R-:W-:Y:S01]  /*19960*/  VIADD R68, R0, 0x88 ;  /* 0x0000008800447836 */ /* 0x000fe20000000000 */
[----:B------:R-:W3:Y:S02]  /*19970*/  LDCU UR8, c[0x0][0x398] ;  /* 0x00007300ff0877ac */ /* 0x000ee40008000800 */
[----:B------:R-:W-:Y:S01]  /*19980*/  @P4 STG.E.U8 desc[UR18][R182.64], R74 ;  /* 0x0000004ab6004986 */ /* 0x000fe2000c101112 */
[----:B------:R-:W0:Y:S01]  /*19990*/  LDCU UR14, c[0x0][0x398] ;  /* 0x00007300ff0e77ac */ /* 0x000e220008000800 */
[----:B--2---:R-:W-:Y:S02]  /*199a0*/  PRMT R69, R69, 0x9910, RZ ;  /* 0x0000991045457816 */ /* 0x004fe400000000ff */
[----:B------:R-:W2:Y:S02]  /*199b0*/  LDL.LU.64 R174, [R1+0x878] ;  /* 0x0008780001ae7983 */ /* 0x000ea40000300a00 */
[----:B------:R-:W-:-:S02]  /*199c0*/  SHF.R.S32.HI R69, RZ, 0x8, R69 ;  /* 0x00000008ff457819 */ /* 0x000fc40000011445 */
[----:B------:R-:W2:Y:S04]  /*199d0*/  LDL.LU.64 R178, [R1+0x870] ;  /* 0x0008700001b27983 */ /* 0x000ea80000300a00 */
[----:B------:R0:W-:Y:S04]  /*199e0*/  @P3 STG.E.U8 desc[UR18][R76.64], R69 ;  /* 0x000000454c003986 */ /* 0x0001e8000c101112 */
[----:B0-----:R-:W2:Y:S01]  /*199f0*/  LDL.LU.64 R76, [R1+0xc48] ;  /* 0x000c4800014c7983 */ /* 0x001ea20000300a00 */
[----:B------:R-:W-:Y:S01]  /*19a00*/  ISETP.GE.AND P5, PT, R68, UR4, PT ;  /* 0x0000000444007c0c */ /* 0x000fe2000bfa6270 */
[----:B------:R-:W-:Y:S01]  /*19a10*/  VIADD R68, R0, 0x89 ;  /* 0x0000008900447836 */ /* 0x000fe20000000000 */
[----:B------:R-:W-:Y:S01]  /*19a20*/  PRMT R70, R74, 0x9910, RZ ;  /* 0x000099104a467816 */ /* 0x000fe200000000ff */
[----:B------:R-:W0:Y:S01]  /*19a30*/  LDCU UR4, c[0x0][0x39c] ;  /* 0x00007380ff0477ac */ /* 0x000e220008000800 */
[----:B------:R-:W-:Y:S01]  /*19a40*/  ISETP.LT.AND P6, PT, R3, UR10, !P6 ;  /* 0x0000000a03007c0c */ /* 0x000fe2000f7c1270 */
[----:B------:R-:W2:Y:S01]  /*19a50*/  LDL.LU R173, [R1+0x228] ;  /* 0x0002280001ad7983 */ /* 0x000ea20000300800 */
[----:B-1----:R-:W-:Y:S01]  /*19a60*/  ISETP.GE.AND P4, PT, R68, UR6, PT ;  /* 0x0000000644007c0c */ /* 0x002fe2000bf86270 */
[----:B------:R-:W-:Y:S01]  /*19a70*/  IMAD.MOV.U32 R68, RZ, RZ, R70 ;  /* 0x000000ffff447224 */ /* 0x000fe200078e0046 */
[C---:B------:R-:W-:Y:S01]  /*19a80*/  ISETP.LT.AND P3, PT, R2.reuse, UR12, !P5 ;  /* 0x0000000c02007c0c */ /* 0x040fe2000ef61270 */
[----:B------:R-:W2:Y:S01]  /*19a90*/  LDL.LU R252, [R1+0x22c] ;  /* 0x00022c0001fc7983 */ /* 0x000ea20000300800 */
[----:B------:R-:W-:Y:S01]  /*19aa0*/  F2FP.SATFINITE.E5M2.F32.PACK_AB_MERGE_C R69, R181, R180, RZ ;  /* 0x000000b4b545723e */ /* 0x000fe200048060ff */
[----:B------:R-:W1:Y:S01]  /*19ab0*/  LDCU UR10, c[0x0][0x398] ;  /* 0x00007300ff0a77ac */ /* 0x000e620008000800 */
[----:B------:R-:W-:Y:S01]  /*19ac0*/  SHF.R.S32.HI R68, RZ, 0x8, R68 ;  /* 0x00000008ff447819 */ /* 0x000fe20000011444 */
[----:B------:R-:W2:Y:S01]  /*19ad0*/  LDL.LU.64 R182, [R1+0x860] ;  /* 0x0008600001b67983 */ /* 0x000ea20000300a00 */
[----:B---3--:R-:W-:Y:S01]  /*19ae0*/  ISETP.LT.AND P5, PT, R3, UR8, !P5 ;  /* 0x0000000803007c0c */ /* 0x008fe2000efa1270 */
[----:B------:R-:W3:Y:S02]  /*19af0*/  LDCU UR8, c[0x0][0x398] ;  /* 0x00007300ff0877ac */ /* 0x000ee40008000800 */
[----:B----4-:R4:W-:Y:S01]  /*19b00*/  @P6 STG.E.U8 desc[UR18][R176.64], R68 ;  /* 0x00000044b0006986 */ /* 0x0109e2000c101112 */
[----:B------:R-:W-:Y:S01]  /*19b10*/  ISETP.LT.AND P6, PT, R2, UR14, !P4 ;  /* 0x0000000e02007c0c */ /* 0x000fe2000e7c1270 */
[----:B------:R-:W0:Y:S01]  /*19b20*/  LDCU UR6, c[0x0][0x39c] ;  /* 0x00007380ff0677ac */ /* 0x000e220008000800 */
[----:B------:R-:W-:Y:S01]  /*19b30*/  PRMT R70, R69, 0x9910, RZ ;  /* 0x0000991045467816 */ /* 0x000fe200000000ff */
[----:B------:R-:W0:Y:S01]  /*19b40*/  LDCU UR12, c[0x0][0x398] ;  /* 0x00007300ff0c77ac */ /* 0x000e220008000800 */
[----:B------:R-:W0:Y:S01]  /*19b50*/  LDCU UR14, c[0x0][0x398] ;  /* 0x00007300ff0e77ac */ /* 0x000e220008000800 */
[----:B----4-:R-:W-:Y:S01]  /*19b60*/  VIADD R68, R0, 0x8a ;  /* 0x0000008a00447836 */ /* 0x010fe20000000000 */
[----:B------:R-:W4:Y:S04]  /*19b70*/  LDL.LU.64 R176, [R1+0x858] ;  /* 0x0008580001b07983 */ /* 0x000f280000300a00 */
[----:B--2---:R2:W-:Y:S01]  /*19b80*/  @P3 STG.E.U8 desc[UR18][R174.64], R69 ;  /* 0x00000045ae003986 */ /* 0x0045e2000c101112 */
[----:B0-----:R-:W-:Y:S01]  /*19b90*/  ISETP.GE.AND P3, PT, R68, UR4, PT ;  /* 0x0000000444007c0c */ /* 0x001fe2000bf66270 */
[----:B------:R-:W0:Y:S01]  /*19ba0*/  LDCU UR4, c[0x0][0x39c] ;  /* 0x00007380ff0477ac */ /* 0x000e220008000800 */
[----:B------:R-:W-:Y:S01]  /*19bb0*/  SHF.R.S32.HI R68, RZ, 0x8, R70 ;  /* 0x00000008ff447819 */ /* 0x000fe20000011446 */
[----:B--2---:R-:W2:Y:S01]  /*19bc0*/  LDL.LU.64 R174, [R1+0x850] ;  /* 0x0008500001ae7983 */ /* 0x004ea20000300a00 */
[----:B------:R-:W-:-:S05]  /*19bd0*/  F2FP.SATFINITE.E5M2.F32.PACK_AB_MERGE_C R76, R77, R76, RZ ;  /* 0x0000004c4d4c723e */ /* 0x000fca00048060ff */
[----:B------:R-:W-:Y:S04]  /*19be0*/  @P5 STG.E.U8 desc[UR18][R178.64], R76 ;  /* 0x0000004cb2005986 */ /* 0x000fe8000c101112 */
[----:B------:R0:W-:Y:S04]  /*19bf0*/  @P6 STG.E.U8 desc[UR18][R78.64], R68 ;  /* 0x000000444e006986 */ /* 0x0001e8000c101112 */
[----:B0-----:R-:W2:Y:S01]  /*19c00*/  LDL.LU.64 R78, [R1+0xc40] ;  /* 0x000c4000014e7983 */ /* 0x001ea20000300a00 */
[----:B-1----:R-:W-:Y:S01]  /*19c10*/  ISETP.LT.AND P4, PT, R3, UR10, !P4 ;  /* 0x0000000a03007c0c */ /* 0x002fe2000e781270 */
[----:B------:R-:W0:Y:S01]  /*19c20*/  LDCU UR10, c[0x0][0x398] ;  /* 0x00007300ff0a77ac */ /* 0x000e220008000800 */
[----:B---3--:R-:W-:-:S02]  /*19c30*/  ISETP.LT.AND P5, PT, R2, UR8, !P3 ;  /* 0x0000000802007c0c */ /* 0x008fc4000dfa1270 */
[----:B------:R-:W-:Y:S01]  /*19c40*/  PRMT R69, R76, 0x9910, RZ ;  /* 0x000099104c457816 */ /* 0x000fe200000000ff */
[----:B------:R-:W-:Y:S01]  /*19c50*/  VIADD R68, R0, 0x8b ;  /* 0x0000008b00447836 */ /* 0x000fe20000000000 */
[----:B------:R-:W-:Y:S01]  /*19c60*/  F2FP.SATFINITE.E5M2.F32.PACK_AB_MERGE_C R70, R252, R173, RZ ;  /* 0x000000adfc46723e */ /* 0x000fe200048060ff */
[----:B------:R-:W3:Y:S01]  /*19c70*/  LDL.LU.64 R178, [R1+0x840] ;  /* 0x0008400001b27983 */ /* 0x000ee20000300a00 */
[----:B------:R-:W-:Y:S01]  /*19c80*/  SHF.R.S32.HI R69, RZ, 0x8, R69 ;  /* 0x00000008ff457819 */ /* 0x000fe20000011445 */
[----:B------:R-:W1:Y:S01]  /*19c90*/  LDCU UR8, c[0x0][0x398] ;  /* 0x00007300ff0877ac */ /* 0x000e620008000800 */
[----:B------:R-:W-:Y:S01]  /*19ca0*/  ISETP.GE.AND P6, PT, R68, UR6, PT ;  /* 0x0000000644007c0c */ /* 0x000fe2000bfc6270 */
[----:B------:R-:W3:Y:S01]  /*19cb0*/  LDL.LU R180, [R1+0x230] ;  /* 0x0002300001b47983 */ /* 0x000ee20000300800 */
[----:B------:R-:W-:Y:S01]  /*19cc0*/  ISETP.LT.AND P3, PT, R3, UR12, !P3 ;  /* 0x0000000c03007c0c */ /* 0x000fe2000df61270 */
[----:B------:R-:W1:Y:S02]  /*19cd0*/  LDCU UR6, c[0x0][0x39c] ;  /* 0x00007380ff0677ac */ /* 0x000e640008000800 */
[----:B------:R1:W-:Y:S01]  /*19ce0*/  @P4 STG.E.U8 desc[UR18][R182.64], R69 ;  /* 0x00000045b6004986 */ /* 0x0003e2000c101112 */
[----:B------:R-:W2:Y:S03]  /*19cf0*/  LDCU UR12, c[0x0][0x398] ;  /* 0x00007300ff0c77ac */ /* 0x000ea60008000800 */
[----:B----4-:R4:W-:Y:S01]  /*19d00*/  @P5 STG.E.U8 desc[UR18][R176.64], R70 ;  /* 0x00000046b0005986 */ /* 0x0109e2000c101112 */
[----:B0-----:R-:W-:Y:S01]  /*19d10*/  ISETP.LT.AND P5, PT, R2, UR10, !P6 ;  /* 0x0000000a02007c0c */ /* 0x001fe2000f7a1270 */
[----:B------:R-:W-:Y:S01]  /*19d20*/  VIADD R68, R0, 0x8c ;  /* 0x0000008c00447836 */ /* 0x000fe20000000000 */
[----:B------:R-:W0:Y:S01]  /*19d30*/  LDCU UR10, c[0x0][0x398] ;  /* 0x00007300ff0a77ac */ /* 0x000e220008000800 */
[----:B------:R-:W3:Y:S01]  /*19d40*/  LDL.LU R181, [R1+0x234] ;  /* 0x0002340001b57983 */ /* 0x000ee20000300800 */
[----:B-1----:R-:W-:-:S04]  /*19d50*/  PRMT R69, R70, 0x9910, RZ ;  /* 0x0000991046457816 */ /* 0x002fc800000000ff */
[----:B------:R-:W-:Y:S01]  /*19d60*/  SHF.R.S32.HI R69, RZ, 0x8, R69 ;  /* 0x00000008ff457819 */ /* 0x000fe20000011445 */
[----:B----4-:R-:W4:Y:S01]  /*19d70*/  LDL.LU.64 R176, [R1+0x838] ;  /* 0x0008380001b07983 */ /* 0x010f220000300a00 */
[----:B--2---:R-:W-:-:S05]  /*19d80*/  F2FP.SATFINITE.E5M2.F32.PACK_AB_MERGE_C R78, R79, R78, RZ ;  /* 0x0000004e4f4e723e */ /* 0x004fca00048060ff */
[----:B------:R1:W-:Y:S04]  /*19d90*/  @P3 STG.E.U8 desc[UR18][R174.64], R78 ;  /* 0x0000004eae003986 */ /* 0x0003e8000c101112 */
[----:B------:R2:W-:Y:S04]  /*19da0*/  @P5 STG.E.U8 desc[UR18][R80.64], R69 ;  /* 0x0000004550005986 */ /* 0x0005e8000c101112 */
[----:B-1----:R-:W4:Y:S04]  /*19db0*/  LDL.LU.64 R174, [R1+0x830] ;  /* 0x0008300001ae7983 */ /* 0x002f280000300a00 */
[----:B--2---:R-:W2:Y:S01]  /*19dc0*/  LDL.LU.64 R80, [R1+0xc38] ;  /* 0x000c380001507983 */ /* 0x004ea20000300a00 */
        /* <DEDUP_REMOVED lines=8> */
[C---:B------:R-:W-:Y:S01]  /*19e50*/  ISETP.LT.AND P5, PT, R2.reuse, UR12, !P4 ;  /* 0x0000000c02007c0c */ /* 0x040fe2000e7a1270 */
[----:B------:R-:W2:Y:S01]  /*19e60*/  LDL.LU R252, [R1+0x23c] ;  /* 0x00023c0001fc7983 */ /* 0x000ea20000300800 */
[----:B---3--:R-:W-:Y:S01]  /*19e70*/  F2FP.SATFINITE.E5M2.F32.PACK_AB_MERGE_C R69, R181, R180, RZ ;  /* 0x000000b4b545723e */ /* 0x008fe200048060ff */
[----:B------:R-:W3:Y:S01]  /*19e80*/  LDCU UR8, c[0x0][0x398] ;  /* 0x00007300ff0877ac */ /* 0x000ee20008000800 */
[----:B------:R-:W-:Y:S01]  /*19e90*/  SHF.R.S32.HI R68, RZ, 0x8, R68 ;  /* 0x00000008ff447819 */ /* 0x000fe20000011444 */
[----:B------:R-:W3:Y:S01]  /*19ea0*/  LDL.LU.64 R182, [R1+0x820] ;  /* 0x0008200001b67983 */ /* 0x000ee20000300a00 */
[----:B------:R-:W-:Y:S01]  /*19eb0*/  ISETP.LT.AND P4, PT, R3, UR14, !P4 ;  /* 0x0000000e03007c0c */ /* 0x000fe2000e781270 */
[----:B------:R-:W1:Y:S02]  /*19ec0*/  LDCU UR12, c[0x0][0x398] ;  /* 0x00007300ff0c77ac */ /* 0x000e640008000800 */
[----:B------:R4:W-:Y:S01]  /*19ed0*/  @P6 STG.E.U8 desc[UR18][R178.64], R68 ;  /* 0x00000044b2006986 */ /* 0x0009e2000c101112 */
[----:B0-----:R-:W-:Y:S01]  /*19ee0*/  ISETP.LT.AND P6, PT, R2, UR10, !P3 ;  /* 0x0000000a02007c0c */ /* 0x001fe2000dfc1270 */
[----:B------:R-:W0:Y:S01]  /*19ef0*/  LDCU UR6, c[0x0][0x39c] ;  /* 0x00007380ff0677ac */ /* 0x000e220008000800 */
[----:B------:R-:W-:Y:S01]  /*19f00*/  PRMT R70, R69, 0x9910, RZ ;  /* 0x0000991045467816 */ /* 0x000fe200000000ff */
[----:B----4-:R-:W-:Y:S01]  /*19f10*/  @P5 STG.E.U8 desc[UR18][R176.64], R69 ;  /* 0x00000045b0005986 */ /* 0x010fe2000c101112 */
[----:B------:R-:W4:Y:S03]  /*19f20*/  LDCU UR10, c[0x0][0x398] ;  /* 0x00007300ff0a77ac */ /* 0x000f260008000800 */
[----:B------:R-:W3:Y:S01]  /*19f30*/  LDL.LU.64 R180, [R1+0x818] ;  /* 0x0008180001b47983 */ /* 0x000ee20000300a00 */
[----:B------:R-:W0:Y:S01]  /*19f40*/  LDCU UR14, c[0x0][0x398] ;  /* 0x00007300ff0e77ac */ /* 0x000e220008000800 */
[----:B------:R-:W-:-:S02]  /*19f50*/  VIADD R68, R0, 0x8e ;  /* 0x0000008e00447836 */ /* 0x000fc40000000000 */
[----:B------:R-:W4:Y:S03]  /*19f60*/  LDL.LU.64 R178, [R1+0x810] ;  /* 0x0008100001b27983 */ /* 0x000f260000300a00 */
[----:B-1----:R-:W-:Y:S01]  /*19f70*/  ISETP.GE.AND P5, PT, R68, UR4, PT ;  /* 0x0000000444007c0c */ /* 0x002fe2000bfa6270 */
[----:B------:R-:W1:Y:S01]  /*19f80*/  LDCU UR4, c[0x0][0x39c] ;  /* 0x00007380ff0477ac */ /* 0x000e620008000800 */
[----:B------:R-:W-:Y:S02]  /*19f90*/  SHF.R.S32.HI R68, RZ, 0x8, R70 ;  /* 0x00000008ff447819 */ /* 0x000fe40000011446 */
[----:B--2---:R-:W-:-:S05]  /*19fa0*/  F2FP.SATFINITE.E5M2.F32.PACK_AB_MERGE_C R80, R81, R80, RZ ;  /* 0x000000505150723e */ /* 0x004fca00048060ff */
[----:B------:R-:W-:Y:S04]  /*19fb0*/  @P4 STG.E.U8 desc[UR18][R174.64], R80 ;  /* 0x00000050ae004986 */ /* 0x000fe8000c101112 */
[----:B------:R2:W-:Y:S04]  /*19fc0*/  @P6 STG.E.U8 desc[UR18][R82.64], R68 ;  /* 0x0000004452006986 */ /* 0x0005e8000c101112 */
[----:B--2---:R-:W2:Y:S04]  /*19fd0*/  LDL.LU.64 R82, [R1+0xc30] ;  /* 0x000c300001527983 */ /* 0x004ea80000300a00 */
[----:B------:R-:W2:Y:S01]  /*19fe0*/  LDL.LU.64 R176, [R1+0x808] ;  /* 0x0008080001b07983 */ /* 0x000ea20000300a00 */
[----:B---3--:R-:W-:Y:S01]  /*19ff0*/  ISETP.LT.AND P4, PT, R3, UR8, !P3 ;  /* 0x0000000803007c0c */ /* 0x008fe2000df81270 */
[----:B------:R-:W3:Y:S01]  /*1a000*/  LDCU UR8, c[0x0][0x398] ;  /* 0x00007300ff0877ac */ /* 0x000ee20008000800 */
[----:B------:R-:W-:-:S02]  /*1a010*/  ISETP.LT.AND P6, PT, R2, UR12, !P5 ;  /* 0x0000000c02007c0c */ /* 0x000fc4000efc1270 */
[----:B------:R-:W-:Y:S01]  /*1a020*/  PRMT R69, R80, 0x9910, RZ ;  /* 0x0000991050457816 */ /* 0x000fe200000000ff */
[----:B------:R-:W-:Y:S01]  /*1a030*/  VIADD R68, R0, 0x8f ;  /* 0x0000008f00447836 */ /* 0x000fe20000000000 */
[----:B------:R-:W-:Y:S01]  /*1a040*/  F2FP.SATFINITE.E5M2.F32.PACK_AB_MERGE_C R70, R252, R173, RZ ;  /* 0x000000adfc46723e */ /* 0x000fe200048060ff */
[----:B------:R-:W3:Y:S01]  /*1a050*/  LDL.LU.64 R174, [R1+0x7f8] ;  /* 0x0007f80001ae7983 */ /* 0x000ee20000300a00 */
[----:B------:R-:W-:Y:S01]  /*1a060*/  SHF.R.S32.HI R69, RZ, 0x8, R69 ;  /* 0x00000008ff457819 */ /* 0x000fe20000011445 */
[----:B------:R-:W1:Y:S01]  /*1a070*/  LDCU UR12, c[0x0][0x398] ;  /* 0x00007300ff0c77ac */ /* 0x000e620008000800 */
[----:B0-----:R-:W-:Y:S01]  /*1a080*/  ISETP.GE.AND P3, PT, R68, UR6, PT ;  /* 0x0000000644007c0c */ /* 0x001fe2000bf66270 */
[----:B------:R-:W3:Y:S01]  /*1a090*/  LDL.LU R173, [R1+0x240] ;  /* 0x0002400001ad7983 */ /* 0x000ee20000300800 */
[----:B----4-:R-:W-:-:S03]  /*1a0a0*/  ISETP.LT.AND P5, PT, R3, UR10, !P5 ;  /* 0x0000000a03007c0c */ /* 0x010fc6000efa1270 */
[----:B------:R0:W-:Y:S01]  /*1a0b0*/  @P4 STG.E.U8 desc[UR18][R182.64], R69 ;  /* 0x00000045b6004986 */ /* 0x0001e2000c101112 */
[----:B--2---:R-:W-:-:S03]  /*1a0c0*/  F2FP.SATFINITE.E5M2.F32.PACK_AB_MERGE_C R82, R83, R82, RZ ;  /* 0x000000525352723e */ /* 0x004fc600048060ff */
[----:B------:R2:W-:Y:S01]  /*1a0d0*/  @P6 STG.E.U8 desc[UR18][R180.64], R70 ;  /* 0x00000046b4006986 */ /* 0x0005e2000c101112 */
[----:B------:R-:W-:Y:S01]  /*1a0e0*/  ISETP.LT.AND P6, PT, R2, UR14, !P3 ;  /* 0x0000000e02007c0c */ /* 0x000fe2000dfc1270 */
[----:B------:R-:W-:Y:S01]  /*1a0f0*/  VIADD R68, R0, 0x90 ;  /* 0x0000009000447836 */ /* 0x000fe20000000000 */
[----:B---3--:R-:W-:Y:S01]  /*1a100*/  ISETP.LT.AND P3, PT, R3, UR8, !P3 ;  /* 0x0000000803007c0c */ /* 0x008fe2000df61270 */
[----:B------:R-:W3:Y:S01]  /*1a110*/  LDL.LU R252, [R1+0x244] ;  /* 0x0002440001fc7983 */ /* 0x000ee20000300800 */
[----:B0-----:R-:W-:Y:S01]  /*1a120*/  PRMT R69, R70, 0x9910, RZ ;  /* 0x0000991046457816 */ /* 0x001fe200000000ff */
[----:B------:R-:W0:Y:S02]  /*1a130*/  LDCU UR6, c[0x0][0x39c] ;  /* 0x00007380ff0677ac */ /* 0x000e240008000800 */
[----:B------:R-:W4:Y:S01]  /*1a140*/  LDL.LU.64 R182, [R1+0x7f0] ;  /* 0x0007f00001b67983 */ /* 0x000f220000300a00 */
[----:B------:R-:W-:Y:S01]  /*1a150*/  SHF.R.S32.HI R69, RZ, 0x8, R69 ;  /* 0x00000008ff457819 */ /* 0x000fe20000011445 */
[----:B------:R-:W0:Y:S01]  /*1a160*/  LDCU UR10, c[0x0][0x398] ;  /* 0x00007300ff0a77ac */ /* 0x000e220008000800 */
[----:B--2---:R-:W-:Y:S01]  /*1a170*/  PRMT R70, R82, 0x9910, RZ ;  /* 0x0000991052467816 */ /* 0x004fe200000000ff */
[----:B------:R-:W-:Y:S01]  /*1a180*/  @P5 STG.E.U8 desc[UR18][R178.64], R82 ;  /* 0x00000052b2005986 */ /* 0x000fe2000c101112 */
[----:B-1----:R-:W-:Y:S01]  /*1a190*/  ISETP.GE.AND P4, PT, R68, UR4, PT ;  /* 0x0000000444007c0c */ /* 0x002fe2000bf86270 */
[----:B------:R-:W1:Y:S01]  /*1a1a0*/  LDCU UR14, c[0x0][0x398] ;  /* 0x00007300ff0e77ac */ /* 0x000e620008000800 */
[----:B------:R-:W-:Y:S01]  /*1a1b0*/  SHF.R.S32.HI R70, RZ, 0x8, R70 ;  /* 0x00000008ff467819 */ /* 0x000fe20000011446 */
[----:B------:R-:W2:Y:S01]  /*1a1c0*/  LDL.LU R180, [R1+0x248] ;  /* 0x0002480001b47983 */ /* 0x000ea20000300800 */
[----:B------:R-:W0:Y:S03]  /*1a1d0*/  LDCU UR8, c[0x0][0x398] ;  /* 0x00007300ff0877ac */ /* 0x000e260008000800 */
[----:B------:R1:W-:Y:S01]  /*1a1e0*/  @P6 STG.E.U8 desc[UR18][R176.64], R69 ;  /* 0x00000045b0006986 */ /* 0x0003e2000c101112 */
[----:B------:R-:W-:Y:S01]  /*1a1f0*/  VIADD R68, R0, 0x91 ;  /* 0x0000009100447836 */ /* 0x000fe20000000000 */
[----:B------:R-:W0:Y:S02]  /*1a200*/  LDCU UR4, c[0x0][0x39c] ;  /* 0x00007380ff0477ac */ /* 0x000e240008000800 */
[----:B------:R-:W2:Y:S04]  /*1a210*/  LDL.LU R181, [R1+0x24c] ;  /* 0x00024c0001b57983 */ /* 0x000ea80000300800 */
[----:B------:R0:W-:Y:S04]  /*1a220*/  @P3 STG.E.U8 desc[UR18][R84.64], R70 ;  /* 0x0000004654003986 */ /* 0x0001e8000c101112 */
[----:B-1----:R-:W2:Y:S04]  /*1a230*/  LDL.LU.64 R176, [R1+0x7e0] ;  /* 0x0007e00001b07983 */ /* 0x002ea80000300a00 */
[----:B0-----:R-:W2:Y:S01]  /*1a240*/  LDL.LU.64 R84, [R1+0xc28] ;  /* 0x000c280001547983 */ /* 0x001ea20000300a00 */
[----:B------:R-:W-:Y:S01]  /*1a250*/  ISETP.LT.AND P5, PT, R2, UR12, !P4 ;  /* 0x0000000c02007c0c */ /* 0x000fe2000e7a1270 */
[----:B------:R-:W0:Y:S01]  /*1a260*/  LDCU UR12, c[0x0][0x398] ;  /* 0x00007300ff0c77ac */ /* 0x000e220008000800 */
[----:B------:R-:W-:-:S02]  /*1a270*/  ISETP.GE.AND P6, PT, R68, UR6, PT ;  /* 0x0000000644007c0c */ /* 0x000fc4000bfc6270 */
[----:B------:R-:W-:Y:S01]  /*1a280*/  ISETP.LT.AND P4, PT, R3, UR10, !P4 ;  /* 0x0000000a03007c0c */ /* 0x000fe2000e781270 */
[----:B------:R-:W1:Y:S01]  /*1a290*/  LDCU UR6, c[0x0][0x39c] ;  /* 0x00007380ff0677ac */ /* 0x000e620008000800 */
[----:B---3--:R-:W-:Y:S02]  /*1a2a0*/  F2FP.SATFINITE.E5M2.F32.PACK_AB_MERGE_C R69, R252, R173, RZ ;  /* 0x000000adfc45723e */ /* 0x008fe400048060ff */
[----:B--2---:R-:W-:-:S05]  /*1a2b0*/  F2FP.SATFINITE.E5M2.F32.PACK_AB_MERGE_C R84, R85, R84, RZ ;  /* 0x000000545554723e */ /* 0x004fca00048060ff */
[----:B------:R2:W-:Y:S01]  /*1a2c0*/  @P5 STG.E.U8 desc[UR18][R174.64], R69 ;  /* 0x00000045ae005986 */ /* 0x0005e2000c101112 */
[----:B------:R-:W-:Y:S01]  /*1a2d0*/  ISETP.LT.AND P5, PT, R2, UR14, !P6 ;  /* 0x0000000e02007c0c */ /* 0x000fe2000f7a1270 */
[----:B------:R-:W-:Y:S01]  /*1a2e0*/  VIADD R68, R0, 0x92 ;  /* 0x0000009200447836 */ /* 0x000fe20000000000 */
[----:B------:R-:W3:Y:S01]  /*1a2f0*/  LDCU UR10, c[0x0][0x398] ;  /* 0x00007300ff0a77ac */ /* 0x000ee20008000800 */
[----:B----4-:R-:W-:Y:S01]  /*1a300*/  @P4 STG.E.U8 desc[UR18][R182.64], R84 ;  /* 0x00000054b6004986 */ /* 0x010fe2000c101112 */
[----:B--2---:R-:W-:-:S03]  /*1a310*/  PRMT R69, R69, 0x9910, RZ ;  /* 0x0000991045457816 */ /* 0x004fc600000000ff */
[----:B------:R-:W2:Y:S01]  /*1a320*/  LDL.LU.64 R174, [R1+0x7d8] ;  /* 0x0007d80001ae7983 */ /* 0x000ea20000300a00 */
[----:B------:R-:W4:Y:S01]  /*1a330*/  LDCU UR14, c[0x0][0x398] ;  /* 0x00007300ff0e77ac */ /* 0x000f220008000800 */
[----:B------:R-:W-:Y:S02]  /*1a340*/  SHF.R.S32.HI R69, RZ, 0x8, R69 ;  /* 0x00000008ff457819 */ /* 0x000fe40000011445 */
        /* <DEDUP_REMOVED lines=19> */
[----:B------:R0:W-:Y:S01]  /*1a480*/  @P6 STG.E.U8 desc[UR18][R176.64], R68 ;  /* 0x00000044b0006986 */ /* 0x0001e2000c101112 */
[----:B----4-:R-:W-:Y:S01]  /*1a490*/  ISETP.LT.AND P6, PT, R2, UR14, !P4 ;  /* 0x0000000e02007c0c */ /* 0x010fe2000e7c1270 */
[----:B------:R-:W4:Y:S01]  /*1a4a0*/  LDCU UR6, c[0x0][0x39c] ;  /* 0x00007380ff0677ac */ /* 0x000f220008000800 */
[----:B------:R-:W-:Y:S01]  /*1a4b0*/  PRMT R70, R69, 0x9910, RZ ;  /* 0x0000991045467816 */ /* 0x000fe200000000ff */
[----:B------:R-:W1:Y:S01]  /*1a4c0*/  LDCU UR12, c[0x0][0x398] ;  /* 0x00007300ff0c77ac */ /* 0x000e620008000800 */
[----:B------:R-:W1:Y:S01]  /*1a4d0*/  LDCU UR14, c[0x0][0x398] ;  /* 0x00007300ff0e77ac */ /* 0x000e620008000800 */
[----:B0-----:R-:W-:Y:S01]  /*1a4e0*/  VIADD R68, R0, 0x94 ;  /* 0x0000009400447836 */ /* 0x001fe20000000000 */
[----:B------:R-:W4:Y:S04]  /*1a4f0*/  LDL.LU.64 R176, [R1+0x7b8] ;  /* 0x0007b80001b07983 */ /* 0x000f280000300a00 */
[----:B--2---:R0:W-:Y:S01]  /*1a500*/  @P5 STG.E.U8 desc[UR18][R174.64], R69 ;  /* 0x00000045ae005986 */ /* 0x0041e2000c101112 */
[----:B------:R-:W-:Y:S01]  /*1a510*/  ISETP.GE.AND P5, PT, R68, UR4, PT ;  /* 0x0000000444007c0c */ /* 0x000fe2000bfa6270 */
[----:B------:R-:W2:Y:S01]  /*1a520*/  LDCU UR4, c[0x0][0x39c] ;  /* 0x00007380ff0477ac */ /* 0x000ea20008000800 */
[----:B------:R-:W-:Y:S01]  /*1a530*/  SHF.R.S32.HI R68, RZ, 0x8, R70 ;  /* 0x00000008ff447819 */ /* 0x000fe20000011446 */
[----:B0-----:R-:W2:Y:S01]  /*1a540*/  LDL.LU.64 R174, [R1+0x7b0] ;  /* 0x0007b00001ae7983 */ /* 0x001ea20000300a00 */
        /* <DEDUP_REMOVED lines=13> */
[----:B----4-:R-:W-:Y:S01]  /*1a620*/  ISETP.GE.AND P3, PT, R68, UR6, PT ;  /* 0x0000000644007c0c */ /* 0x010fe2000bf66270 */
[----:B------:R-:W4:Y:S01]  /*1a630*/  LDL.LU R180, [R1+0x258] ;  /* 0x0002580001b47983 */ /* 0x000f220000300800 */
[----:B------:R-:W-:Y:S01]  /*1a640*/  ISETP.LT.AND P5, PT, R3, UR12, !P5 ;  /* 0x0000000c03007c0c */ /* 0x000fe2000efa1270 */
[----:B------:R-:W1:Y:S02]  /*1a650*/  LDCU UR6, c[0x0][0x39c] ;  /* 0x00007380ff0677ac */ /* 0x000e640008000800 */
[----:B------:R1:W-:Y:S01]  /*1a660*/  @P4 STG.E.U8 desc[UR18][R182.64], R69 ;  /* 0x00000045b6004986 */ /* 0x0003e2000c101112 */
[----:B------:R-:W2:Y:S03]  /*1a670*/  LDCU UR12, c[0x0][0x398] ;  /* 0x00007300ff0c77ac */ /* 0x000ea60008000800 */
[----:B------:R1:W-:Y:S01]  /*1a680*/  @P6 STG.E.U8 desc[UR18][R176.64], R70 ;  /* 0x00000046b0006986 */ /* 0x0003e2000c101112 */
[----:B0-----:R-:W-:Y:S01]  /*1a690*/  ISETP.LT.AND P6, PT, R2, UR8, !P3 ;  /* 0x0000000802007c0c */ /* 0x001fe2000dfc1270 */
[----:B------:R-:W-:Y:S01]  /*1a6a0*/  VIADD R68, R0, 0x96 ;  /* 0x0000009600447836 */ /* 0x000fe20000000000 */
[----:B------:R-:W0:Y:S01]  /*1a6b0*/  LDCU UR8, c[0x0][0x398] ;  /* 0x00007300ff0877ac */ /* 0x000e220008000800 */
[----:B------:R-:W4:Y:S01]  /*1a6c0*/  LDL.LU R181, [R1+0x25c] ;  /* 0x00025c0001b57983 */ /* 0x000f220000300800 */
[----:B-1----:R-:W-:-:S04]  /*1a6d0*/  PRMT R69, R70, 0x9910, RZ ;  /* 0x0000991046457816 */ /* 0x002fc800000000ff */
[----:B------:R-:W-:Y:S01]  /*1a6e0*/  SHF.R.S32.HI R69, RZ, 0x8, R69 ;  /* 0x00000008ff457819 */ /* 0x000fe20000011445 */
[----:B------:R-:W3:Y:S01]  /*1a6f0*/  LDL.LU.64 R176, [R1+0x798] ;  /* 0x0007980001b07983 */ /* 0x000ee20000300a00 */
[----:B--2---:R-:W-:-:S05]  /*1a700*/  F2FP.SATFINITE.E5M2.F32.PACK_AB_MERGE_C R88, R89, R88, RZ ;  /* 0x000000585958723e */ /* 0x004fca00048060ff */
[----:B------:R1:W-:Y:S04]  /*1a710*/  @P5 STG.E.U8 desc[UR18][R174.64], R88 ;  /* 0x00000058ae005986 */ /* 0x0003e8000c101112 */
[----:B------:R2:W-:Y:S04]  /*1a720*/  @P6 STG.E.U8 desc[UR18][R90.64], R69 ;  /* 0x000000455a006986 */ /* 0x0005e8000c101112 */
[----:B-1----:R-:W3:Y:S04]  /*1a730*/  LDL.LU.64 R174, [R1+0x790] ;  /* 0x0007900001ae7983 */ /* 0x002ee80000300a00 */
        /* <DEDUP_REMOVED lines=11> */
[----:B----4-:R-:W-:Y:S01]  /*1a7f0*/  F2FP.SATFINITE.E5M2.F32.PACK_AB_MERGE_C R69, R181, R180, RZ ;  /* 0x000000b4b545723e */ /* 0x010fe200048060ff */
[----:B------:R-:W4:Y:S01]  /*1a800*/  LDCU UR10, c[0x0][0x398] ;  /* 0x00007300ff0a77ac */ /* 0x000f220008000800 */
[----:B------:R-:W-:Y:S01]  /*1a810*/  SHF.R.S32.HI R68, RZ, 0x8, R68 ;  /* 0x00000008ff447819 */ /* 0x000fe20000011444 */
[----:B------:R-:W4:Y:S01]  /*1a820*/  LDL.LU.64 R182, [R1+0x780] ;  /* 0x0007800001b67983 */ /* 0x000f220000300a00 */
[----:B------:R-:W-:Y:S01]  /*1a830*/  ISETP.LT.AND P4, PT, R3, UR14, !P4 ;  /* 0x0000000e03007c0c */ /* 0x000fe2000e781270 */
[----:B------:R-:W1:Y:S02]  /*1a840*/  LDCU UR12, c[0x0][0x398] ;  /* 0x00007300ff0c77ac */ /* 0x000e640008000800 */
[----:B---3--:R3:W-:Y:S01]  /*1a850*/  @P5 STG.E.U8 desc[UR18][R178.64], R68 ;  /* 0x00000044b2005986 */ /* 0x0087e2000c101112 */
[----:B0-----:R-:W-:Y:S01]  /*1a860*/  ISETP.LT.AND P5, PT, R2, UR8, !P3 ;  /* 0x0000000802007c0c */ /* 0x001fe2000dfa1270 */
[----:B------:R-:W0:Y:S01]  /*1a870*/  LDCU UR6, c[0x0][0x39c] ;  /* 0x00007380ff0677ac */ /* 0x000e220008000800 */
[----:B------:R-:W-:Y:S01]  /*1a880*/  PRMT R70, R69, 0x9910, RZ ;  /* 0x0000991045467816 */ /* 0x000fe200000000ff */
[----:B------:R-:W-:Y:S01]  /*1a890*/  @P6 STG.E.U8 desc[UR18][R176.64], R69 ;  /* 0x00000045b0006986 */ /* 0x000fe2000c101112 */
[----:B------:R-:W0:Y:S03]  /*1a8a0*/  LDCU UR8, c[0x0][0x398] ;  /* 0x00007300ff0877ac */ /* 0x000e260008000800 */
[----:B------:R-:W4:Y:S01]  /*1a8b0*/  LDL.LU.64 R180, [R1+0x778] ;  /* 0x0007780001b47983 */ /* 0x000f220000300a00 */
[----:B------:R-:W0:Y:S01]  /*1a8c0*/  LDCU UR14, c[0x0][0x398] ;  /* 0x00007300ff0e77ac */ /* 0x000e220008000800 */
[----:B---3--:R-:W-:-:S02]  /*1a8d0*/  VIADD R68, R0, 0x98 ;  /* 0x0000009800447836 */ /* 0x008fc40000000000 */
[----:B------:R-:W3:Y:S03]  /*1a8e0*/  LDL.LU.64 R178, [R1+0x770] ;  /* 0x0007700001b27983 */ /* 0x000ee60000300a00 */
[----:B-1----:R-:W-:Y:S01]  /*1a8f0*/  ISETP.GE.AND P6, PT, R68, UR4, PT ;  /* 0x0000000444007c0c */ /* 0x002fe2000bfc6270 */
[----:B------:R-:W1:Y:S01]  /*1a900*/  LDCU UR4, c[0x0][0x39c] ;  /* 0x00007380ff0477ac */ /* 0x000e620008000800 */
[----:B------:R-:W-:Y:S02]  /*1a910*/  SHF.R.S32.HI R68, RZ, 0x8, R70 ;  /* 0x00000008ff447819 */ /* 0x000fe40000011446 */
[----:B--2---:R-:W-:-:S05]  /*1a920*/  F2FP.SATFINITE.E5M2.F32.PACK_AB_MERGE_C R90, R91, R90, RZ ;  /* 0x0000005a5b5a723e */ /* 0x004fca00048060ff */
[----:B------:R-:W-:Y:S04]  /*1a930*/  @P4 STG.E.U8 desc[UR18][R174.64], R90 ;  /* 0x0000005aae004986 */ /* 0x000fe8000c101112 */
[----:B------:R2:W-:Y:S04]  /*1a940*/  @P5 STG.E.U8 desc[UR18][R92.64], R68 ;  /* 0x000000445c005986 */ /* 0x0005e8000c101112 */
[----:B--2---:R-:W2:Y:S04]  /*1a950*/  LDL.LU.64 R92, [R1+0xc08] ;  /* 0x000c0800015c7983 */ /* 0x004ea80000300a00 */
[----:B------:R-:W3:Y:S01]  /*1a960*/  LDL.LU.64 R176, [R1+0x768] ;  /* 0x0007680001b07983 */ /* 0x000ee20000300a00 */
[----:B----4-:R-:W-:Y:S01]  /*1a970*/  ISETP.LT.AND P4, PT, R3, UR10, !P3 ;  /* 0x0000000a03007c0c */ /* 0x010fe2000df81270 */
[----:B------:R-:W4:Y:S01]  /*1a980*/  LDCU UR10, c[0x0][0x398] ;  /* 0x00007300ff0a77ac */ /* 0x000f220008000800 */
        /* <DEDUP_REMOVED lines=9> */
[----:B------:R-:W-:-:S03]  /*1aa20*/  ISETP.LT.AND P6, PT, R3, UR8, !P6 ;  /* 0x0000000803007c0c */ /* 0x000fc6000f7c1270 */
[----:B------:R0:W-:Y:S01]  /*1aa30*/  @P4 STG.E.U8 desc[UR18][R182.64], R69 ;  /* 0x00000045b6004986 */ /* 0x0001e2000c101112 */
[----:B--2---:R-:W-:-:S03]  /*1aa40*/  F2FP.SATFINITE.E5M2.F32.PACK_AB_MERGE_C R92, R93, R92, RZ ;  /* 0x0000005c5d5c723e */ /* 0x004fc600048060ff */
[----:B------:R2:W-:Y:S01]  /*1aa50*/  @P5 STG.E.U8 desc[UR18][R180.64], R70 ;  /* 0x00000046b4005986 */ /* 0x0005e2000c101112 */
[----:B------:R-:W-:Y:S01]  /*1aa60*/  ISETP.LT.AND P5, PT, R2, UR14, !P3 ;  /* 0x0000000e02007c0c */ /* 0x000fe2000dfa1270 */
[----:B------:R-:W-:Y:S01]  /*1aa70*/  VIADD R68, R0, 0x9a ;  /* 0x0000009a00447836 */ /* 0x000fe20000000000 */
[----:B----4-:R-:W-:Y:S01]  /*1aa80*/  ISETP.LT.AND P3, PT, R3, UR10, !P3 ;  /* 0x0000000a03007c0c */ /* 0x010fe2000df61270 */
[----:B------:R-:W4:Y:S01]  /*1aa90*/  LDL.LU R252, [R1+0x26c] ;  /* 0x00026c0001fc7983 */ /* 0x000f220000300800 */
[----:B0-----:R-:W-:Y:S01]  /*1aaa0*/  PRMT R69, R70, 0x9910, RZ ;  /* 0x0000991046457816 */ /* 0x001fe200000000ff */
[----:B------:R-:W0:Y:S02]  /*1aab0*/  LDCU UR6, c[0x0][0x39c] ;  /* 0x00007380ff0677ac */ /* 0x000e240008000800 */
[----:B------:R-:W4:Y:S01]  /*1aac0*/  LDL.LU.64 R182, [R1+0x750] ;  /* 0x0007500001b67983 */ /* 0x000f220000300a00 */
[----:B------:R-:W-:Y:S01]  /*1aad0*/  SHF.R.S32.HI R69, RZ, 0x8, R69 ;  /* 0x00000008ff457819 */ /* 0x000fe20000011445 */
[----:B------:R-:W0:Y:S01]  /*1aae0*/  LDCU UR8, c[0x0][0x398] ;  /* 0x00007300ff0877ac */ /* 0x000e220008000800 */
[----:B--2---:R-:W-:Y:S01]  /*1aaf0*/  PRMT R70, R92, 0x9910, RZ ;  /* 0x000099105c467816 */ /* 0x004fe200000000ff */
[----:B---3--:R-:W-:Y:S01]  /*1ab00*/  @P6 STG.E.U8 desc[UR18][R178.64], R92 ;  /* 0x0000005cb2006986 */ /* 0x008fe2000c101112 */
[----:B-1----:R-:W-:Y:S01]  /*1ab10*/  ISETP.GE.AND P4, PT, R68, UR4, PT ;  /* 0x0000000444007c0c */ /* 0x002fe2000bf86270 */
[----:B------:R-:W1:Y:S01]  /*1ab20*/  LDCU UR14, c[0x0][0x398] ;  /* 0x00007300ff0e77ac */ /* 0x000e620008000800 */
[----:B------:R-:W-:Y:S01]  /*1ab30*/  SHF.R.S32.HI R70, RZ, 0x8, R70 ;  /* 0x00000008ff467819 */ /* 0x000fe20000011446 */
[----:B------:R-:W2:Y:S01]  /*1ab40*/  LDL.LU R180, [R1+0x270] ;  /* 0x0002700001b47983 */ /* 0x000ea20000300800 */
[----:B------:R-:W3:Y:S03]  /*1ab50*/  LDCU UR10, c[0x0][0x398] ;  /* 0x00007300ff0a77ac */ /* 0x000ee60008000800 */
[----:B------:R0:W-:Y:S01]  /*1ab60*/  @P5 STG.E.U8 desc[UR18][R176.64], R69 ;  /* 0x00000045b0005986 */ /* 0x0001e2000c101112 */
[----:B------:R-:W-:Y:S01]  /*1ab70*/  VIADD R68, R0, 0x9b ;  /* 0x0000009b00447836 */ /* 0x000fe20000000000 */
[----:B------:R-:W1:Y:S02]  /*1ab80*/  LDCU UR4, c[0x0][0x39c] ;  /* 0x00007380ff0477ac */ /* 0x000e640008000800 */
[----:B------:R-:W2:Y:S04]  /*1ab90*/  LDL.LU R181, [R1+0x274] ;  /* 0x0002740001b57983 */ /* 0x000ea80000300800 */
[----:B------:R1:W-:Y:S04]  /*1aba0*/  @P3 STG.E.U8 desc[UR18][R94.64], R70 ;  /* 0x000000465e003986 */ /* 0x0003e8000c101112 */
[----:B0-----:R-:W2:Y:S04]  /*1abb0*/  LDL.LU.64 R176, [R1+0x740] ;  /* 0x0007400001b07983 */ /* 0x001ea80000300a00 */
[----:B-1----:R-:W2:Y:S01]  /*1abc0*/  LDL.LU.64 R94, [R1+0xc00] ;  /* 0x000c0000015e7983 */ /* 0x002ea20000300a00 */
[----:B------:R-:W-:Y:S01]  /*1abd0*/  ISETP.LT.AND P6, PT, R2, UR12, !P4 ;  /* 0x0000000c02007c0c */ /* 0x000fe2000e7c1270 */
[----:B------:R-:W0:Y:S01]  /*1abe0*/  LDCU UR12, c[0x0][0x398] ;  /* 0x00007300ff0c77ac */ /* 0x000e220008000800 */
[----:B------:R-:W-:-:S02]  /*1abf0*/  ISETP.GE.AND P5, PT, R68, UR6, PT ;  /* 0x0000000644007c0c */ /* 0x000fc4000bfa6270 */
[----:B------:R-:W-:Y:S01]  /*1ac00*/  ISETP.LT.AND P4, PT, R3, UR8, !P4 ;  /* 0x0000000803007c0c */ /* 0x000fe2000e781270 */
[----:B------:R-:W1:Y:S01]  /*1ac10*/  LDCU UR6, c[0x0][0x39c] ;  /* 0x00007380ff0677ac */ /* 0x000e620008000800 */
[----:B----4-:R-:W-:Y:S02]  /*1ac20*/  F2FP.SATFINITE.E5M2.F32.PACK_AB_MERGE_C R69, R252, R173, RZ ;  /* 0x000000adfc45723e */ /* 0x010fe400048060ff */
[----:B--2---:R-:W-:-:S05]  /*1ac30*/  F2FP.SATFINITE.E5M2.F32.PACK_AB_MERGE_C R94, R95, R94, RZ ;  /* 0x0000005e5f5e723e */ /* 0x004fca00048060ff */
[----:B------:R2:W-:Y:S01]  /*1ac40*/  @P6 STG.E.U8 desc[UR18][R174.64], R69 ;  /* 0x00000045ae006986 */ /* 0x0005e2000c101112 */
[----:B------:R-:W-:Y:S01]  /*1ac50*/  ISETP.LT.AND P6, PT, R2, UR14, !P5 ;  /* 0x0000000e02007c0c */ /* 0x000fe2000efc1270 */
[----:B------:R-:W-:Y:S01]  /*1ac60*/  VIADD R68, R0, 0x9c ;  /* 0x0000009c00447836 */ /* 0x000fe20000000000 */
[----:B------:R-:W4:Y:S01]  /*1ac70*/  LDCU UR8, c[0x0][0x398] ;  /* 0x00007300ff0877ac */ /* 0x000f220008000800 */
[----:B------:R-:W-:Y:S01]  /*1ac80*/  @P4 STG.E.U8 desc[UR18][R182.64], R94 ;  /* 0x0000005eb6004986 */ /* 0x000fe2000c101112 */
[----:B--2---:R-:W-:-:S03]  /*1ac90*/  PRMT R69, R69, 0x9910, RZ ;  /* 0x0000991045457816 */ /* 0x004fc600000000ff */
[----:B------:R-:W2:Y:S01]  /*1aca0*/  LDL.LU.64 R174, [R1+0x738] ;  /* 0x0007380001ae7983 */ /* 0x000ea20000300a00 */
[----:B------:R-:W0:Y:S01]  /*1acb0*/  LDCU UR14, c[0x0][0x398] ;  /* 0x00007300ff0e77ac */ /* 0x000e220008000800 */
        /* <DEDUP_REMOVED lines=8> */
[----:B---3--:R-:W-:Y:S01]  /*1ad40*/  ISETP.LT.AND P5, PT, R3, UR10, !P5 ;  /* 0x0000000a03007c0c */ /* 0x008fe2000efa1270 */
[----:B------:R-:W3:Y:S01]  /*1ad50*/  LDL.LU R173, [R1+0x278] ;  /* 0x0002780001ad7983 */ /* 0x000ee20000300800 */
[----:B-1----:R-:W-:Y:S01]  /*1ad60*/  ISETP.GE.AND P4, PT, R68, UR6, PT ;  /* 0x0000000644007c0c */ /* 0x002fe2000bf86270 */
[----:B------:R-:W-:Y:S01]  /*1ad70*/  IMAD.MOV.U32 R68, RZ, RZ, R70 ;  /* 0x000000ffff447224 */ /* 0x000fe200078e0046 */
[C---:B------:R-:W-:Y:S01]  /*1ad80*/  ISETP.LT.AND P6, PT, R2.reuse, UR12, !P3 ;  /* 0x0000000c02007c0c */ /* 0x040fe2000dfc1270 */
[----:B------:R-:W3:Y:S01]  /*1ad90*/  LDL.LU R252, [R1+0x27c] ;  /* 0x00027c0001fc7983 */ /* 0x000ee20000300800 */
[----:B------:R-:W-:Y:S01]  /*1ada0*/  F2FP.SATFINITE.E5M2.F32.PACK_AB_MERGE_C R69, R181, R180, RZ ;  /* 0x000000b4b545723e */ /* 0x000fe200048060ff */
[----:B------:R-:W1:Y:S01]  /*1adb0*/  LDCU UR10, c[0x0][0x398] ;  /* 0x00007300ff0a77ac */ /* 0x000e620008000800 */
[----:B------:R-:W-:Y:S01]  /*1adc0*/  SHF.R.S32.HI R68, RZ, 0x8, R68 ;  /* 0x00000008ff447819 */ /* 0x000fe20000011444 */
[----:B------:R-:W3:Y:S01]  /*1add0*/  LDL.LU.64 R182, [R1+0x720] ;  /* 0x0007200001b67983 */ /* 0x000ee20000300a00 */
[----:B----4-:R-:W-:Y:S01]  /*1ade0*/  ISETP.LT.AND P3, PT, R3, UR8, !P3 ;  /* 0x0000000803007c0c */ /* 0x010fe2000df61270 */
[----:B------:R-:W4:Y:S02]  /*1adf0*/  LDCU UR8, c[0x0][0x398] ;  /* 0x00007300ff0877ac */ /* 0x000f240008000800 */
[----:B------:R0:W-:Y:S01]  /*1ae00*/  @P5 STG.E.U8 desc[UR18][R176.64], R68 ;  /* 0x00000044b0005986 */ /* 0x0001e2000c101112 */
[----:B------:R-:W-:Y:S01]  /*1ae10*/  ISETP.LT.AND P5, PT, R2, UR14, !P4 ;  /* 0x0000000e02007c0c */ /* 0x000fe2000e7a1270 */
[----:B------:R-:W1:Y:S01]  /*1ae20*/  LDCU UR6, c[0x0][0x39c] ;  /* 0x00007380ff0677ac */ /* 0x000e620008000800 */
[----:B------:R-:W-:Y:S01]  /*1ae30*/  PRMT R70, R69, 0x9910, RZ ;  /* 0x0000991045467816 */ /* 0x000fe200000000ff */
[----:B------:R-:W1:Y:S01]  /*1ae40*/  LDCU UR12, c[0x0][0x398] ;  /* 0x00007300ff0c77ac */ /* 0x000e620008000800 */
[----:B------:R-:W1:Y:S01]  /*1ae50*/  LDCU UR14, c[0x0][0x398] ;  /* 0x00007300ff0e77ac */ /* 0x000e620008000800 */
[----:B0-----:R-:W-:Y:S01]  /*1ae60*/  VIADD R68, R0, 0x9e ;  /* 0x0000009e00447836 */ /* 0x001fe20000000000 */
[----:B------:R-:W3:Y:S04]  /*1ae70*/  LDL.LU.64 R176, [R1+0x718] ;  /* 0x0007180001b07983 */ /* 0x000ee80000300a00 */
        /* <DEDUP_REMOVED lines=11> */
[----:B----4-:R-:W-:-:S02]  /*1af30*/  ISETP.LT.AND P5, PT, R2, UR8, !P6 ;  /* 0x0000000802007c0c */ /* 0x010fc4000f7a1270 */
[----:B------:R-:W-:Y:S01]  /*1af40*/  PRMT R69, R96, 0x9910, RZ ;  /* 0x0000991060457816 */ /* 0x000fe200000000ff */
[----:B------:R-:W-:Y:S01]  /*1af50*/  VIADD R68, R0, 0x9f ;  /* 0x0000009f00447836 */ /* 0x000fe20000000000 */
[----:B---3--:R-:W-:Y:S01]  /*1af60*/  F2FP.SATFINITE.E5M2.F32.PACK_AB_MERGE_C R70, R252, R173, RZ ;  /* 0x000000adfc46723e */ /* 0x008fe200048060ff */
[----:B------:R-:W3:Y:S01]  /*1af70*/  LDL.LU.64 R178, [R1+0x700] ;  /* 0x0007000001b27983 */ /* 0x000ee20000300a00 */
[----:B------:R-:W-:Y:S01]  /*1af80*/  SHF.R.S32.HI R69, RZ, 0x8, R69 ;  /* 0x00000008ff457819 */ /* 0x000fe20000011445 */
[----:B------:R-:W1:Y:S01]  /*1af90*/  LDCU UR8, c[0x0][0x398] ;  /* 0x00007300ff0877ac */ /* 0x000e620008000800 */
[----:B------:R-:W-:Y:S01]  /*1afa0*/  ISETP.GE.AND P3, PT, R68, UR6, PT ;  /* 0x0000000644007c0c */ /* 0x000fe2000bf66270 */
        /* <DEDUP_REMOVED lines=516> */
[----:B------:R-:W2:Y:S01]  /*1cff0*/  LDCU UR12, c[0x0][0x398] ;  /* 0x00007300ff0c77ac */ /* 0x000ea20008000800 */
[----:B0-----:R-:W-:Y:S01]  /*1d000*/  ISETP.GE.AND P3, PT, R68, UR6, PT ;  /* 0x0000000644007c0c */ /* 0x001fe2000bf66270 */
[----:B------:R-:W-:Y:S01]  /*1d010*/  VIADD R68, R0, 0xc2 ;  /* 0x000000c200447836 */ /* 0x000fe20000000000 */
[C---:B------:R-:W-:Y:S01]  /*1d020*/  ISETP.LT.AND P6, PT, R3.reuse, UR8, !P6 ;  /* 0x0000000803007c0c */ /* 0x040fe2000f7c1270 */
[----:B------:R0:W-:Y:S01]  /*1d030*/  @P4 STG.E.U8 desc[UR18][R182.64], R69 ;  /* 0x00000045b6004986 */ /* 0x0001e2000c101112 */
[----:B------:R-:W2:Y:S03]  /*1d040*/  LDCU UR6, c[0x0][0x39c] ;  /* 0x00007380ff0677ac */ /* 0x000ea60008000800 */
[----:B------:R0:W-:Y:S01]  /*1d050*/  @P5 STG.E.U8 desc[UR18][R180.64], R70 ;  /* 0x00000046b4005986 */ /* 0x0001e2000c101112 */
[----:B------:R-:W-:Y:S01]  /*1d060*/  ISETP.LT.AND P5, PT, R2, UR14, !P3 ;  /* 0x0000000e02007c0c */ /* 0x000fe2000dfa1270 */
[----:B------:R-:W2:Y:S01]  /*1d070*/  LDCU UR8, c[0x0][0x398] ;  /* 0x00007300ff0877ac */ /* 0x000ea20008000800 */
[----:B----4-:R-:W-:Y:S01]  /*1d080*/  ISETP.LT.AND P3, PT, R3, UR10, !P3 ;  /* 0x0000000a03007c0c */ /* 0x010fe2000df61270 */
[----:B------:R-:W4:Y:S01]  /*1d090*/  LDL.LU R173, [R1+0x108] ;  /* 0x0001080001ad7983 */ /* 0x000f220000300800 */
[----:B-1----:R-:W-:Y:S01]  /*1d0a0*/  ISETP.GE.AND P4, PT, R68, UR4, PT ;  /* 0x0000000444007c0c */ /* 0x002fe2000bf86270 */
[----:B------:R-:W1:Y:S02]  /*1d0b0*/  LDCU UR14, c[0x0][0x398] ;  /* 0x00007300ff0e77ac */ /* 0x000e640008000800 */
[----:B------:R-:W4:Y:S01]  /*1d0c0*/  LDL.LU R252, [R1+0x10c] ;  /* 0x00010c0001fc7983 */ /* 0x000f220000300800 */
[----:B------:R-:W1:Y:S03]  /*1d0d0*/  LDCU UR4, c[0x0][0x39c] ;  /* 0x00007380ff0477ac */ /* 0x000e660008000800 */
[----:B0-----:R-:W4:Y:S01]  /*1d0e0*/  LDL.LU.64 R182, [R1+0x4d0] ;  /* 0x0004d00001b67983 */ /* 0x001f220000300a00 */
[----:B------:R-:W0:Y:S03]  /*1d0f0*/  LDCU UR10, c[0x0][0x398] ;  /* 0x00007300ff0a77ac */ /* 0x000e260008000800 */
[----:B------:R-:W4:Y:S04]  /*1d100*/  LDL.LU R180, [R1+0x110] ;  /* 0x0001100001b47983 */ /* 0x000f280000300800 */
[----:B------:R-:W4:Y:S01]  /*1d110*/  LDL.LU R181, [R1+0x114] ;  /* 0x0001140001b57983 */ /* 0x000f220000300800 */
[----:B--2---:R-:W-:-:S02]  /*1d120*/  F2FP.SATFINITE.E5M2.F32.PACK_AB_MERGE_C R4, R5, R4, RZ ;  /* 0x000000040504723e */ /* 0x004fc400048060ff */
[----:B------:R-:W-:Y:S02]  /*1d130*/  PRMT R5, R70, 0x9910, RZ ;  /* 0x0000991046057816 */ /* 0x000fe400000000ff */
[----:B------:R-:W-:Y:S02]  /*1d140*/  PRMT R68, R4, 0x9910, RZ ;  /* 0x0000991004447816 */ /* 0x000fe400000000ff */
[----:B------:R-:W-:Y:S02]  /*1d150*/  SHF.R.S32.HI R5, RZ, 0x8, R5 ;  /* 0x00000008ff057819 */ /* 0x000fe40000011405 */
[----:B------:R-:W-:Y:S01]  /*1d160*/  SHF.R.S32.HI R68, RZ, 0x8, R68 ;  /* 0x00000008ff447819 */ /* 0x000fe20000011444 */
[----:B---3--:R-:W-:Y:S04]  /*1d170*/  @P6 STG.E.U8 desc[UR18][R178.64], R4 ;  /* 0x00000004b2006986 */ /* 0x008fe8000c101112 */
[----:B------:R2:W-:Y:S04]  /*1d180*/  @P5 STG.E.U8 desc[UR18][R176.64], R5 ;  /* 0x00000005b0005986 */ /* 0x0005e8000c101112 */
[----:B------:R3:W-:Y:S04]  /*1d190*/  @P3 STG.E.U8 desc[UR18][R6.64], R68 ;  /* 0x0000004406003986 */ /* 0x0007e8000c101112 */
[----:B--2---:R-:W2:Y:S04]  /*1d1a0*/  LDL.LU.64 R176, [R1+0x4c0] ;  /* 0x0004c00001b07983 */ /* 0x004ea80000300a00 */
[----:B---3--:R-:W3:Y:S01]  /*1d1b0*/  LDL.LU.64 R6, [R1+0xb60] ;  /* 0x000b600001067983 */ /* 0x008ee20000300a00 */
[----:B------:R-:W-:Y:S01]  /*1d1c0*/  ISETP.LT.AND P6, PT, R2, UR12, !P4 ;  /* 0x0000000c02007c0c */ /* 0x000fe2000e7c1270 */
[----:B------:R-:W-:Y:S01]  /*1d1d0*/  VIADD R4, R0, 0xc3 ;  /* 0x000000c300047836 */ /* 0x000fe20000000000 */
[----:B----4-:R-:W-:Y:S01]  /*1d1e0*/  F2FP.SATFINITE.E5M2.F32.PACK_AB_MERGE_C R5, R252, R173, RZ ;  /* 0x000000adfc05723e */ /* 0x010fe200048060ff */
[----:B------:R-:W4:Y:S03]  /*1d1f0*/  LDCU UR12, c[0x0][0x398] ;  /* 0x00007300ff0c77ac */ /* 0x000f260008000800 */
[----:B------:R-:W-:Y:S01]  /*1d200*/  ISETP.GE.AND P5, PT, R4, UR6, PT ;  /* 0x0000000604007c0c */ /* 0x000fe2000bfa6270 */
[----:B------:R-:W0:Y:S01]  /*1d210*/  LDCU UR6, c[0x0][0x39c] ;  /* 0x00007380ff0677ac */ /* 0x000e220008000800 */
[----:B------:R-:W-:-:S05]  /*1d220*/  ISETP.LT.AND P4, PT, R3, UR8, !P4 ;  /* 0x0000000803007c0c */ /* 0x000fca000e781270 */
[----:B------:R0:W-:Y:S01]  /*1d230*/  @P6 STG.E.U8 desc[UR18][R174.64], R5 ;  /* 0x00000005ae006986 */ /* 0x0001e2000c101112 */
[----:B-1----:R-:W-:Y:S01]  /*1d240*/  ISETP.LT.AND P6, PT, R2, UR14, !P5 ;  /* 0x0000000e02007c0c */ /* 0x002fe2000efc1270 */
[----:B------:R-:W-:Y:S01]  /*1d250*/  VIADD R4, R0, 0xc4 ;  /* 0x000000c400047836 */ /* 0x000fe20000000000 */
[----:B------:R-:W1:Y:S01]  /*1d260*/  LDCU UR8, c[0x0][0x398] ;  /* 0x00007300ff0877ac */ /* 0x000e620008000800 */
[----:B0-----:R-:W-:Y:S01]  /*1d270*/  PRMT R5, R5, 0x9910, RZ ;  /* 0x0000991005057816 */ /* 0x001fe200000000ff */
[----:B------:R-:W2:Y:S01]  /*1d280*/  LDL.LU.64 R174, [R1+0x4b8] ;  /* 0x0004b80001ae7983 */ /* 0x000ea20000300a00 */
[----:B------:R-:W0:Y:S02]  /*1d290*/  LDCU UR14, c[0x0][0x398] ;  /* 0x00007300ff0e77ac */ /* 0x000e240008000800 */
[----:B------:R-:W-:Y:S01]  /*1d2a0*/  SHF.R.S32.HI R5, RZ, 0x8, R5 ;  /* 0x00000008ff057819 */ /* 0x000fe20000011405 */
[----:B------:R-:W2:Y:S01]  /*1d2b0*/  LDL.LU.64 R178, [R1+0x4b0] ;  /* 0x0004b00001b27983 */ /* 0x000ea20000300a00 */
[----:B---3--:R-:W-:-:S05]  /*1d2c0*/  F2FP.SATFINITE.E5M2.F32.PACK_AB_MERGE_C R6, R7, R6, RZ ;  /* 0x000000060706723e */ /* 0x008fca00048060ff */
[----:B------:R-:W-:Y:S04]  /*1d2d0*/  @P4 STG.E.U8 desc[UR18][R182.64], R6 ;  /* 0x00000006b6004986 */ /* 0x000fe8000c101112 */
[----:B------:R3:W-:Y:S04]  /*1d2e0*/  @P6 STG.E.U8 desc[UR18][R8.64], R5 ;  /* 0x0000000508006986 */ /* 0x0007e8000c101112 */
[----:B---3--:R-:W3:Y:S01]  /*1d2f0*/  LDL.LU.64 R8, [R1+0xb58] ;  /* 0x000b580001087983 */ /* 0x008ee20000300a00 */
[----:B------:R-:W-:Y:S01]  /*1d300*/  ISETP.GE.AND P3, PT, R4, UR4, PT ;  /* 0x0000000404007c0c */ /* 0x000fe2000bf66270 */
[----:B------:R-:W-:Y:S01]  /*1d310*/  VIADD R4, R0, 0xc5 ;  /* 0x000000c500047836 */ /* 0x000fe20000000000 */
[----:B------:R-:W-:Y:S01]  /*1d320*/  PRMT R7, R6, 0x9910, RZ ;  /* 0x0000991006077816 */ /* 0x000fe200000000ff */
[----:B------:R-:W0:Y:S01]  /*1d330*/  LDCU UR4, c[0x0][0x39c] ;  /* 0x00007380ff0477ac */ /* 0x000e220008000800 */
[----:B------:R-:W-:Y:S01]  /*1d340*/  ISETP.LT.AND P5, PT, R3, UR10, !P5 ;  /* 0x0000000a03007c0c */ /* 0x000fe2000efa1270 */
[----:B------:R-:W3:Y:S01]  /*1d350*/  LDL.LU R173, [R1+0x118] ;  /* 0x0001180001ad7983 */ /* 0x000ee20000300800 */
[----:B------:R-:W-:Y:S01]  /*1d360*/  ISETP.GE.AND P4, PT, R4, UR6, PT ;  /* 0x0000000604007c0c */ /* 0x000fe2000bf86270 */
[----:B------:R-:W-:Y:S01]  /*1d370*/  IMAD.MOV.U32 R4, RZ, RZ, R7 ;  /* 0x000000ffff047224 */ /* 0x000fe200078e0007 */
[C---:B----4-:R-:W-:Y:S01]  /*1d380*/  ISETP.LT.AND P6, PT, R2.reuse, UR12, !P3 ;  /* 0x0000000c02007c0c */ /* 0x050fe2000dfc1270 */
[----:B------:R-:W4:Y:S01]  /*1d390*/  LDL.LU R252, [R1+0x11c] ;  /* 0x00011c0001fc7983 */ /* 0x000f220000300800 */
[----:B------:R-:W-:Y:S01]  /*1d3a0*/  F2FP.SATFINITE.E5M2.F32.PACK_AB_MERGE_C R5, R181, R180, RZ ;  /* 0x000000b4b505723e */ /* 0x000fe200048060ff */
[----:B------:R-:W3:Y:S01]  /*1d3b0*/  LDCU UR10, c[0x0][0x398] ;  /* 0x00007300ff0a77ac */ /* 0x000ee20008000800 */
[----:B------:R-:W-:Y:S01]  /*1d3c0*/  SHF.R.S32.HI R4, RZ, 0x8, R4 ;  /* 0x00000008ff047819 */ /* 0x000fe20000011404 */
[----:B------:R-:W4:Y:S01]  /*1d3d0*/  LDL.LU.64 R182, [R1+0x4a0] ;  /* 0x0004a00001b67983 */ /* 0x000f220000300a00 */
[----:B-1----:R-:W-:Y:S01]  /*1d3e0*/  ISETP.LT.AND P3, PT, R3, UR8, !P3 ;  /* 0x0000000803007c0c */ /* 0x002fe2000df61270 */
[----:B------:R-:W1:Y:S02]  /*1d3f0*/  LDCU UR8, c[0x0][0x398] ;  /* 0x00007300ff0877ac */ /* 0x000e640008000800 */
[----:B--2---:R2:W-:Y:S01]  /*1d400*/  @P5 STG.E.U8 desc[UR18][R176.64], R4 ;  /* 0x00000004b0005986 */ /* 0x0045e2000c101112 */
[----:B0-----:R-:W-:Y:S01]  /*1d410*/  ISETP.LT.AND P5, PT, R2, UR14, !P4 ;  /* 0x0000000e02007c0c */ /* 0x001fe2000e7a1270 */
[----:B------:R-:W0:Y:S01]  /*1d420*/  LDCU UR6, c[0x0][0x39c] ;  /* 0x00007380ff0677ac */ /* 0x000e220008000800 */
[----:B------:R-:W-:Y:S01]  /*1d430*/  PRMT R6, R5, 0x9910, RZ ;  /* 0x0000991005067816 */ /* 0x000fe200000000ff */
[----:B------:R1:W-:Y:S01]  /*1d440*/  @P6 STG.E.U8 desc[UR18][R174.64], R5 ;  /* 0x00000005ae006986 */ /* 0x0003e2000c101112 */
[----:B------:R-:W0:Y:S01]  /*1d450*/  LDCU UR12, c[0x0][0x398] ;  /* 0x00007300ff0c77ac */ /* 0x000e220008000800 */
[----:B------:R-:W0:Y:S01]  /*1d460*/  LDCU UR14, c[0x0][0x398] ;  /* 0x00007300ff0e77ac */ /* 0x000e220008000800 */
[----:B--2---:R-:W-:Y:S01]  /*1d470*/  VIADD R4, R0, 0xc6 ;  /* 0x000000c600047836 */ /* 0x004fe20000000000 */
[----:B------:R-:W2:Y:S04]  /*1d480*/  LDL.LU.64 R176, [R1+0x498] ;  /* 0x0004980001b07983 */ /* 0x000ea80000300a00 */
[----:B------:R-:W-:Y:S01]  /*1d490*/  ISETP.GE.AND P6, PT, R4, UR4, PT ;  /* 0x0000000404007c0c */ /* 0x000fe2000bfc6270 */
[----:B-1----:R-:W2:Y:S01]  /*1d4a0*/  LDL.LU.64 R174, [R1+0x490] ;  /* 0x0004900001ae7983 */ /* 0x002ea20000300a00 */
[----:B------:R-:W-:Y:S01]  /*1d4b0*/  SHF.R.S32.HI R4, RZ, 0x8, R6 ;  /* 0x00000008ff047819 */ /* 0x000fe20000011406 */
[----:B------:R-:W1:Y:S01]  /*1d4c0*/  LDCU UR4, c[0x0][0x39c] ;  /* 0x00007380ff0477ac */ /* 0x000e620008000800 */
[----:B---3--:R-:W-:-:S05]  /*1d4d0*/  F2FP.SATFINITE.E5M2.F32.PACK_AB_MERGE_C R8, R9, R8, RZ ;  /* 0x000000080908723e */ /* 0x008fca00048060ff */
[----:B------:R-:W-:Y:S04]  /*1d4e0*/  @P3 STG.E.U8 desc[UR18][R178.64], R8 ;  /* 0x00000008b2003986 */ /* 0x000fe8000c101112 */
[----:B------:R3:W-:Y:S04]  /*1d4f0*/  @P5 STG.E.U8 desc[UR18][R10.64], R4 ;  /* 0x000000040a005986 */ /* 0x0007e8000c101112 */
[----:B---3--:R-:W3:Y:S01]  /*1d500*/  LDL.LU.64 R10, [R1+0xb50] ;  /* 0x000b5000010a7983 */ /* 0x008ee20000300a00 */
[----:B------:R-:W-:Y:S01]  /*1d510*/  ISETP.LT.AND P4, PT, R3, UR10, !P4 ;  /* 0x0000000a03007c0c */ /* 0x000fe2000e781270 */
[----:B------:R-:W1:Y:S01]  /*1d520*/  LDCU UR10, c[0x0][0x398] ;  /* 0x00007300ff0a77ac */ /* 0x000e620008000800 */
[----:B------:R-:W-:-:S02]  /*1d530*/  ISETP.LT.AND P5, PT, R2, UR8, !P6 ;  /* 0x0000000802007c0c */ /* 0x000fc4000f7a1270 */
[----:B------:R-:W-:Y:S01]  /*1d540*/  PRMT R5, R8, 0x9910, RZ ;  /* 0x0000991008057816 */ /* 0x000fe200000000ff */
[----:B------:R-:W-:Y:S01]  /*1d550*/  VIADD R4, R0, 0xc7 ;  /* 0x000000c700047836 */ /* 0x000fe20000000000 */
[----:B----4-:R-:W-:Y:S01]  /*1d560*/  F2FP.SATFINITE.E5M2.F32.PACK_AB_MERGE_C R6, R252, R173, RZ ;  /* 0x000000adfc06723e */ /* 0x010fe200048060ff */
[----:B------:R-:W4:Y:S01]  /*1d570*/  LDL.LU.64 R178, [R1+0x480] ;  /* 0x0004800001b27983 */ /* 0x000f220000300a00 */
[----:B------:R-:W-:Y:S01]  /*1d580*/  SHF.R.S32.HI R5, RZ, 0x8, R5 ;  /* 0x00000008ff057819 */ /* 0x000fe20000011405 */
[----:B------:R-:W3:Y:S01]  /*1d590*/  LDCU UR8, c[0x0][0x398] ;  /* 0x00007300ff0877ac */ /* 0x000ee20008000800 */
[----:B0-----:R-:W-:Y:S01]  /*1d5a0*/  ISETP.GE.AND P3, PT, R4, UR6, PT ;  /* 0x0000000604007c0c */ /* 0x001fe2000bf66270 */
[----:B------:R-:W4:Y:S01]  /*1d5b0*/  LDL.LU R180, [R1+0x120] ;  /* 0x0001200001b47983 */ /* 0x000f220000300800 */
[----:B------:R-:W-:Y:S01]  /*1d5c0*/  ISETP.LT.AND P6, PT, R3, UR12, !P6 ;  /* 0x0000000c03007c0c */ /* 0x000fe2000f7c1270 */
[----:B------:R-:W0:Y:S02]  /*1d5d0*/  LDCU UR6, c[0x0][0x39c] ;  /* 0x00007380ff0677ac */ /* 0x000e240008000800 */
[----:B------:R0:W-:Y:S01]  /*1d5e0*/  @P4 STG.E.U8 desc[UR18][R182.64], R5 ;  /* 0x00000005b6004986 */ /* 0x0001e2000c101112 */
[----:B------:R-:W3:Y:S03]  /*1d5f0*/  LDCU UR12, c[0x0][0x398] ;  /* 0x00007300ff0c77ac */ /* 0x000ee60008000800 */
[----:B--2---:R2:W-:Y:S01]  /*1d600*/  @P5 STG.E.U8 desc[UR18][R176.64], R6 ;  /* 0x00000006b0005986 */ /* 0x0045e2000c101112 */
[----:B-1----:R-:W-:Y:S01]  /*1d610*/  ISETP.LT.AND P5, PT, R2, UR10, !P3 ;  /* 0x0000000a02007c0c */ /* 0x002fe2000dfa1270 */
[----:B------:R-:W-:Y:S01]  /*1d620*/  VIADD R4, R0, 0xc8 ;  /* 0x000000c800047836 */ /* 0x000fe20000000000 */
[----:B------:R-:W1:Y:S01]  /*1d630*/  LDCU UR10, c[0x0][0x398] ;  /* 0x00007300ff0a77ac */ /* 0x000e620008000800 */
[----:B------:R-:W4:Y:S01]  /*1d640*/  LDL.LU R181, [R1+0x124] ;  /* 0x0001240001b57983 */ /* 0x000f220000300800 */
[----:B0-----:R-:W-:-:S04]  /*1d650*/  PRMT R5, R6, 0x9910, RZ ;  /* 0x0000991006057816 */ /* 0x001fc800000000ff */
[----:B------:R-:W-:Y:S01]  /*1d660*/  SHF.R.S32.HI R5, RZ, 0x8, R5 ;  /* 0x00000008ff057819 */ /* 0x000fe20000011405 */
[----:B--2---:R-:W2:Y:S01]  /*1d670*/  LDL.LU.64 R176, [R1+0x478] ;  /* 0x0004780001b07983 */ /* 0x004ea20000300a00 */
[----:B---3--:R-:W-:-:S05]  /*1d680*/  F2FP.SATFINITE.E5M2.F32.PACK_AB_MERGE_C R10, R11, R10, RZ ;  /* 0x0000000a0b0a723e */ /* 0x008fca00048060ff */
[----:B------:R0:W-:Y:S04]  /*1d690*/  @P6 STG.E.U8 desc[UR18][R174.64], R10 ;  /* 0x0000000aae006986 */ /* 0x0001e8000c101112 */
[----:B------:R3:W-:Y:S04]  /*1d6a0*/  @P5 STG.E.U8 desc[UR18][R12.64], R5 ;  /* 0x000000050c005986 */ /* 0x0007e8000c101112 */
[----:B0-----:R-:W2:Y:S04]  /*1d6b0*/  LDL.LU.64 R174, [R1+0x470] ;  /* 0x0004700001ae7983 */ /* 0x001ea80000300a00 */
        /* <DEDUP_REMOVED lines=9> */
[C---:B------:R-:W-:Y:S01]  /*1d750*/  ISETP.LT.AND P5, PT, R2.reuse, UR12, !P4 ;  /* 0x0000000c02007c0c */ /* 0x040fe2000e7a1270 */
[----:B------:R-:W3:Y:S01]  /*1d760*/  LDL.LU R252, [R1+0x12c] ;  /* 0x00012c0001fc7983 */ /* 0x000ee20000300800 */
[----:B----4-:R-:W-:Y:S01]  /*1d770*/  F2FP.SATFINITE.E5M2.F32.PACK_AB_MERGE_C R5, R181, R180, RZ ;  /* 0x000000b4b505723e */ /* 0x010fe200048060ff */
[----:B------:R-:W4:Y:S01]  /*1d780*/  LDCU UR8, c[0x0][0x398] ;  /* 0x00007300ff0877ac */ /* 0x000f220008000800 */
[----:B------:R-:W-:Y:S01]  /*1d790*/  SHF.R.S32.HI R4, RZ, 0x8, R4 ;  /* 0x00000008ff047819 */ /* 0x000fe20000011404 */
[----:B------:R-:W4:Y:S01]  /*1d7a0*/  LDL.LU.64 R182, [R1+0x460] ;  /* 0x0004600001b67983 */ /* 0x000f220000300a00 */
[----:B------:R-:W-:Y:S01]  /*1d7b0*/  ISETP.LT.AND P4, PT, R3, UR14, !P4 ;  /* 0x0000000e03007c0c */ /* 0x000fe2000e781270 */
[----:B------:R-:W0:Y:S02]  /*1d7c0*/  LDCU UR12, c[0x0][0x398] ;  /* 0x00007300ff0c77ac */ /* 0x000e240008000800 */
[----:B------:R2:W-:Y:S01]  /*1d7d0*/  @P6 STG.E.U8 desc[UR18][R178.64], R4 ;  /* 0x00000004b2006986 */ /* 0x0005e2000c101112 */
[----:B-1----:R-:W-:Y:S01]  /*1d7e0*/  ISETP.LT.AND P6, PT, R2, UR10, !P3 ;  /* 0x0000000a02007c0c */ /* 0x002fe2000dfc1270 */
[----:B------:R-:W1:Y:S01]  /*1d7f0*/  LDCU UR6, c[0x0][0x39c] ;  /* 0x00007380ff0677ac */ /* 0x000e620008000800 */
[----:B------:R-:W-:Y:S01]  /*1d800*/  PRMT R6, R5, 0x9910, RZ ;  /* 0x0000991005067816 */ /* 0x000fe200000000ff */
[----:B--2---:R-:W-:Y:S01]  /*1d810*/  @P5 STG.E.U8 desc[UR18][R176.64], R5 ;  /* 0x00000005b0005986 */ /* 0x004fe2000c101112 */
[----:B------:R-:W2:Y:S03]  /*1d820*/  LDCU UR10, c[0x0][0x398] ;  /* 0x00007300ff0a77ac */ /* 0x000ea60008000800 */
[----:B------:R-:W2:Y:S01]  /*1d830*/  LDL.LU.64 R180, [R1+0x458] ;  /* 0x0004580001b47983 */ /* 0x000ea20000300a00 */
[----:B------:R-:W1:Y:S01]  /*1d840*/  LDCU UR14, c[0x0][0x398] ;  /* 0x00007300ff0e77ac */ /* 0x000e620008000800 */
[----:B------:R-:W-:-:S02]  /*1d850*/  VIADD R4, R0, 0xca ;  /* 0x000000ca00047836 */ /* 0x000fc40000000000 */
[----:B------:R-:W2:Y:S03]  /*1d860*/  LDL.LU.64 R178, [R1+0x450] ;  /* 0x0004500001b27983 */ /* 0x000ea60000300a00 */
[----:B0-----:R-:W-:Y:S01]  /*1d870*/  ISETP.GE.AND P5, PT, R4, UR4, PT ;  /* 0x0000000404007c0c */ /* 0x001fe2000bfa6270 */
[----:B------:R-:W0:Y:S01]  /*1d880*/  LDCU UR4, c[0x0][0x39c] ;  /* 0x00007380ff0477ac */ /* 0x000e220008000800 */
[----:B------:R-:W-:Y:S02]  /*1d890*/  SHF.R.S32.HI R4, RZ, 0x8, R6 ;  /* 0x00000008ff047819 */ /* 0x000fe40000011406 */
[----:B---3--:R-:W-:-:S05]  /*1d8a0*/  F2FP.SATFINITE.E5M2.F32.PACK_AB_MERGE_C R12, R13, R12, RZ ;  /* 0x0000000c0d0c723e */ /* 0x008fca00048060ff */
[----:B------:R-:W-:Y:S04]  /*1d8b0*/  @P4 STG.E.U8 desc[UR18][R174.64], R12 ;  /* 0x0000000cae004986 */ /* 0x000fe8000c101112 */
[----:B------:R3:W-:Y:S04]  /*1d8c0*/  @P6 STG.E.U8 desc[UR18][R14.64], R4 ;  /* 0x000000040e006986 */ /* 0x0007e8000c101112 */
[----:B---3--:R-:W3:Y:S04]  /*1d8d0*/  LDL.LU.64 R14, [R1+0xb40] ;  /* 0x000b4000010e7983 */ /* 0x008ee80000300a00 */
[----:B------:R-:W3:Y:S01]  /*1d8e0*/  LDL.LU.64 R176, [R1+0x448] ;  /* 0x0004480001b07983 */ /* 0x000ee20000300a00 */
[----:B----4-:R-:W-:Y:S01]  /*1d8f0*/  ISETP.LT.AND P4, PT, R3, UR8, !P3 ;  /* 0x0000000803007c0c */ /* 0x010fe2000df81270 */
[----:B------:R-:W4:Y:S01]  /*1d900*/  LDCU UR8, c[0x0][0x398] ;  /* 0x00007300ff0877ac */ /* 0x000f220008000800 */
[----:B------:R-:W-:-:S02]  /*1d910*/  ISETP.LT.AND P6, PT, R2, UR12, !P5 ;  /* 0x0000000c02007c0c */ /* 0x000fc4000efc1270 */
[----:B------:R-:W-:Y:S01]  /*1d920*/  PRMT R5, R12, 0x9910, RZ ;  /* 0x000099100c057816 */ /* 0x000fe200000000ff */
[----:B------:R-:W-:Y:S01]  /*1d930*/  VIADD R4, R0, 0xcb ;  /* 0x000000cb00047836 */ /* 0x000fe20000000000 */
[----:B------:R-:W-:Y:S01]  /*1d940*/  F2FP.SATFINITE.E5M2.F32.PACK_AB_MERGE_C R6, R252, R173, RZ ;  /* 0x000000adfc06723e */ /* 0x000fe200048060ff */
[----:B------:R-:W4:Y:S01]  /*1d950*/  LDL.LU.64 R174, [R1+0x438] ;  /* 0x0004380001ae7983 */ /* 0x000f220000300a00 */
[----:B------:R-:W-:Y:S01]  /*1d960*/  SHF.R.S32.HI R5, RZ, 0x8, R5 ;  /* 0x00000008ff057819 */ /* 0x000fe20000011405 */
[----:B------:R-:W0:Y:S01]  /*1d970*/  LDCU UR12, c[0x0][0x398] ;  /* 0x00007300ff0c77ac */ /* 0x000e220008000800 */
[----:B-1----:R-:W-:Y:S01]  /*1d980*/  ISETP.GE.AND P3, PT, R4, UR6, PT ;  /* 0x0000000604007c0c */ /* 0x002fe2000bf66270 */
[----:B------:R-:W4:Y:S01]  /*1d990*/  LDL.LU R173, [R1+0x130] ;  /* 0x0001300001ad7983 */ /* 0x000f220000300800 */
[----:B--2---:R-:W-:-:S03]  /*1d9a0*/  ISETP.LT.AND P5, PT, R3, UR10, !P5 ;  /* 0x0000000a03007c0c */ /* 0x004fc6000efa1270 */
[----:B------:R1:W-:Y:S01]  /*1d9b0*/  @P4 STG.E.U8 desc[UR18][R182.64], R5 ;  /* 0x00000005b6004986 */ /* 0x0003e2000c101112 */
[----:B---3--:R-:W-:-:S03]  /*1d9c0*/  F2FP.SATFINITE.E5M2.F32.PACK_AB_MERGE_C R14, R15, R14, RZ ;  /* 0x0000000e0f0e723e */ /* 0x008fc600048060ff */
[----:B------:R2:W-:Y:S01]  /*1d9d0*/  @P6 STG.E.U8 desc[UR18][R180.64], R6 ;  /* 0x00000006b4006986 */ /* 0x0005e2000c101112 */
[----:B------:R-:W-:Y:S01]  /*1d9e0*/  ISETP.LT.AND P6, PT, R2, UR14, !P3 ;  /* 0x0000000e02007c0c */ /* 0x000fe2000dfc1270 */
[----:B------:R-:W-:Y:S01]  /*1d9f0*/  VIADD R4, R0, 0xcc ;  /* 0x000000cc00047836 */ /* 0x000fe20000000000 */
[----:B----4-:R-:W-:Y:S01]  /*1da00*/  ISETP.LT.AND P3, PT, R3, UR8, !P3 ;  /* 0x0000000803007c0c */ /* 0x010fe2000df61270 */
[----:B------:R-:W3:Y:S01]  /*1da10*/  LDL.LU R252, [R1+0x134] ;  /* 0x0001340001fc7983 */ /* 0x000ee20000300800 */
[----:B-1----:R-:W-:Y:S01]  /*1da20*/  PRMT R5, R6, 0x9910, RZ ;  /* 0x0000991006057816 */ /* 0x002fe200000000ff */
[----:B------:R-:W1:Y:S02]  /*1da30*/  LDCU UR6, c[0x0][0x39c] ;  /* 0x00007380ff0677ac */ /* 0x000e640008000800 */
[----:B------:R-:W4:Y:S01]  /*1da40*/  LDL.LU.64 R182, [R1+0x430] ;  /* 0x0004300001b67983 */ /* 0x000f220000300a00 */
[----:B------:R-:W-:Y:S01]  /*1da50*/  SHF.R.S32.HI R5, RZ, 0x8, R5 ;  /* 0x00000008ff057819 */ /* 0x000fe20000011405 */
[----:B------:R-:W1:Y:S01]  /*1da60*/  LDCU UR10, c[0x0][0x398] ;  /* 0x00007300ff0a77ac */ /* 0x000e620008000800 */
[----:B--2---:R-:W-:Y:S01]  /*1da70*/  PRMT R6, R14, 0x9910, RZ ;  /* 0x000099100e067816 */ /* 0x004fe200000000ff */
[----:B------:R-:W-:Y:S01]  /*1da80*/  @P5 STG.E.U8 desc[UR18][R178.64], R14 ;  /* 0x0000000eb2005986 */ /* 0x000fe2000c101112 */
[----:B0-----:R-:W-:Y:S01]  /*1da90*/  ISETP.GE.AND P4, PT, R4, UR4, PT ;  /* 0x0000000404007c0c */ /* 0x001fe2000bf86270 */
[----:B------:R-:W0:Y:S01]  /*1daa0*/  LDCU UR14, c[0x0][0x398] ;  /* 0x00007300ff0e77ac */ /* 0x000e220008000800 */
        /* <DEDUP_REMOVED lines=141> */
[C---:B----4-:R-:W-:Y:S01]  /*1e380*/  ISETP.LT.AND P3, PT, R3.reuse, UR10, !P3 ;  /* 0x0000000a03007c0c */ /* 0x050fe2000df61270 */
        /* <DEDUP_REMOVED lines=14> */
[----:B------:R-:W1:Y:S03]  /*1e470*/  LDCU UR10, c[0x0][0x398] ;  /* 0x00007300ff0a77ac */ /* 0x000e660008000800 */
[----:B------:R-:W2:Y:S04]  /*1e480*/  LDL.LU R181, [R1+0x164] ;  /* 0x0001640001b57983 */ /* 0x000ea80000300800 */
[----:B------:R1:W-:Y:S04]  /*1e490*/  @P3 STG.E.U8 desc[UR18][R26.64], R6 ;  /* 0x000000061a003986 */ /* 0x0003e8000c101112 */
[----:B0-----:R-:W2:Y:S04]  /*1e4a0*/  LDL.LU.64 R176, [R1+0x318] ;  /* 0x0003180001b07983 */ /* 0x001ea80000300a00 */
[----:B-1----:R-:W2:Y:S01]  /*1e4b0*/  LDL.LU.64 R26, [R1+0xb10] ;  /* 0x000b1000011a7983 */ /* 0x002ea20000300a00 */
[----:B------:R-:W-:Y:S01]  /*1e4c0*/  ISETP.LT.AND P6, PT, R2, UR12, !P4 ;  /* 0x0000000c02007c0c */ /* 0x000fe2000e7c1270 */
[----:B------:R-:W-:Y:S01]  /*1e4d0*/  VIADD R4, R0, 0xd7 ;  /* 0x000000d700047836 */ /* 0x000fe20000000000 */
[----:B------:R-:W-:Y:S01]  /*1e4e0*/  ISETP.LT.AND P4, PT, R3, UR8, !P4 ;  /* 0x0000000803007c0c */ /* 0x000fe2000e781270 */
[----:B------:R-:W0:Y:S03]  /*1e4f0*/  LDCU UR12, c[0x0][0x398] ;  /* 0x00007300ff0c77ac */ /* 0x000e260008000800 */
[----:B------:R-:W-:Y:S01]  /*1e500*/  ISETP.GE.AND P5, PT, R4, UR6, PT ;  /* 0x0000000604007c0c */ /* 0x000fe2000bfa6270 */
[----:B------:R-:W-:Y:S01]  /*1e510*/  VIADD R4, R0, 0xd8 ;  /* 0x000000d800047836 */ /* 0x000fe20000000000 */
[----:B------:R-:W1:Y:S04]  /*1e520*/  LDCU UR6, c[0x0][0x39c] ;  /* 0x00007380ff0677ac */ /* 0x000e680008000800 */
[----:B---3--:R-:W-:Y:S01]  /*1e530*/  ISETP.GE.AND P3, PT, R4, UR4, PT ;  /* 0x0000000404007c0c */ /* 0x008fe2000bf66270 */
[----:B------:R-:W3:Y:S01]  /*1e540*/  LDCU UR8, c[0x0][0x398] ;  /* 0x00007300ff0877ac */ /* 0x000ee20008000800 */
[----:B------:R-:W0:Y:S01]  /*1e550*/  LDCU UR4, c[0x0][0x39c] ;  /* 0x00007380ff0477ac */ /* 0x000e220008000800 */
[----:B----4-:R-:W-:-:S05]  /*1e560*/  F2FP.SATFINITE.E5M2.F32.PACK_AB_MERGE_C R5, R252, R173, RZ ;  /* 0x000000adfc05723e */ /* 0x010fca00048060ff */
[----:B------:R4:W-:Y:S01]  /*1e570*/  @P6 STG.E.U8 desc[UR18][R174.64], R5 ;  /* 0x00000005ae006986 */ /* 0x0009e2000c101112 */
[----:B------:R-:W-:Y:S01]  /*1e580*/  ISETP.LT.AND P6, PT, R2, UR14, !P5 ;  /* 0x0000000e02007c0c */ /* 0x000fe2000efc1270 */
[----:B------:R-:W0:Y:S01]  /*1e590*/  LDCU UR14, c[0x0][0x398] ;  /* 0x00007300ff0e77ac */ /* 0x000e220008000800 */
[----:B----4-:R-:W-:Y:S01]  /*1e5a0*/  PRMT R5, R5, 0x9910, RZ ;  /* 0x0000991005057816 */ /* 0x010fe200000000ff */
[----:B------:R-:W4:Y:S04]  /*1e5b0*/  LDL.LU.64 R174, [R1+0x310] ;  /* 0x0003100001ae7983 */ /* 0x000f280000300a00 */
[----:B------:R-:W-:Y:S01]  /*1e5c0*/  IMAD.MOV.U32 R4, RZ, RZ, R5 ;  /* 0x000000ffff047224 */ /* 0x000fe200078e0005 */
[----:B------:R-:W4:Y:S04]  /*1e5d0*/  LDL.LU.64 R178, [R1+0x308] ;  /* 0x0003080001b27983 */ /* 0x000f280000300a00 */
[----:B------:R-:W-:-:S02]  /*1e5e0*/  SHF.R.S32.HI R4, RZ, 0x8, R4 ;  /* 0x00000008ff047819 */ /* 0x000fc40000011404 */
[----:B--2---:R-:W-:-:S05]  /*1e5f0*/  F2FP.SATFINITE.E5M2.F32.PACK_AB_MERGE_C R26, R27, R26, RZ ;  /* 0x0000001a1b1a723e */ /* 0x004fca00048060ff */
[----:B------:R-:W-:Y:S04]  /*1e600*/  @P4 STG.E.U8 desc[UR18][R182.64], R26 ;  /* 0x0000001ab6004986 */ /* 0x000fe8000c101112 */
[----:B------:R2:W-:Y:S04]  /*1e610*/  @P6 STG.E.U8 desc[UR18][R28.64], R4 ;  /* 0x000000041c006986 */ /* 0x0005e8000c101112 */
[----:B--2---:R-:W2:Y:S01]  /*1e620*/  LDL.LU.64 R28, [R1+0xb08] ;  /* 0x000b0800011c7983 */ /* 0x004ea20000300a00 */
[----:B------:R-:W-:Y:S01]  /*1e630*/  ISETP.LT.AND P5, PT, R3, UR10, !P5 ;  /* 0x0000000a03007c0c */ /* 0x000fe2000efa1270 */
[----:B------:R-:W-:Y:S01]  /*1e640*/  VIADD R5, R0, 0xd9 ;  /* 0x000000d900057836 */ /* 0x000fe20000000000 */
[----:B------:R-:W-:Y:S01]  /*1e650*/  PRMT R6, R26, 0x9910, RZ ;  /* 0x000099101a067816 */ /* 0x000fe200000000ff */
[----:B------:R-:W2:Y:S01]  /*1e660*/  LDL.LU R173, [R1+0x168] ;  /* 0x0001680001ad7983 */ /* 0x000ea20000300800 */
[----:B0-----:R-:W-:Y:S01]  /*1e670*/  ISETP.LT.AND P6, PT, R2, UR12, !P3 ;  /* 0x0000000c02007c0c */ /* 0x001fe2000dfc1270 */
[----:B------:R-:W0:Y:S01]  /*1e680*/  LDCU UR10, c[0x0][0x398] ;  /* 0x00007300ff0a77ac */ /* 0x000e220008000800 */
[----:B-1----:R-:W-:Y:S01]  /*1e690*/  ISETP.GE.AND P4, PT, R5, UR6, PT ;  /* 0x0000000605007c0c */ /* 0x002fe2000bf86270 */
[----:B------:R-:W2:Y:S01]  /*1e6a0*/  LDL.LU R252, [R1+0x16c] ;  /* 0x00016c0001fc7983 */ /* 0x000ea20000300800 */
[----:B------:R-:W-:Y:S01]  /*1e6b0*/  SHF.R.S32.HI R5, RZ, 0x8, R6 ;  /* 0x00000008ff057819 */ /* 0x000fe20000011406 */
[----:B------:R-:W-:Y:S01]  /*1e6c0*/  VIADD R7, R0, 0xda ;  /* 0x000000da00077836 */ /* 0x000fe20000000000 */
[----:B------:R-:W-:Y:S01]  /*1e6d0*/  F2FP.SATFINITE.E5M2.F32.PACK_AB_MERGE_C R6, R181, R180, RZ ;  /* 0x000000b4b506723e */ /* 0x000fe200048060ff */
[----:B------:R-:W2:Y:S01]  /*1e6e0*/  LDL.LU.64 R182, [R1+0xf8] ;  /* 0x0000f80001b67983 */ /* 0x000ea20000300a00 */
[----:B---3--:R-:W-:Y:S01]  /*1e6f0*/  ISETP.LT.AND P3, PT, R3, UR8, !P3 ;  /* 0x0000000803007c0c */ /* 0x008fe2000df61270 */
[----:B------:R-:W1:Y:S01]  /*1e700*/  LDCU UR8, c[0x0][0x398] ;  /* 0x00007300ff0877ac */ /* 0x000e620008000800 */
[----:B------:R-:W-:Y:S01]  /*1e710*/  PRMT R8, R6, 0x9910, RZ ;  /* 0x0000991006087816 */ /* 0x000fe200000000ff */
[----:B------:R3:W-:Y:S01]  /*1e720*/  @P5 STG.E.U8 desc[UR18][R176.64], R5 ;  /* 0x00000005b0005986 */ /* 0x0007e2000c101112 */
[----:B------:R-:W-:Y:S01]  /*1e730*/  ISETP.LT.AND P5, PT, R2, UR14, !P4 ;  /* 0x0000000e02007c0c */ /* 0x000fe2000e7a1270 */
[----:B------:R-:W0:Y:S02]  /*1e740*/  LDCU UR6, c[0x0][0x39c] ;  /* 0x00007380ff0677ac */ /* 0x000e240008000800 */
[----:B------:R-:W-:Y:S01]  /*1e750*/  IMAD.MOV.U32 R4, RZ, RZ, R8 ;  /* 0x000000ffff047224 */ /* 0x000fe200078e0008 */
[----:B------:R-:W0:Y:S04]  /*1e760*/  LDCU UR12, c[0x0][0x398] ;  /* 0x00007300ff0c77ac */ /* 0x000e280008000800 */
[----:B------:R-:W-:Y:S01]  /*1e770*/  SHF.R.S32.HI R4, RZ, 0x8, R4 ;  /* 0x00000008ff047819 */ /* 0x000fe20000011404 */
[----:B------:R-:W0:Y:S01]  /*1e780*/  LDCU UR14, c[0x0][0x398] ;  /* 0x00007300ff0e77ac */ /* 0x000e220008000800 */
[----:B---3--:R-:W3:Y:S04]  /*1e790*/  LDL.LU.64 R176, [R1+0xf0] ;  /* 0x0000f00001b07983 */ /* 0x008ee80000300a00 */
[----:B----4-:R4:W-:Y:S04]  /*1e7a0*/  @P6 STG.E.U8 desc[UR18][R174.64], R6 ;  /* 0x00000006ae006986 */ /* 0x0109e8000c101112 */
[----:B----4-:R-:W4:Y:S01]  /*1e7b0*/  LDL.LU.64 R174, [R1+0xe8] ;  /* 0x0000e80001ae7983 */ /* 0x010f220000300a00 */
[----:B--2---:R-:W-:-:S05]  /*1e7c0*/  F2FP.SATFINITE.E5M2.F32.PACK_AB_MERGE_C R28, R29, R28, RZ ;  /* 0x0000001c1d1c723e */ /* 0x004fca00048060ff */
[----:B------:R-:W-:Y:S04]  /*1e7d0*/  @P3 STG.E.U8 desc[UR18][R178.64], R28 ;  /* 0x0000001cb2003986 */ /* 0x000fe8000c101112 */
[----:B------:R2:W-:Y:S04]  /*1e7e0*/  @P5 STG.E.U8 desc[UR18][R30.64], R4 ;  /* 0x000000041e005986 */ /* 0x0005e8000c101112 */
[----:B--2---:R-:W2:Y:S01]  /*1e7f0*/  LDL.LU.64 R30, [R1+0xb00] ;  /* 0x000b0000011e7983 */ /* 0x004ea20000300a00 */
[----:B0-----:R-:W-:Y:S01]  /*1e800*/  ISETP.LT.AND P4, PT, R3, UR10, !P4 ;  /* 0x0000000a03007c0c */ /* 0x001fe2000e781270 */
[----:B------:R-:W0:Y:S01]  /*1e810*/  LDCU UR10, c[0x0][0x398] ;  /* 0x00007300ff0a77ac */ /* 0x000e220008000800 */
[----:B------:R-:W-:-:S02]  /*1e820*/  ISETP.GE.AND P6, PT, R7, UR4, PT ;  /* 0x0000000407007c0c */ /* 0x000fc4000bfc6270 */
[----:B------:R-:W-:Y:S01]  /*1e830*/  PRMT R5, R28, 0x9910, RZ ;  /* 0x000099101c057816 */ /* 0x000fe200000000ff */
[----:B------:R-:W0:Y:S01]  /*1e840*/  LDCU UR4, c[0x0][0x39c] ;  /* 0x00007380ff0477ac */ /* 0x000e220008000800 */
[----:B-1----:R-:W-:Y:S01]  /*1e850*/  ISETP.LT.AND P5, PT, R2, UR8, !P6 ;  /* 0x0000000802007c0c */ /* 0x002fe2000f7a1270 */
[----:B------:R-:W-:Y:S01]  /*1e860*/  VIADD R7, R0, 0xdb ;  /* 0x000000db00077836 */ /* 0x000fe20000000000 */
[----:B------:R-:W-:Y:S02]  /*1e870*/  SHF.R.S32.HI R5, RZ, 0x8, R5 ;  /* 0x00000008ff057819 */ /* 0x000fe40000011405 */
[----:B------:R-:W-:Y:S01]  /*1e880*/  F2FP.SATFINITE.E5M2.F32.PACK_AB_MERGE_C R6, R252, R173, RZ ;  /* 0x000000adfc06723e */ /* 0x000fe200048060ff */
[----:B------:R-:W-:Y:S01]  /*1e890*/  VIADD R4, R0, 0xdc ;  /* 0x000000dc00047836 */ /* 0x000fe20000000000 */
[----:B------:R-:W-:Y:S01]  /*1e8a0*/  ISETP.GE.AND P3, PT, R7, UR6, PT ;  /* 0x0000000607007c0c */ /* 0x000fe2000bf66270 */
[----:B------:R-:W-:Y:S01]  /*1e8b0*/  @P4 STG.E.U8 desc[UR18][R182.64], R5 ;  /* 0x00000005b6004986 */ /* 0x000fe2000c101112 */
[----:B------:R-:W-:Y:S01]  /*1e8c0*/  ISETP.LT.AND P6, PT, R3, UR12, !P6 ;  /* 0x0000000c03007c0c */ /* 0x000fe2000f7c1270 */
[----:B------:R-:W1:Y:S02]  /*1e8d0*/  LDCU UR8, c[0x0][0x398] ;  /* 0x00007300ff0877ac */ /* 0x000e640008000800 */
[----:B------:R-:W4:Y:S01]  /*1e8e0*/  LDL.LU.64 R178, [R1+0xd8] ;  /* 0x0000d80001b27983 */ /* 0x000f220000300a00 */
[----:B------:R-:W1:Y:S03]  /*1e8f0*/  LDCU UR6, c[0x0][0x39c] ;  /* 0x00007380ff0677ac */ /* 0x000e660008000800 */
[----:B---3--:R3:W-:Y:S01]  /*1e900*/  @P5 STG.E.U8 desc[UR18][R176.64], R6 ;  /* 0x00000006b0005986 */ /* 0x0087e2000c101112 */
[----:B0-----:R-:W-:Y:S01]  /*1e910*/  ISETP.LT.AND P5, PT, R2, UR10, !P3 ;  /* 0x0000000a02007c0c */ /* 0x001fe2000dfa1270 */
[----:B------:R-:W0:Y:S02]  /*1e920*/  LDCU UR12, c[0x0][0x398] ;  /* 0x00007300ff0c77ac */ /* 0x000e240008000800 */
[----:B------:R-:W4:Y:S01]  /*1e930*/  LDL.LU R180, [R1+0x170] ;  /* 0x0001700001b47983 */ /* 0x000f220000300800 */
[----:B------:R-:W-:Y:S01]  /*1e940*/  ISETP.GE.AND P4, PT, R4, UR4, PT ;  /* 0x0000000404007c0c */ /* 0x000fe2000bf86270 */
[----:B------:R-:W0:Y:S02]  /*1e950*/  LDCU UR10, c[0x0][0x398] ;  /* 0x00007300ff0a77ac */ /* 0x000e240008000800 */
[----:B------:R-:W4:Y:S01]  /*1e960*/  LDL.LU R181, [R1+0x174] ;  /* 0x0001740001b57983 */ /* 0x000f220000300800 */
[----:B------:R-:W-:-:S02]  /*1e970*/  PRMT R4, R6, 0x9910, RZ ;  /* 0x0000991006047816 */ /* 0x000fc400000000ff */
[----:B--2---:R-:W-:Y:S01]  /*1e980*/  F2FP.SATFINITE.E5M2.F32.PACK_AB_MERGE_C R30, R31, R30, RZ ;  /* 0x0000001e1f1e723e */ /* 0x004fe200048060ff */
[----:B---3--:R-:W2:Y:S01]  /*1e990*/  LDL.LU.64 R176, [R1+0xd0] ;  /* 0x0000d00001b07983 */ /* 0x008ea20000300a00 */
[----:B------:R-:W-:Y:S01]  /*1e9a0*/  SHF.R.S32.HI R4, RZ, 0x8, R4 ;  /* 0x00000008ff047819 */ /* 0x000fe20000011404 */
[----:B------:R-:W-:Y:S01]  /*1e9b0*/  VIADD R5, R0, 0xdd ;  /* 0x000000dd00057836 */ /* 0x000fe20000000000 */
[----:B------:R-:W3:Y:S01]  /*1e9c0*/  LDCU UR4, c[0x0][0x39c] ;  /* 0x00007380ff0477ac */ /* 0x000ee20008000800 */
[----:B----4-:R4:W-:Y:S04]  /*1e9d0*/  @P6 STG.E.U8 desc[UR18][R174.64], R30 ;  /* 0x0000001eae006986 */ /* 0x0109e8000c101112 */
[----:B------:R0:W-:Y:S04]  /*1e9e0*/  @P5 STG.E.U8 desc[UR18][R32.64], R4 ;  /* 0x0000000420005986 */ /* 0x0001e8000c101112 */
[----:B----4-:R-:W4:Y:S04]  /*1e9f0*/  LDL.LU.64 R174, [R1+0xc8] ;  /* 0x0000c80001ae7983 */ /* 0x010f280000300a00 */
[----:B0-----:R-:W2:Y:S01]  /*1ea00*/  LDL.LU.64 R32, [R1+0xaf8] ;  /* 0x000af80001207983 */ /* 0x001ea20000300a00 */
[----:B------:R-:W-:-:S02]  /*1ea10*/  PRMT R7, R30, 0x9910, RZ ;  /* 0x000099101e077816 */ /* 0x000fc400000000ff */
[----:B-1----:R-:W-:Y:S01]  /*1ea20*/  ISETP.LT.AND P6, PT, R3, UR8, !P3 ;  /* 0x0000000803007c0c */ /* 0x002fe2000dfc1270 */
[----:B------:R-:W3:Y:S01]  /*1ea30*/  LDL.LU R173, [R1+0x178] ;  /* 0x0001780001ad7983 */ /* 0x000ee20000300800 */
[----:B------:R-:W-:Y:S01]  /*1ea40*/  ISETP.GE.AND P3, PT, R5, UR6, PT ;  /* 0x0000000605007c0c */ /* 0x000fe2000bf66270 */
[----:B------:R-:W-:Y:S01]  /*1ea50*/  IMAD.MOV.U32 R5, RZ, RZ, R7 ;  /* 0x000000ffff057224 */ /* 0x000fe200078e0007 */
[----:B------:R-:W-:Y:S01]  /*1ea60*/  F2FP.SATFINITE.E5M2.F32.PACK_AB_MERGE_C R6, R181, R180, RZ ;  /* 0x000000b4b506723e */ /* 0x000fe200048060ff */
[----:B------:R-:W3:Y:S03]  /*1ea70*/  LDL.LU R252, [R1+0x17c] ;  /* 0x00017c0001fc7983 */ /* 0x000ee60000300800 */
[----:B------:R-:W-:Y:S01]  /*1ea80*/  SHF.R.S32.HI R5, RZ, 0x8, R5 ;  /* 0x00000008ff057819 */ /* 0x000fe20000011405 */
[----:B------:R-:W0:Y:S01]  /*1ea90*/  LDCU UR8, c[0x0][0x398] ;  /* 0x00007300ff0877ac */ /* 0x000e220008000800 */
[----:B------:R-:W-:Y:S01]  /*1eaa0*/  ISETP.LT.AND P5, PT, R2, UR12, !P4 ;  /* 0x0000000c02007c0c */ /* 0x000fe2000e7a1270 */
[----:B------:R-:W3:Y:S01]  /*1eab0*/  LDL.LU.64 R180, [R1+0xb8] ;  /* 0x0000b80001b47983 */ /* 0x000ee20000300a00 */
[----:B------:R-:W-:Y:S01]  /*1eac0*/  PRMT R8, R6, 0x9910, RZ ;  /* 0x0000991006087816 */ /* 0x000fe200000000ff */
[----:B------:R-:W1:Y:S01]  /*1ead0*/  LDCU UR12, c[0x0][0x398] ;  /* 0x00007300ff0c77ac */ /* 0x000e620008000800 */
[----:B------:R-:W-:Y:S01]  /*1eae0*/  ISETP.LT.AND P4, PT, R3, UR14, !P4 ;  /* 0x0000000e03007c0c */ /* 0x000fe2000e781270 */
[----:B------:R0:W-:Y:S01]  /*1eaf0*/  @P6 STG.E.U8 desc[UR18][R178.64], R5 ;  /* 0x00000005b2006986 */ /* 0x0001e2000c101112 */
[----:B------:R-:W-:Y:S01]  /*1eb00*/  ISETP.LT.AND P6, PT, R2, UR10, !P3 ;  /* 0x0000000a02007c0c */ /* 0x000fe2000dfc1270 */
[----:B------:R-:W-:Y:S01]  /*1eb10*/  IMAD.MOV.U32 R4, RZ, RZ, R8 ;  /* 0x000000ffff047224 */ /* 0x000fe200078e0008 */
[----:B------:R-:W0:Y:S04]  /*1eb20*/  LDCU UR6, c[0x0][0x39c] ;  /* 0x00007380ff0677ac */ /* 0x000e280008000800 */
[----:B------:R-:W-:-:S02]  /*1eb30*/  SHF.R.S32.HI R4, RZ, 0x8, R4 ;  /* 0x00000008ff047819 */ /* 0x000fc40000011404 */
[----:B--2---:R-:W-:Y:S01]  /*1eb40*/  F2FP.SATFINITE.E5M2.F32.PACK_AB_MERGE_C R32, R33, R32, RZ ;  /* 0x000000202120723e */ /* 0x004fe200048060ff */
[----:B0-----:R-:W2:Y:S01]  /*1eb50*/  LDL.LU.64 R178, [R1+0xb0] ;  /* 0x0000b00001b27983 */ /* 0x001ea20000300a00 */
[----:B------:R-:W-:Y:S01]  /*1eb60*/  VIADD R7, R0, 0xde ;  /* 0x000000de00077836 */ /* 0x000fe20000000000 */
[----:B------:R-:W0:Y:S02]  /*1eb70*/  LDCU UR10, c[0x0][0x398] ;  /* 0x00007300ff0a77ac */ /* 0x000e240008000800 */
[----:B------:R1:W-:Y:S01]  /*1eb80*/  @P5 STG.E.U8 desc[UR18][R176.64], R6 ;  /* 0x00000006b0005986 */ /* 0x0003e2000c101112 */
[----:B------:R-:W0:Y:S03]  /*1eb90*/  LDCU UR14, c[0x0][0x398] ;  /* 0x00007300ff0e77ac */ /* 0x000e260008000800 */
[----:B----4-:R-:W-:Y:S04]  /*1eba0*/  @P4 STG.E.U8 desc[UR18][R174.64], R32 ;  /* 0x00000020ae004986 */ /* 0x010fe8000c101112 */
[----:B------:R4:W-:Y:S04]  /*1ebb0*/  @P6 STG.E.U8 desc[UR18][R34.64], R4 ;  /* 0x0000000422006986 */ /* 0x0009e8000c101112 */
[----:B-1----:R-:W2:Y:S04]  /*1ebc0*/  LDL.LU.64 R176, [R1+0xa8] ;  /* 0x0000a80001b07983 */ /* 0x002ea80000300a00 */
[----:B----4-:R-:W4:Y:S01]  /*1ebd0*/  LDL.LU.64 R34, [R1+0xaf0] ;  /* 0x000af00001227983 */ /* 0x010f220000300a00 */
[----:B---3--:R-:W-:Y:S01]  /*1ebe0*/  ISETP.GE.AND P5, PT, R7, UR4, PT ;  /* 0x0000000407007c0c */ /* 0x008fe2000bfa6270 */
[----:B------:R-:W1:Y:S01]  /*1ebf0*/  LDCU UR4, c[0x0][0x39c] ;  /* 0x00007380ff0477ac */ /* 0x000e620008000800 */
[----:B------:R-:W-:Y:S01]  /*1ec00*/  ISETP.LT.AND P4, PT, R3, UR8, !P3 ;  /* 0x0000000803007c0c */ /* 0x000fe2000df81270 */
[----:B------:R-:W3:Y:S01]  /*1ec10*/  LDL.LU.64 R182, [R1+0x98] ;  /* 0x0000980001b67983 */ /* 0x000ee20000300a00 */
[----:B------:R-:W-:-:S02]  /*1ec20*/  ISETP.LT.AND P6, PT, R2, UR12, !P5 ;  /* 0x0000000c02007c0c */ /* 0x000fc4000efc1270 */
[----:B------:R-:W-:Y:S01]  /*1ec30*/  PRMT R5, R32, 0x9910, RZ ;  /* 0x0000991020057816 */ /* 0x000fe200000000ff */
[----:B------:R-:W-:Y:S01]  /*1ec40*/  VIADD R7, R0, 0xdf ;  /* 0x000000df00077836 */ /* 0x000fe20000000000 */
[----:B------:R-:W-:Y:S01]  /*1ec50*/  F2FP.SATFINITE.E5M2.F32.PACK_AB_MERGE_C R6, R252, R173, RZ ;  /* 0x000000adfc06723e */ /* 0x000fe200048060ff */
[----:B------:R-:W3:Y:S01]  /*1ec60*/  LDL.LU.64 R174, [R1+0x90] ;  /* 0x0000900001ae7983 */ /* 0x000ee20000300a00 */
[----:B------:R-:W-:Y:S01]  /*1ec70*/  SHF.R.S32.HI R4, RZ, 0x8, R5 ;  /* 0x00000008ff047819 */ /* 0x000fe20000011405 */
[----:B------:R-:W2:Y:S01]  /*1ec80*/  LDCU UR8, c[0x0][0x398] ;  /* 0x00007300ff0877ac */ /* 0x000ea20008000800 */
[----:B------:R-:W-:Y:S01]  /*1ec90*/  ISETP.GE.AND P3, PT, R7, UR6, PT ;  /* 0x0000000607007c0c */ /* 0x000fe2000bf66270 */
[----:B------:R-:W-:Y:S01]  /*1eca0*/  VIADD R5, R0, 0xe0 ;  /* 0x000000e000057836 */ /* 0x000fe20000000000 */
[----:B0-----:R-:W-:Y:S01]  /*1ecb0*/  ISETP.LT.AND P5, PT, R3, UR10, !P5 ;  /* 0x0000000a03007c0c */ /* 0x001fe2000efa1270 */
[----:B------:R0:W-:Y:S01]  /*1ecc0*/  @P4 STG.E.U8 desc[UR18][R180.64], R4 ;  /* 0x00000004b4004986 */ /* 0x0001e2000c101112 */
[----:B------:R-:W2:Y:S03]  /*1ecd0*/  LDCU UR12, c[0x0][0x398] ;  /* 0x00007300ff0c77ac */ /* 0x000ea60008000800 */
[----:B------:R-:W3:Y:S01]  /*1ece0*/  LDL.LU R173, [R1+0x180] ;  /* 0x0001800001ad7983 */ /* 0x000ee20000300800 */
[----:B-1----:R-:W-:Y:S01]  /*1ecf0*/  ISETP.GE.AND P4, PT, R5, UR4, PT ;  /* 0x0000000405007c0c */ /* 0x002fe2000bf86270 */
[----:B------:R-:W1:Y:S02]  /*1ed00*/  LDCU UR6, c[0x0][0x39c] ;  /* 0x00007380ff0677ac */ /* 0x000e640008000800 */
[----:B------:R-:W3:Y:S01]  /*1ed10*/  LDL.LU R252, [R1+0x184] ;  /* 0x0001840001fc7983 */ /* 0x000ee20000300800 */
[----:B------:R-:W-:Y:S01]  /*1ed20*/  PRMT R5, R6, 0x9910, RZ ;  /* 0x0000991006057816 */ /* 0x000fe200000000ff */
[----:B------:R-:W1:Y:S02]  /*1ed30*/  LDCU UR10, c[0x0][0x398] ;  /* 0x00007300ff0a77ac */ /* 0x000e640008000800 */
[----:B0-----:R-:W3:Y:S01]  /*1ed40*/  LDL.LU.64 R180, [R1+0x88] ;  /* 0x0000880001b47983 */ /* 0x001ee20000300a00 */
[----:B------:R-:W-:Y:S01]  /*1ed50*/  SHF.R.S32.HI R4, RZ, 0x8, R5 ;  /* 0x00000008ff047819 */ /* 0x000fe20000011405 */
[----:B------:R-:W0:Y:S02]  /*1ed60*/  LDCU UR4, c[0x0][0x39c] ;  /* 0x00007380ff0477ac */ /* 0x000e240008000800 */
[----:B--2---:R-:W-:Y:S01]  /*1ed70*/  @P6 STG.E.U8 desc[UR18][R178.64], R6 ;  /* 0x00000006b2006986 */ /* 0x004fe2000c101112 */
[----:B------:R-:W-:Y:S01]  /*1ed80*/  ISETP.LT.AND P6, PT, R2, UR14, !P3 ;  /* 0x0000000e02007c0c */ /* 0x000fe2000dfc1270 */
[----:B------:R-:W2:Y:S01]  /*1ed90*/  LDCU UR14, c[0x0][0x398] ;  /* 0x00007300ff0e77ac */ /* 0x000ea20008000800 */
[----:B----4-:R-:W-:-:S05]  /*1eda0*/  F2FP.SATFINITE.E5M2.F32.PACK_AB_MERGE_C R34, R35, R34, RZ ;  /* 0x000000222322723e */ /* 0x010fca00048060ff */
[----:B------:R-:W-:Y:S06]  /*1edb0*/  @P5 STG.E.U8 desc[UR18][R176.64], R34 ;  /* 0x00000022b0005986 */ /* 0x000fec000c101112 */
[----:B------:R4:W-:Y:S04]  /*1edc0*/  @P6 STG.E.U8 desc[UR18][R36.64], R4 ;  /* 0x0000000424006986 */ /* 0x0009e8000c101112 */
[----:B----4-:R-:W4:Y:S01]  /*1edd0*/  LDL.LU.64 R36, [R1+0xae8] ;  /* 0x000ae80001247983 */ /* 0x010f220000300a00 */
[----:B------:R-:W-:-:S02]  /*1ede0*/  PRMT R7, R34, 0x9910, RZ ;  /* 0x0000991022077816 */ /* 0x000fc400000000ff */
[C---:B------:R-:W-:Y:S01]  /*1edf0*/  ISETP.LT.AND P3, PT, R3.reuse, UR8, !P3 ;  /* 0x0000000803007c0c */ /* 0x040fe2000df61270 */
[----:B------:R-:W-:Y:S01]  /*1ee00*/  VIADD R6, R0, 0xe1 ;  /* 0x000000e100067836 */ /* 0x000fe20000000000 */
[----:B------:R-:W-:Y:S01]  /*1ee10*/  ISETP.LT.AND P5, PT, R2, UR12, !P4 ;  /* 0x0000000c02007c0c */ /* 0x000fe2000e7a1270 */
[----:B------:R-:W-:Y:S01]  /*1ee20*/  IMAD.MOV.U32 R5, RZ, RZ, R7 ;  /* 0x000000ffff057224 */ /* 0x000fe200078e0007 */
[----:B------:R-:W4:Y:S01]  /*1ee30*/  LDL.LU R178, [R1+0x188] ;  /* 0x0001880001b27983 */ /* 0x000f220000300800 */
[----:B------:R-:W0:Y:S01]  /*1ee40*/  LDCU UR8, c[0x0][0x398] ;  /* 0x00007300ff0877ac */ /* 0x000e220008000800 */
[----:B-1----:R-:W-:Y:S02]  /*1ee50*/  ISETP.GE.AND P6, PT, R6, UR6, PT ;  /* 0x0000000606007c0c */ /* 0x002fe4000bfc6270 */
[----:B------:R-:W-:Y:S01]  /*1ee60*/  SHF.R.S32.HI R5, RZ, 0x8, R5 ;  /* 0x00000008ff057819 */ /* 0x000fe20000011405 */
[----:B------:R-:W4:Y:S01]  /*1ee70*/  LDL.LU R179, [R1+0x18c] ;  /* 0x00018c0001b37983 */ /* 0x000f220000300800 */
[----:B---3--:R-:W-:Y:S01]  /*1ee80*/  F2FP.SATFINITE.E5M2.F32.PACK_AB_MERGE_C R6, R252, R173, RZ ;  /* 0x000000adfc06723e */ /* 0x008fe200048060ff */
[----:B------:R-:W1:Y:S01]  /*1ee90*/  LDCU UR12, c[0x0][0x398] ;  /* 0x00007300ff0c77ac */ /* 0x000e620008000800 */
[----:B------:R-:W-:Y:S01]  /*1eea0*/  ISETP.LT.AND P4, PT, R3, UR10, !P4 ;  /* 0x0000000a03007c0c */ /* 0x000fe2000e781270 */
[----:B------:R-:W-:Y:S01]  /*1eeb0*/  @P3 STG.E.U8 desc[UR18][R182.64], R5 ;  /* 0x00000005b6003986 */ /* 0x000fe2000c101112 */
[----:B------:R-:W-:Y:S01]  /*1eec0*/  PRMT R4, R6, 0x9910, RZ ;  /* 0x0000991006047816 */ /* 0x000fe200000000ff */
[----:B------:R-:W3:Y:S02]  /*1eed0*/  LDCU UR6, c[0x0][0x39c] ;  /* 0x00007380ff0677ac */ /* 0x000ee40008000800 */
[----:B------:R0:W-:Y:S01]  /*1eee0*/  @P5 STG.E.U8 desc[UR18][R174.64], R6 ;  /* 0x00000006ae005986 */ /* 0x0001e2000c101112 */
[----:B--2---:R-:W-:Y:S01]  /*1eef0*/  ISETP.LT.AND P5, PT, R2, UR14, !P6 ;  /* 0x0000000e02007c0c */ /* 0x004fe2000f7a1270 */
[----:B------:R-:W2:Y:S01]  /*1ef00*/  LDCU UR10, c[0x0][0x398] ;  /* 0x00007300ff0a77ac */ /* 0x000ea20008000800 */
[----:B------:R-:W-:Y:S01]  /*1ef10*/  SHF.R.S32.HI R4, RZ, 0x8, R4 ;  /* 0x00000008ff047819 */ /* 0x000fe20000011404 */
[----:B------:R-:W2:Y:S01]  /*1ef20*/  LDL.LU.64 R176, [R1+0x78] ;  /* 0x0000780001b07983 */ /* 0x000ea20000300a00 */
[----:B----4-:R-:W-:-:S03]  /*1ef30*/  F2FP.SATFINITE.E5M2.F32.PACK_AB_MERGE_C R36, R37, R36, RZ ;  /* 0x000000242524723e */ /* 0x010fc600048060ff */
[----:B0-----:R-:W4:Y:S01]  /*1ef40*/  LDL.LU.64 R174, [R1+0x70] ;  /* 0x0000700001ae7983 */ /* 0x001f220000300a00 */
[C---:B------:R-:W-:Y:S01]  /*1ef50*/  VIADD R7, R0.reuse, 0xe2 ;  /* 0x000000e200077836 */ /* 0x040fe20000000000 */
[----:B------:R-:W0:Y:S02]  /*1ef60*/  LDCU UR14, c[0x0][0x398] ;  /* 0x00007300ff0e77ac */ /* 0x000e240008000800 */
[----:B------:R-:W-:Y:S04]  /*1ef70*/  @P4 STG.E.U8 desc[UR18][R180.64], R36 ;  /* 0x00000024b4004986 */ /* 0x000fe8000c101112 */
[----:B------:R0:W-:Y:S04]  /*1ef80*/  @P5 STG.E.U8 desc[UR18][R38.64], R4 ;  /* 0x0000000426005986 */ /* 0x0001e8000c101112 */
[----:B0-----:R-:W4:Y:S01]  /*1ef90*/  LDL.LU.64 R38, [R1+0xae0] ;  /* 0x000ae00001267983 */ /* 0x001f220000300a00 */
[----:B------:R-:W-:Y:S01]  /*1efa0*/  ISETP.GE.AND P3, PT, R7, UR4, PT ;  /* 0x0000000407007c0c */ /* 0x000fe2000bf66270 */
[----:B------:R-:W-:Y:S01]  /*1efb0*/  VIADD R5, R0, 0xe3 ;  /* 0x000000e300057836 */ /* 0x000fe20000000000 */
[----:B------:R-:W-:Y:S01]  /*1efc0*/  PRMT R6, R36, 0x9910, RZ ;  /* 0x0000991024067816 */ /* 0x000fe200000000ff */
[----:B------:R-:W4:Y:S01]  /*1efd0*/  LDL.LU R173, [R1+0x190] ;  /* 0x0001900001ad7983 */ /* 0x000f220000300800 */
[----:B------:R-:W-:Y:S01]  /*1efe0*/  ISETP.LT.AND P6, PT, R3, UR8, !P6 ;  /* 0x0000000803007c0c */ /* 0x000fe2000f7c1270 */
[----:B------:R-:W0:Y:S01]  /*1eff0*/  LDCU UR4, c[0x0][0x39c] ;  /* 0x00007380ff0477ac */ /* 0x000e220008000800 */
[----:B-1----:R-:W-:Y:S01]  /*1f000*/  ISETP.LT.AND P5, PT, R2, UR12, !P3 ;  /* 0x0000000c02007c0c */ /* 0x002fe2000dfa1270 */
[----:B------:R-:W4:Y:S01]  /*1f010*/  LDL.LU R252, [R1+0x194] ;  /* 0x0001940001fc7983 */ /* 0x000f220000300800 */
[----:B---3--:R-:W-:Y:S01]  /*1f020*/  ISETP.GE.AND P4, PT, R5, UR6, PT ;  /* 0x0000000605007c0c */ /* 0x008fe2000bf86270 */
[----:B------:R-:W-:Y:S01]  /*1f030*/  IMAD.MOV.U32 R5, RZ, RZ, R6 ;  /* 0x000000ffff057224 */ /* 0x000fe200078e0006 */
[----:B--2---:R-:W-:Y:S01]  /*1f040*/  ISETP.LT.AND P3, PT, R3, UR10, !P3 ;  /* 0x0000000a03007c0c */ /* 0x004fe2000df61270 */
[----:B------:R-:W1:Y:S01]  /*1f050*/  LDCU UR8, c[0x0][0x398] ;  /* 0x00007300ff0877ac */ /* 0x000e620008000800 */
[----:B------:R-:W-:-:S02]  /*1f060*/  F2FP.SATFINITE.E5M2.F32.PACK_AB_MERGE_C R6, R179, R178, RZ ;  /* 0x000000b2b306723e */ /* 0x000fc400048060ff */
[----:B------:R-:W-:Y:S01]  /*1f070*/  SHF.R.S32.HI R5, RZ, 0x8, R5 ;  /* 0x00000008ff057819 */ /* 0x000fe20000011405 */
[----:B------:R-:W2:Y:S04]  /*1f080*/  LDCU UR10, c[0x0][0x398] ;  /* 0x00007300ff0a77ac */ /* 0x000ea80008000800 */
[----:B------:R-:W-:Y:S01]  /*1f090*/  @P6 STG.E.U8 desc[UR18][R176.64], R5 ;  /* 0x00000005b0006986 */ /* 0x000fe2000c101112 */
[----:B------:R-:W3:Y:S01]  /*1f0a0*/  LDCU UR12, c[0x0][0x398] ;  /* 0x00007300ff0c77ac */ /* 0x000ee20008000800 */
[----:B----4-:R-:W-:Y:S02]  /*1f0b0*/  F2FP.SATFINITE.E5M2.F32.PACK_AB_MERGE_C R38, R39, R38, RZ ;  /* 0x000000262726723e */ /* 0x010fe400048060ff */
[----:B------:R-:W-:Y:S01]  /*1f0c0*/  @P5 STG.E.U8 desc[UR18][R174.64], R6 ;  /* 0x00000006ae005986 */ /* 0x000fe2000c101112 */
[----:B------:R-:W-:Y:S01]  /*1f0d0*/  VIADD R7, R0, 0xe4 ;  /* 0x000000e400077836 */ /* 0x000fe20000000000 */
[----:B------:R-:W4:Y:S02]  /*1f0e0*/  LDCU UR6, c[0x0][0x39c] ;  /* 0x00007380ff0677ac */ /* 0x000f240008000800 */
[----:B------:R0:W-:Y:S04]  /*1f0f0*/  @P3 STG.E.U8 desc[UR18][R40.64], R38 ;  /* 0x0000002628003986 */ /* 0x0001e8000c101112 */
[----:B0-----:R-:W4:Y:S01]  /*1f100*/  LDL.LU.64 R40, [R1+0xad8] ;  /* 0x000ad80001287983 */ /* 0x001f220000300a00 */
[----:B------:R-:W-:-:S02]  /*1f110*/  PRMT R8, R6, 0x9910, RZ ;  /* 0x0000991006087816 */ /* 0x000fc400000000ff */
[----:B------:R-:W-:Y:S01]  /*1f120*/  ISETP.LT.AND P6, PT, R2, UR14, !P4 ;  /* 0x0000000e02007c0c */ /* 0x000fe2000e7c1270 */
[----:B------:R-:W0:Y:S02]  /*1f130*/  LDCU UR14, c[0x0][0x398] ;  /* 0x00007300ff0e77ac */ /* 0x000e240008000800 */
[----:B------:R-:W-:-:S05]  /*1f140*/  IMAD.MOV.U32 R4, RZ, RZ, R8 ;  /* 0x000000ffff047224 */ /* 0x000fca00078e0008 */
[----:B------:R-:W-:-:S05]  /*1f150*/  SHF.R.S32.HI R4, RZ, 0x8, R4 ;  /* 0x00000008ff047819 */ /* 0x000fca0000011404 */
[----:B------:R0:W-:Y:S01]  /*1f160*/  @P6 STG.E.U8 desc[UR18][R42.64], R4 ;  /* 0x000000042a006986 */ /* 0x0001e2000c101112 */
[----:B------:R-:W-:-:S03]  /*1f170*/  ISETP.GE.AND P5, PT, R7, UR4, PT ;  /* 0x0000000407007c0c */ /* 0x000fc6000bfa6270 */
[----:B0-----:R-:W4:Y:S01]  /*1f180*/  LDL.LU.64 R42, [R1+0xad0] ;  /* 0x000ad000012a7983 */ /* 0x001f220000300a00 */
[C---:B-1----:R-:W-:Y:S01]  /*1f190*/  ISETP.LT.AND P4, PT, R3.reuse, UR8, !P4 ;  /* 0x0000000803007c0c */ /* 0x042fe2000e781270 */
[----:B------:R-:W0:Y:S02]  /*1f1a0*/  LDCU UR8, c[0x0][0x398] ;  /* 0x00007300ff0877ac */ /* 0x000e240008000800 */
[----:B------:R-:W4:Y:S01]  /*1f1b0*/  LDL.LU R174, [R1+0x198] ;  /* 0x0001980001ae7983 */ /* 0x000f220000300800 */
[----:B------:R-:W-:Y:S02]  /*1f1c0*/  PRMT R5, R38, 0x9910, RZ ;  /* 0x0000991026057816 */ /* 0x000fe400000000ff */
[----:B------:R-:W-:Y:S01]  /*1f1d0*/  F2FP.SATFINITE.E5M2.F32.PACK_AB_MERGE_C R6, R252, R173, RZ ;  /* 0x000000adfc06723e */ /* 0x000fe200048060ff */
[----:B------:R-:W4:Y:S01]  /*1f1e0*/  LDL.LU R175, [R1+0x19c] ;  /* 0x00019c0001af7983 */ /* 0x000f220000300800 */
[----:B--2---:R-:W-:Y:S01]  /*1f1f0*/  ISETP.LT.AND P6, PT, R2, UR10, !P5 ;  /* 0x0000000a02007c0c */ /* 0x004fe2000efc1270 */
[----:B------:R-:W-:Y:S01]  /*1f200*/  VIADD R7, R0, 0xe5 ;  /* 0x000000e500077836 */ /* 0x000fe20000000000 */
[----:B---3--:R-:W-:Y:S01]  /*1f210*/  ISETP.LT.AND P5, PT, R3, UR12, !P5 ;  /* 0x0000000c03007c0c */ /* 0x008fe2000efa1270 */
[----:B------:R-:W1:Y:S01]  /*1f220*/  LDCU UR10, c[0x0][0x398] ;  /* 0x00007300ff0a77ac */ /* 0x000e620008000800 */
[----:B------:R-:W-:-:S02]  /*1f230*/  SHF.R.S32.HI R5, RZ, 0x8, R5 ;  /* 0x00000008ff057819 */ /* 0x000fc40000011405 */
[----:B----4-:R-:W-:Y:S01]  /*1f240*/  ISETP.GE.AND P3, PT, R7, UR6, PT ;  /* 0x0000000607007c0c */ /* 0x010fe2000bf66270 */
[----:B------:R-:W2:Y:S02]  /*1f250*/  LDCU UR4, c[0x0][0x39c] ;  /* 0x00007380ff0477ac */ /* 0x000ea40008000800 */
[----:B------:R3:W-:Y:S01]  /*1f260*/  @P4 STG.E.U8 desc[UR18][R44.64], R5 ;  /* 0x000000052c004986 */ /* 0x0007e2000c101112 */
[----:B------:R-:W4:Y:S03]  /*1f270*/  LDCU UR6, c[0x0][0x39c] ;  /* 0x00007380ff0677ac */ /* 0x000f260008000800 */
[----:B------:R0:W-:Y:S01]  /*1f280*/  @P6 STG.E.U8 desc[UR18][R46.64], R6 ;  /* 0x000000062e006986 */ /* 0x0001e2000c101112 */
[----:B------:R-:W1:Y:S03]  /*1f290*/  LDCU UR12, c[0x0][0x398] ;  /* 0x00007300ff0c77ac */ /* 0x000e660008000800 */
[----:B---3--:R-:W3:Y:S04]  /*1f2a0*/  LDL.LU.64 R44, [R1+0xac8] ;  /* 0x000ac800012c7983 */ /* 0x008ee80000300a00 */
[----:B0-----:R-:W3:Y:S01]  /*1f2b0*/  LDL.LU.64 R46, [R1+0xac0] ;  /* 0x000ac000012e7983 */ /* 0x001ee20000300a00 */
[----:B------:R-:W-:-:S05]  /*1f2c0*/  F2FP.SATFINITE.E5M2.F32.PACK_AB_MERGE_C R40, R41, R40, RZ ;  /* 0x000000282928723e */ /* 0x000fca00048060ff */
[----:B------:R0:W-:Y:S04]  /*1f2d0*/  @P5 STG.E.U8 desc[UR18][R48.64], R40 ;  /* 0x0000002830005986 */ /* 0x0001e8000c101112 */
[----:B0-----:R-:W3:Y:S04]  /*1f2e0*/  LDL.LU.64 R48, [R1+0xab8] ;  /* 0x000ab80001307983 */ /* 0x001ee80000300a00 */
[----:B------:R-:W3:Y:S04]  /*1f2f0*/  LDL.LU R173, [R1+0x1a0] ;  /* 0x0001a00001ad7983 */ /* 0x000ee80000300800 */
[----:B------:R-:W3:Y:S01]  /*1f300*/  LDL.LU R252, [R1+0x1a4] ;  /* 0x0001a40001fc7983 */ /* 0x000ee20000300800 */
[----:B------:R-:W-:Y:S01]  /*1f310*/  ISETP.LT.AND P6, PT, R2, UR8, !P3 ;  /* 0x0000000802007c0c */ /* 0x000fe2000dfc1270 */
[----:B------:R-:W0:Y:S01]  /*1f320*/  LDCU UR8, c[0x0][0x398] ;  /* 0x00007300ff0877ac */ /* 0x000e220008000800 */
[----:B------:R-:W-:Y:S01]  /*1f330*/  VIADD R4, R0, 0xe6 ;  /* 0x000000e600047836 */ /* 0x000fe20000000000 */
[----:B------:R-:W-:Y:S01]  /*1f340*/  PRMT R7, R40, 0x9910, RZ ;  /* 0x0000991028077816 */ /* 0x000fe200000000ff */
[----:B------:R-:W-:Y:S01]  /*1f350*/  VIADD R5, R0, 0xe7 ;  /* 0x000000e700057836 */ /* 0x000fe20000000000 */
[----:B-1----:R-:W-:Y:S01]  /*1f360*/  ISETP.LT.AND P5, PT, R3, UR10, !P3 ;  /* 0x0000000a03007c0c */ /* 0x002fe2000dfa1270 */
[----:B------:R-:W1:Y:S01]  /*1f370*/  LDCU UR10, c[0x0][0x398] ;  /* 0x00007300ff0a77ac */ /* 0x000e620008000800 */
[----:B--2---:R-:W-:-:S02]  /*1f380*/  ISETP.GE.AND P4, PT, R4, UR4, PT ;  /* 0x0000000404007c0c */ /* 0x004fc4000bf86270 */
[----:B----4-:R-:W-:Y:S01]  /*1f390*/  ISETP.GE.AND P3, PT, R5, UR6, PT ;  /* 0x0000000605007c0c */ /* 0x010fe2000bf66270 */
[----:B------:R-:W-:Y:S01]  /*1f3a0*/  IMAD.MOV.U32 R5, RZ, RZ, R7 ;  /* 0x000000ffff057224 */ /* 0x000fe200078e0007 */
[----:B------:R-:W-:Y:S01]  /*1f3b0*/  PRMT R4, R6, 0x9910, RZ ;  /* 0x0000991006047816 */ /* 0x000fe200000000ff */
[----:B------:R-:W2:Y:S03]  /*1f3c0*/  LDCU UR4, c[0x0][0x39c] ;  /* 0x00007380ff0477ac */ /* 0x000ea60008000800 */
[----:B------:R-:W-:Y:S01]  /*1f3d0*/  SHF.R.S32.HI R4, RZ, 0x8, R4 ;  /* 0x00000008ff047819 */ /* 0x000fe20000011404 */
[----:B------:R-:W4:Y:S01]  /*1f3e0*/  LDCU UR6, c[0x0][0x39c] ;  /* 0x00007380ff0677ac */ /* 0x000f220008000800 */
[----:B------:R-:W-:Y:S02]  /*1f3f0*/  SHF.R.S32.HI R5, RZ, 0x8, R5 ;  /* 0x00000008ff057819 */ /* 0x000fe40000011405 */
[----:B------:R-:W-:Y:S01]  /*1f400*/  F2FP.SATFINITE.E5M2.F32.PACK_AB_MERGE_C R6, R175, R174, RZ ;  /* 0x000000aeaf06723e */ /* 0x000fe200048060ff */
[----:B------:R1:W-:Y:S01]  /*1f410*/  @P6 STG.E.U8 desc[UR18][R50.64], R4 ;  /* 0x0000000432006986 */ /* 0x0003e2000c101112 */
[C---:B------:R-:W-:Y:S01]  /*1f420*/  ISETP.LT.AND P6, PT, R2.reuse, UR12, !P4 ;  /* 0x0000000c02007c0c */ /* 0x040fe2000e7c1270 */
[----:B------:R-:W4:Y:S02]  /*1f430*/  LDCU UR12, c[0x0][0x398] ;  /* 0x00007300ff0c77ac */ /* 0x000f240008000800 */
[----:B------:R4:W-:Y:S01]  /*1f440*/  @P5 STG.E.U8 desc[UR18][R52.64], R5 ;  /* 0x0000000534005986 */ /* 0x0009e2000c101112 */
[----:B0-----:R-:W-:Y:S01]  /*1f450*/  ISETP.LT.AND P5, PT, R2, UR8, !P3 ;  /* 0x0000000802007c0c */ /* 0x001fe2000dfa1270 */
[----:B------:R-:W0:Y:S01]  /*1f460*/  LDCU UR8, c[0x0][0x398] ;  /* 0x00007300ff0877ac */ /* 0x000e220008000800 */
[----:B------:R-:W-:-:S02]  /*1f470*/  PRMT R8, R6, 0x9910, RZ ;  /* 0x0000991006087816 */ /* 0x000fc400000000ff */
[----:B------:R-:W-:Y:S01]  /*1f480*/  ISETP.LT.AND P4, PT, R3, UR14, !P4 ;  /* 0x0000000e03007c0c */ /* 0x000fe2000e781270 */
[----:B------:R-:W-:Y:S01]  /*1f490*/  VIADD R7, R0, 0xe8 ;  /* 0x000000e800077836 */ /* 0x000fe20000000000 */
[----:B------:R-:W-:Y:S01]  /*1f4a0*/  F2FP.SATFINITE.E5M2.F32.PACK_AB_MERGE_C R42, R43, R42, RZ ;  /* 0x0000002a2b2a723e */ /* 0x000fe200048060ff */
[----:B-1----:R-:W-:Y:S01]  /*1f4b0*/  IMAD.MOV.U32 R4, RZ, RZ, R8 ;  /* 0x000000ffff047224 */ /* 0x002fe200078e0008 */
[----:B------:R-:W1:Y:S01]  /*1f4c0*/  LDCU UR14, c[0x0][0x398] ;  /* 0x00007300ff0e77ac */ /* 0x000e620008000800 */
[----:B------:R0:W-:Y:S01]  /*1f4d0*/  @P6 STG.E.U8 desc[UR18][R54.64], R6 ;  /* 0x0000000636006986 */ /* 0x0001e2000c101112 */
[----:B--2---:R-:W-:Y:S02]  /*1f4e0*/  ISETP.GE.AND P6, PT, R7, UR4, PT ;  /* 0x0000000407007c0c */ /* 0x004fe4000bfc6270 */
[----:B------:R-:W-:Y:S01]  /*1f4f0*/  SHF.R.S32.HI R4, RZ, 0x8, R4 ;  /* 0x00000008ff047819 */ /* 0x000fe20000011404 */
[----:B------:R-:W2:Y:S01]  /*1f500*/  LDCU UR4, c[0x0][0x39c] ;  /* 0x00007380ff0477ac */ /* 0x000ea20008000800 */
[----:B------:R-:W3:Y:S04]  /*1f510*/  LDL.LU.64 R50, [R1+0xab0] ;  /* 0x000ab00001327983 */ /* 0x000ee80000300a00 */
[----:B------:R-:W-:Y:S01]  /*1f520*/  @P4 STG.E.U8 desc[UR18][R56.64], R42 ;  /* 0x0000002a38004986 */ /* 0x000fe2000c101112 */
[----:B------:R-:W-:-:S02]  /*1f530*/  ISETP.LT.AND P4, PT, R3, UR10, !P3 ;  /* 0x0000000a03007c0c */ /* 0x000fc4000df81270 */
[----:B----4-:R-:W-:Y:S01]  /*1f540*/  PRMT R5, R42, 0x9910, RZ ;  /* 0x000099102a057816 */ /* 0x010fe200000000ff */
[----:B------:R4:W-:Y:S01]  /*1f550*/  @P5 STG.E.U8 desc[UR18][R58.64], R4 ;  /* 0x000000043a005986 */ /* 0x0009e2000c101112 */
[----:B------:R-:W-:Y:S02]  /*1f560*/  ISETP.LT.AND P5, PT, R2, UR12, !P6 ;  /* 0x0000000c02007c0c */ /* 0x000fe4000f7a1270 */
[----:B---3--:R-:W-:Y:S01]  /*1f570*/  F2FP.SATFINITE.E5M2.F32.PACK_AB_MERGE_C R44, R45, R44, RZ ;  /* 0x0000002c2d2c723e */ /* 0x008fe200048060ff */
[----:B------:R-:W3:Y:S01]  /*1f580*/  LDL.LU.64 R52, [R1+0xaa8] ;  /* 0x000aa80001347983 */ /* 0x000ee20000300a00 */
[----:B0-----:R-:W-:Y:S01]  /*1f590*/  ISETP.LT.AND P6, PT, R3, UR8, !P6 ;  /* 0x0000000803007c0c */ /* 0x001fe2000f7c1270 */
[----:B------:R-:W-:Y:S01]  /*1f5a0*/  VIADD R7, R0, 0xe9 ;  /* 0x000000e900077836 */ /* 0x000fe20000000000 */
[----:B------:R-:W0:Y:S01]  /*1f5b0*/  LDCU UR10, c[0x0][0x398] ;  /* 0x00007300ff0a77ac */ /* 0x000e220008000800 */
[----:B------:R-:W3:Y:S01]  /*1f5c0*/  LDL.LU.64 R54, [R1+0xaa0] ;  /* 0x000aa00001367983 */ /* 0x000ee20000300a00 */
[----:B------:R-:W0:Y:S01]  /*1f5d0*/  LDCU UR12, c[0x0][0x398] ;  /* 0x00007300ff0c77ac */ /* 0x000e220008000800 */
[----:B----4-:R-:W-:-:S02]  /*1f5e0*/  SHF.R.S32.HI R4, RZ, 0x8, R5 ;  /* 0x00000008ff047819 */ /* 0x010fc40000011405 */
[----:B------:R-:W4:Y:S01]  /*1f5f0*/  LDL.LU.64 R56, [R1+0xa98] ;  /* 0x000a980001387983 */ /* 0x000f220000300a00 */
[----:B------:R-:W0:Y:S03]  /*1f600*/  LDCU UR8, c[0x0][0x398] ;  /* 0x00007300ff0877ac */ /* 0x000e260008000800 */
[----:B------:R-:W3:Y:S04]  /*1f610*/  LDL.LU.64 R58, [R1+0xa90] ;  /* 0x000a9000013a7983 */ /* 0x000ee80000300a00 */
[----:B------:R0:W-:Y:S01]  /*1f620*/  @P4 STG.E.U8 desc[UR18][R60.64], R4 ;  /* 0x000000043c004986 */ /* 0x0001e2000c101112 */
[----:B------:R-:W-:Y:S01]  /*1f630*/  ISETP.GE.AND P3, PT, R7, UR6, PT ;  /* 0x0000000607007c0c */ /* 0x000fe2000bf66270 */
[----:B------:R-:W-:Y:S01]  /*1f640*/  VIADD R5, R0, 0xea ;  /* 0x000000ea00057836 */ /* 0x000fe20000000000 */
[----:B------:R-:W1:Y:S01]  /*1f650*/  LDCU UR6, c[0x0][0x39c] ;  /* 0x00007380ff0677ac */ /* 0x000e620008000800 */
[----:B0-----:R-:W3:Y:S03]  /*1f660*/  LDL.LU.64 R60, [R1+0xa88] ;  /* 0x000a8800013c7983 */ /* 0x001ee60000300a00 */
[----:B--2---:R-:W-:Y:S01]  /*1f670*/  ISETP.GE.AND P4, PT, R5, UR4, PT ;  /* 0x0000000405007c0c */ /* 0x004fe2000bf86270 */
[----:B------:R-:W0:Y:S01]  /*1f680*/  LDCU UR4, c[0x0][0x39c] ;  /* 0x00007380ff0477ac */ /* 0x000e220008000800 */
[----:B------:R-:W-:-:S05]  /*1f690*/  F2FP.SATFINITE.E5M2.F32.PACK_AB_MERGE_C R6, R252, R173, RZ ;  /* 0x000000adfc06723e */ /* 0x000fca00048060ff */
[----:B------:R2:W-:Y:S04]  /*1f6a0*/  @P5 STG.E.U8 desc[UR18][R62.64], R6 ;  /* 0x000000063e005986 */ /* 0x0005e8000c101112 */
[----:B------:R0:W-:Y:S01]  /*1f6b0*/  @P6 STG.E.U8 desc[UR18][R64.64], R44 ;  /* 0x0000002c40006986 */ /* 0x0001e2000c101112 */
[----:B-1----:R-:W-:Y:S01]  /*1f6c0*/  ISETP.LT.AND P5, PT, R2, UR14, !P3 ;  /* 0x0000000e02007c0c */ /* 0x002fe2000dfa1270 */
[----:B------:R-:W1:Y:S02]  /*1f6d0*/  LDCU UR14, c[0x0][0x398] ;  /* 0x00007300ff0e77ac */ /* 0x000e640008000800 */
[----:B--2---:R-:W2:Y:S04]  /*1f6e0*/  LDL.LU.64 R62, [R1+0xa80] ;  /* 0x000a8000013e7983 */ /* 0x004ea80000300a00 */
[----:B0-----:R-:W2:Y:S04]  /*1f6f0*/  LDL.LU.64 R64, [R1+0xa78] ;  /* 0x000a780001407983 */ /* 0x001ea80000300a00 */
[----:B------:R-:W2:Y:S04]  /*1f700*/  LDL.LU R188, [R1+0x1a8] ;  /* 0x0001a80001bc7983 */ /* 0x000ea80000300800 */
[----:B------:R-:W2:Y:S01]  /*1f710*/  LDL.LU R198, [R1+0x1ac] ;  /* 0x0001ac0001c67983 */ /* 0x000ea20000300800 */
[----:B------:R-:W-:-:S04]  /*1f720*/  PRMT R5, R6, 0x9910, RZ ;  /* 0x0000991006057816 */ /* 0x000fc800000000ff */
[----:B------:R-:W-:-:S05]  /*1f730*/  SHF.R.S32.HI R4, RZ, 0x8, R5 ;  /* 0x00000008ff047819 */ /* 0x000fca0000011405 */
[----:B------:R0:W-:Y:S04]  /*1f740*/  @P5 STG.E.U8 desc[UR18][R66.64], R4 ;  /* 0x0000000442005986 */ /* 0x0001e8000c101112 */
[----:B0-----:R-:W2:Y:S04]  /*1f750*/  LDL.LU.64 R66, [R1+0xa70] ;  /* 0x000a700001427983 */ /* 0x001ea80000300a00 */
[----:B------:R-:W2:Y:S04]  /*1f760*/  LDL.LU R197, [R1+0x1b0] ;  /* 0x0001b00001c57983 */ /* 0x000ea80000300800 */
        /* <DEDUP_REMOVED lines=18> */
[----:B------:R-:W2:Y:S01]  /*1f890*/  LDL.LU R252, [R1+0x1fc] ;  /* 0x0001fc0001fc7983 */ /* 0x000ea20000300800 */
[----:B------:R-:W-:-:S02]  /*1f8a0*/  PRMT R7, R44, 0x9910, RZ ;  /* 0x000099102c077816 */ /* 0x000fc400000000ff */
[C---:B------:R-:W-:Y:S01]  /*1f8b0*/  ISETP.LT.AND P3, PT, R3.reuse, UR10, !P3 ;  /* 0x0000000a03007c0c */ /* 0x040fe2000df61270 */
[----:B------:R-:W0:Y:S01]  /*1f8c0*/  LDCU UR10, c[0x0][0x398] ;  /* 0x00007300ff0a77ac */ /* 0x000e220008000800 */
[----:B------:R-:W-:Y:S01]  /*1f8d0*/  ISETP.LT.AND P6, PT, R2, UR12, !P4 ;  /* 0x0000000c02007c0c */ /* 0x000fe2000e7c1270 */
[----:B------:R-:W-:Y:S02]  /*1f8e0*/  IMAD.MOV.U32 R5, RZ, RZ, R7 ;  /* 0x000000ffff057224 */ /* 0x000fe400078e0007 */
[----:B------:R-:W-:Y:S01]  /*1f8f0*/  VIADD R6, R0, 0xeb ;  /* 0x000000eb00067836 */ /* 0x000fe20000000000 */
[----:B------:R-:W0:Y:S02]  /*1f900*/  LDCU UR12, c[0x0][0x398] ;  /* 0x00007300ff0c77ac */ /* 0x000e240008000800 */
[----:B------:R-:W-:Y:S02]  /*1f910*/  SHF.R.S32.HI R5, RZ, 0x8, R5 ;  /* 0x00000008ff057819 */ /* 0x000fe40000011405 */
[----:B------:R-:W-:Y:S01]  /*1f920*/  ISETP.GE.AND P5, PT, R6, UR6, PT ;  /* 0x0000000606007c0c */ /* 0x000fe2000bfa6270 */
[----:B------:R-:W0:Y:S01]  /*1f930*/  LDCU UR6, c[0x0][0x39c] ;  /* 0x00007380ff0677ac */ /* 0x000e220008000800 */
[----:B------:R-:W-:Y:S01]  /*1f940*/  ISETP.LT.AND P4, PT, R3, UR8, !P4 ;  /* 0x0000000803007c0c */ /* 0x000fe2000e781270 */
[----:B------:R0:W-:Y:S01]  /*1f950*/  @P3 STG.E.U8 desc[UR18][R250.64], R5 ;  /* 0x00000005fa003986 */ /* 0x0001e2000c101112 */
[----:B------:R-:W0:Y:S01]  /*1f960*/  LDCU UR8, c[0x0][0x398] ;  /* 0x00007300ff0877ac */ /* 0x000e220008000800 */
[----:B------:R-:W-:Y:S01]  /*1f970*/  VIADD R6, R0, 0xec ;  /* 0x000000ec00067836 */ /* 0x000fe20000000000 */
[----:B------:R-:W-:-:S04]  /*1f980*/  F2FP.SATFINITE.E5M2.F32.PACK_AB_MERGE_C R47, R47, R46, RZ ;  /* 0x0000002e2f2f723e */ /* 0x000fc800048060ff */
[----:B------:R-:W-:Y:S01]  /*1f990*/  ISETP.GE.AND P3, PT, R6, UR4, PT ;  /* 0x0000000406007c0c */ /* 0x000fe2000bf66270 */
[----:B------:R-:W-:Y:S01]  /*1f9a0*/  VIADD R6, R0, 0xed ;  /* 0x000000ed00067836 */ /* 0x000fe20000000000 */
[----:B------:R-:W0:Y:S01]  /*1f9b0*/  LDCU UR4, c[0x0][0x39c] ;  /* 0x00007380ff0477ac */ /* 0x000e220008000800 */
[----:B------:R-:W-:Y:S02]  /*1f9c0*/  F2FP.SATFINITE.E5M2.F32.PACK_AB_MERGE_C R49, R49, R48, RZ ;  /* 0x000000303131723e */ /* 0x000fe400048060ff */
[----:B------:R-:W-:Y:S02]  /*1f9d0*/  F2FP.SATFINITE.E5M2.F32.PACK_AB_MERGE_C R51, R51, R50, RZ ;  /* 0x000000323333723e */ /* 0x000fe400048060ff */
[----:B---3--:R-:W-:Y:S02]  /*1f9e0*/  F2FP.SATFINITE.E5M2.F32.PACK_AB_MERGE_C R53, R53, R52, RZ ;  /* 0x000000343535723e */ /* 0x008fe400048060ff */
[----:B------:R-:W-:Y:S02]  /*1f9f0*/  F2FP.SATFINITE.E5M2.F32.PACK_AB_MERGE_C R55, R55, R54, RZ ;  /* 0x000000363737723e */ /* 0x000fe400048060ff */
[----:B----4-:R-:W-:-:S02]  /*1fa00*/  F2FP.SATFINITE.E5M2.F32.PACK_AB_MERGE_C R57, R57, R56, RZ ;  /* 0x000000383939723e */ /* 0x010fc400048060ff */
[----:B------:R-:W-:Y:S02]  /*1fa10*/  F2FP.SATFINITE.E5M2.F32.PACK_AB_MERGE_C R59, R59, R58, RZ ;  /* 0x0000003a3b3b723e */ /* 0x000fe400048060ff */
[----:B--2---:R-:W-:-:S05]  /*1fa20*/  F2FP.SATFINITE.E5M2.F32.PACK_AB_MERGE_C R7, R198, R188, RZ ;  /* 0x000000bcc607723e */ /* 0x004fca00048060ff */
[----:B------:R2:W-:Y:S01]  /*1fa30*/  @P6 STG.E.U8 desc[UR18][R248.64], R7 ;  /* 0x00000007f8006986 */ /* 0x0005e2000c101112 */
[----:B-1----:R-:W-:Y:S01]  /*1fa40*/  ISETP.LT.AND P6, PT, R2, UR14, !P5 ;  /* 0x0000000e02007c0c */ /* 0x002fe2000efc1270 */
[----:B------:R-:W1:Y:S01]  /*1fa50*/  LDCU UR14, c[0x0][0x398] ;  /* 0x00007300ff0e77ac */ /* 0x000e620008000800 */
[----:B------:R-:W-:Y:S02]  /*1fa60*/  PRMT R4, R7, 0x9910, RZ ;  /* 0x0000991007047816 */ /* 0x000fe400000000ff */
[----:B0-----:R-:W-:Y:S01]  /*1fa70*/  ISETP.LT.AND P5, PT, R3, UR10, !P5 ;  /* 0x0000000a03007c0c */ /* 0x001fe2000efa1270 */
[----:B------:R-:W0:Y:S01]  /*1fa80*/  LDCU UR10, c[0x0][0x398] ;  /* 0x00007300ff0a77ac */ /* 0x000e220008000800 */
[----:B------:R-:W-:Y:S01]  /*1fa90*/  SHF.R.S32.HI R5, RZ, 0x8, R4 ;  /* 0x00000008ff057819 */ /* 0x000fe20000011404 */
[----:B------:R-:W-:Y:S01]  /*1faa0*/  @P4 STG.E.U8 desc[UR18][R246.64], R47 ;  /* 0x0000002ff6004986 */ /* 0x000fe2000c101112 */
[----:B--2---:R-:W-:-:S05]  /*1fab0*/  PRMT R7, R47, 0x9910, RZ ;  /* 0x000099102f077816 */ /* 0x004fca00000000ff */
[----:B------:R2:W-:Y:S01]  /*1fac0*/  @P6 STG.E.U8 desc[UR18][R244.64], R5 ;  /* 0x00000005f4006986 */ /* 0x0005e2000c101112 */
[----:B------:R-:W-:Y:S02]  /*1fad0*/  ISETP.LT.AND P6, PT, R2, UR12, !P3 ;  /* 0x0000000c02007c0c */ /* 0x000fe4000dfc1270 */
[----:B------:R-:W-:Y:S01]  /*1fae0*/  F2FP.SATFINITE.E5M2.F32.PACK_AB_MERGE_C R9, R189, R197, RZ ;  /* 0x000000c5bd09723e */ /* 0x000fe200048060ff */
[----:B------:R-:W-:Y:S01]  /*1faf0*/  VIADD R4, R0, 0xee ;  /* 0x000000ee00047836 */ /* 0x000fe20000000000 */
[----:B------:R-:W-:Y:S01]  /*1fb00*/  SHF.R.S32.HI R7, RZ, 0x8, R7 ;  /* 0x00000008ff077819 */ /* 0x000fe20000011407 */
[----:B------:R-:W3:Y:S01]  /*1fb10*/  LDCU UR12, c[0x0][0x398] ;  /* 0x00007300ff0c77ac */ /* 0x000ee20008000800 */
[----:B------:R-:W-:Y:S02]  /*1fb20*/  ISETP.LT.AND P3, PT, R3, UR8, !P3 ;  /* 0x0000000803007c0c */ /* 0x000fe4000df61270 */
[----:B------:R-:W-:Y:S01]  /*1fb30*/  ISETP.GE.AND P4, PT, R6, UR6, PT ;  /* 0x0000000606007c0c */ /* 0x000fe2000bf86270 */
[----:B------:R-:W4:Y:S01]  /*1fb40*/  LDCU UR8, c[0x0][0x398] ;  /* 0x00007300ff0877ac */ /* 0x000f220008000800 */
[----:B------:R-:W-:Y:S01]  /*1fb50*/  PRMT R6, R9, 0x9910, RZ ;  /* 0x0000991009067816 */ /* 0x000fe200000000ff */
[----:B------:R2:W-:Y:S01]  /*1fb60*/  @P5 STG.E.U8 desc[UR18][R242.64], R7 ;  /* 0x00000007f2005986 */ /* 0x0005e2000c101112 */
[----:B-1----:R-:W-:Y:S01]  /*1fb70*/  ISETP.LT.AND P5, PT, R2, UR14, !P4 ;  /* 0x0000000e02007c0c */ /* 0x002fe2000e7a1270 */
[----:B------:R-:W1:Y:S02]  /*1fb80*/  LDCU UR6, c[0x0][0x39c] ;  /* 0x00007380ff0677ac */ /* 0x000e640008000800 */
[----:B--2---:R-:W-:Y:S01]  /*1fb90*/  IMAD.MOV.U32 R5, RZ, RZ, R6 ;  /* 0x000000ffff057224 */ /* 0x004fe200078e0006 */
[----:B------:R2:W-:Y:S01]  /*1fba0*/  @P6 STG.E.U8 desc[UR18][R240.64], R9 ;  /* 0x00000009f0006986 */ /* 0x0005e2000c101112 */
[----:B0-----:R-:W-:Y:S01]  /*1fbb0*/  ISETP.LT.AND P4, PT, R3, UR10, !P4 ;  /* 0x0000000a03007c0c */ /* 0x001fe2000e781270 */
[----:B------:R-:W0:Y:S02]  /*1fbc0*/  LDCU UR10, c[0x0][0x398] ;  /* 0x00007300ff0a77ac */ /* 0x000e240008000800 */
[----:B------:R-:W-:-:S02]  /*1fbd0*/  SHF.R.S32.HI R5, RZ, 0x8, R5 ;  /* 0x00000008ff057819 */ /* 0x000fc40000011405 */
[----:B------:R-:W-:Y:S01]  /*1fbe0*/  ISETP.GE.AND P6, PT, R4, UR4, PT ;  /* 0x0000000404007c0c */ /* 0x000fe2000bfc6270 */
[----:B------:R-:W-:Y:S01]  /*1fbf0*/  @P3 STG.E.U8 desc[UR18][R238.64], R49 ;  /* 0x00000031ee003986 */ /* 0x000fe2000c101112 */
[----:B------:R-:W-:Y:S01]  /*1fc00*/  PRMT R7, R49, 0x9910, RZ ;  /* 0x0000991031077816 */ /* 0x000fe200000000ff */
[----:B------:R-:W0:Y:S02]  /*1fc10*/  LDCU UR4, c[0x0][0x39c] ;  /* 0x00007380ff0477ac */ /* 0x000e240008000800 */
[----:B------:R0:W-:Y:S01]  /*1fc20*/  @P5 STG.E.U8 desc[UR18][R236.64], R5 ;  /* 0x00000005ec005986 */ /* 0x0001e2000c101112 */
[----:B----4-:R-:W-:Y:S01]  /*1fc30*/  ISETP.LT.AND P5, PT, R2, UR8, !P6 ;  /* 0x0000000802007c0c */ /* 0x010fe2000f7a1270 */
[----:B------:R-:W4:Y:S01]  /*1fc40*/  LDCU UR8, c[0x0][0x398] ;  /* 0x00007300ff0877ac */ /* 0x000f220008000800 */
[----:B------:R-:W-:Y:S01]  /*1fc50*/  VIADD R4, R0, 0xef ;  /* 0x000000ef00047836 */ /* 0x000fe20000000000 */
[----:B------:R-:W-:Y:S02]  /*1fc60*/  SHF.R.S32.HI R7, RZ, 0x8, R7 ;  /* 0x00000008ff077819 */ /* 0x000fe40000011407 */
[----:B--2---:R-:W-:Y:S01]  /*1fc70*/  F2FP.SATFINITE.E5M2.F32.PACK_AB_MERGE_C R9, R187, R186, RZ ;  /* 0x000000babb09723e */ /* 0x004fe200048060ff */
[----:B------:R-:W2:Y:S01]  /*1fc80*/  LDCU UR14, c[0x0][0x398] ;  /* 0x00007300ff0e77ac */ /* 0x000ea20008000800 */
[----:B---3--:R-:W-:-:S02]  /*1fc90*/  ISETP.LT.AND P6, PT, R3, UR12, !P6 ;  /* 0x0000000c03007c0c */ /* 0x008fc4000f7c1270 */
[----:B-1----:R-:W-:Y:S01]  /*1fca0*/  ISETP.GE.AND P3, PT, R4, UR6, PT ;  /* 0x0000000604007c0c */ /* 0x002fe2000bf66270 */
[----:B------:R-:W1:Y:S01]  /*1fcb0*/  LDCU UR12, c[0x0][0x398] ;  /* 0x00007300ff0c77ac */ /* 0x000e620008000800 */
[----:B------:R3:W-:Y:S01]  /*1fcc0*/  @P4 STG.E.U8 desc[UR18][R234.64], R7 ;  /* 0x00000007ea004986 */ /* 0x0007e2000c101112 */
[----:B------:R-:W1:Y:S03]  /*1fcd0*/  LDCU UR6, c[0x0][0x39c] ;  /* 0x00007380ff0677ac */ /* 0x000e660008000800 */
[----:B------:R1:W-:Y:S01]  /*1fce0*/  @P5 STG.E.U8 desc[UR18][R232.64], R9 ;  /* 0x00000009e8005986 */ /* 0x0003e2000c101112 */
[----:B0-----:R-:W-:Y:S01]  /*1fcf0*/  ISETP.LT.AND P5, PT, R2, UR10, !P3 ;  /* 0x0000000a02007c0c */ /* 0x001fe2000dfa1270 */
[----:B------:R-:W0:Y:S01]  /*1fd00*/  LDCU UR10, c[0x0][0x398] ;  /* 0x00007300ff0a77ac */ /* 0x000e220008000800 */
[----:B------:R-:W-:Y:S01]  /*1fd10*/  VIADD R4, R0, 0xf0 ;  /* 0x000000f000047836 */ /* 0x000fe20000000000 */
[----:B------:R-:W-:-:S02]  /*1fd20*/  PRMT R5, R9, 0x9910, RZ ;  /* 0x0000991009057816 */ /* 0x000fc400000000ff */
[----:B----4-:R-:W-:Y:S02]  /*1fd30*/  ISETP.LT.AND P3, PT, R3, UR8, !P3 ;  /* 0x0000000803007c0c */ /* 0x010fe4000df61270 */
[----:B---3--:R-:W-:Y:S01]  /*1fd40*/  PRMT R7, R51, 0x9910, RZ ;  /* 0x0000991033077816 */ /* 0x008fe200000000ff */
[----:B------:R-:W-:Y:S01]  /*1fd50*/  @P6 STG.E.U8 desc[UR18][R230.64], R51 ;  /* 0x00000033e6006986 */ /* 0x000fe2000c101112 */
[----:B------:R-:W-:Y:S01]  /*1fd60*/  SHF.R.S32.HI R5, RZ, 0x8, R5 ;  /* 0x00000008ff057819 */ /* 0x000fe20000011405 */
[----:B------:R-:W3:Y:S01]  /*1fd70*/  LDCU UR8, c[0x0][0x398] ;  /* 0x00007300ff0877ac */ /* 0x000ee20008000800 */
[----:B------:R-:W-:Y:S01]  /*1fd80*/  ISETP.GE.AND P4, PT, R4, UR4, PT ;  /* 0x0000000404007c0c */ /* 0x000fe2000bf86270 */
[----:B------:R-:W-:Y:S01]  /*1fd90*/  VIADD R4, R0, 0xf1 ;  /* 0x000000f100047836 */ /* 0x000fe20000000000 */
[----:B------:R-:W4:Y:S01]  /*1fda0*/  LDCU UR4, c[0x0][0x39c] ;  /* 0x00007380ff0477ac */ /* 0x000f220008000800 */
[----:B------:R0:W-:Y:S01]  /*1fdb0*/  @P5 STG.E.U8 desc[UR18][R228.64], R5 ;  /* 0x00000005e4005986 */ /* 0x0001e2000c101112 */
[----:B-1----:R-:W-:-:S02]  /*1fdc0*/  ISETP.LT.AND P5, PT, R2, UR12, !P4 ;  /* 0x0000000c02007c0c */ /* 0x002fc4000e7a1270 */
[----:B------:R-:W-:Y:S01]  /*1fdd0*/  SHF.R.S32.HI R7, RZ, 0x8, R7 ;  /* 0x00000008ff077819 */ /* 0x000fe20000011407 */
[----:B------:R-:W1:Y:S01]  /*1fde0*/  LDCU UR12, c[0x0][0x398] ;  /* 0x00007300ff0c77ac */ /* 0x000e620008000800 */
[----:B------:R-:W-:Y:S02]  /*1fdf0*/  F2FP.SATFINITE.E5M2.F32.PACK_AB_MERGE_C R9, R185, R184, RZ ;  /* 0x000000b8b909723e */ /* 0x000fe400048060ff */
[----:B------:R-:W-:Y:S01]  /*1fe00*/  ISETP.GE.AND P6, PT, R4, UR6, PT ;  /* 0x0000000604007c0c */ /* 0x000fe2000bfc6270 */
[----:B------:R-:W1:Y:S01]  /*1fe10*/  LDCU UR6, c[0x0][0x39c] ;  /* 0x00007380ff0677ac */ /* 0x000e620008000800 */
[----:B------:R-:W-:Y:S01]  /*1fe20*/  PRMT R6, R9, 0x9910, RZ ;  /* 0x0000991009067816 */ /* 0x000fe200000000ff */
[----:B------:R1:W-:Y:S01]  /*1fe30*/  @P3 STG.E.U8 desc[UR18][R226.64], R7 ;  /* 0x00000007e2003986 */ /* 0x0003e2000c101112 */
[----:B--2---:R-:W-:Y:S02]  /*1fe40*/  ISETP.LT.AND P4, PT, R3, UR14, !P4 ;  /* 0x0000000e03007c0c */ /* 0x004fe4000e781270 */
[----:B0-----:R-:W-:Y:S01]  /*1fe50*/  ISETP.LT.AND P3, PT, R2, UR10, !P6 ;  /* 0x0000000a02007c0c */ /* 0x001fe2000f761270 */
[----:B------:R-:W0:Y:S01]  /*1fe60*/  LDCU UR10, c[0x0][0x398] ;  /* 0x00007300ff0a77ac */ /* 0x000e220008000800 */
[----:B------:R-:W-:-:S02]  /*1fe70*/  VIADD R4, R0, 0xf2 ;  /* 0x000000f200047836 */ /* 0x000fc40000000000 */
[----:B------:R-:W-:Y:S01]  /*1fe80*/  IMAD.MOV.U32 R5, RZ, RZ, R6 ;  /* 0x000000ffff057224 */ /* 0x000fe200078e0006 */
[----:B------:R2:W-:Y:S02]  /*1fe90*/  @P5 STG.E.U8 desc[UR18][R224.64], R9 ;  /* 0x00000009e0005986 */ /* 0x0005e4000c101112 */
[----:B----4-:R-:W-:Y:S01]  /*1fea0*/  ISETP.GE.AND P5, PT, R4, UR4, PT ;  /* 0x0000000404007c0c */ /* 0x010fe2000bfa6270 */
[----:B------:R-:W-:Y:S01]  /*1feb0*/  VIADD R4, R0, 0xf3 ;  /* 0x000000f300047836 */ /* 0x000fe20000000000 */
[----:B------:R-:W-:Y:S01]  /*1fec0*/  SHF.R.S32.HI R5, RZ, 0x8, R5 ;  /* 0x00000008ff057819 */ /* 0x000fe20000011405 */
[----:B------:R-:W4:Y:S01]  /*1fed0*/  LDCU UR4, c[0x0][0x39c] ;  /* 0x00007380ff0477ac */ /* 0x000f220008000800 */
[----:B---3--:R-:W-:Y:S01]  /*1fee0*/  ISETP.LT.AND P6, PT, R3, UR8, !P6 ;  /* 0x0000000803007c0c */ /* 0x008fe2000f7c1270 */
[----:B------:R-:W-:Y:S01]  /*1fef0*/  @P4 STG.E.U8 desc[UR18][R222.64], R53 ;  /* 0x00000035de004986 */ /* 0x000fe2000c101112 */
[----:B------:R-:W3:Y:S03]  /*1ff00*/  LDCU UR8, c[0x0][0x398] ;  /* 0x00007300ff0877ac */ /* 0x000ee60008000800 */
[----:B------:R3:W-:Y:S01]  /*1ff10*/  @P3 STG.E.U8 desc[UR18][R220.64], R5 ;  /* 0x00000005dc003986 */ /* 0x0007e2000c101112 */
[----:B-1----:R-:W-:Y:S01]  /*1ff20*/  ISETP.GE.AND P3, PT, R4, UR6, PT ;  /* 0x0000000604007c0c */ /* 0x002fe2000bf66270 */
[----:B------:R-:W1:Y:S01]  /*1ff30*/  LDCU UR6, c[0x0][0x398] ;  /* 0x00007300ff0677ac */ /* 0x000e620008000800 */
[----:B------:R-:W-:-:S02]  /*1ff40*/  ISETP.LT.AND P4, PT, R2, UR12, !P5 ;  /* 0x0000000c02007c0c */ /* 0x000fc4000ef81270 */
[----:B------:R-:W-:Y:S01]  /*1ff50*/  PRMT R7, R53, 0x9910, RZ ;  /* 0x0000991035077816 */ /* 0x000fe200000000ff */
[----:B------:R-:W1:Y:S01]  /*1ff60*/  LDCU UR12, c[0x0][0x398] ;  /* 0x00007300ff0c77ac */ /* 0x000e620008000800 */
[----:B0-----:R-:W-:Y:S01]  /*1ff70*/  ISETP.LT.AND P5, PT, R3, UR10, !P5 ;  /* 0x0000000a03007c0c */ /* 0x001fe2000efa1270 */
[----:B------:R-:W-:Y:S01]  /*1ff80*/  VIADD R4, R0, 0xf4 ;  /* 0x000000f400047836 */ /* 0x000fe20000000000 */
[----:B------:R-:W-:Y:S01]  /*1ff90*/  SHF.R.S32.HI R7, RZ, 0x8, R7 ;  /* 0x00000008ff077819 */ /* 0x000fe20000011407 */
[----:B------:R-:W0:Y:S01]  /*1ffa0*/  LDCU UR10, c[0x0][0x398] ;  /* 0x00007300ff0a77ac */ /* 0x000e220008000800 */
[----:B--2---:R-:W-:-:S03]  /*1ffb0*/  F2FP.SATFINITE.E5M2.F32.PACK_AB_MERGE_C R9, R196, R199, RZ ;  /* 0x000000c7c409723e */ /* 0x004fc600048060ff */
[----:B------:R2:W-:Y:S01]  /*1ffc0*/  @P6 STG.E.U8 desc[UR18][R218.64], R7 ;  /* 0x00000007da006986 */ /* 0x0005e2000c101112 */
[----:B----4-:R-:W-:Y:S01]  /*1ffd0*/  ISETP.GE.AND P6, PT, R4, UR4, PT ;  /* 0x0000000404007c0c */ /* 0x010fe2000bfc6270 */
[----:B------:R-:W4:Y:S02]  /*1ffe0*/  LDCU UR4, c[0x0][0x39c] ;  /* 0x00007380ff0477ac */ /* 0x000f240008000800 */
[----:B------:R0:W-:Y:S01]  /*1fff0*/  @P4 STG.E.U8 desc[UR18][R216.64], R9 ;  /* 0x00000009d8004986 */ /* 0x0001e2000c101112 */
[C---:B---3--:R-:W-:Y:S01]  /*20000*/  ISETP.LT.AND P4, PT, R2.reuse, UR8, !P3 ;  /* 0x0000000802007c0c */ /* 0x048fe2000df81270 */
[----:B------:R-:W3:Y:S02]  /*20010*/  LDCU UR8, c[0x0][0x398] ;  /* 0x00007300ff0877ac */ /* 0x000ee40008000800 */
[----:B------:R-:W-:Y:S01]  /*20020*/  @P5 STG.E.U8 desc[UR18][R214.64], R55 ;  /* 0x00000037d6005986 */ /* 0x000fe2000c101112 */
[----:B-1----:R-:W-:Y:S01]  /*20030*/  ISETP.LT.AND P5, PT, R2, UR6, !P6 ;  /* 0x0000000602007c0c */ /* 0x002fe2000f7a1270 */
[----:B------:R-:W1:Y:S01]  /*20040*/  LDCU UR6, c[0x0][0x398] ;  /* 0x00007300ff0677ac */ /* 0x000e620008000800 */
[----:B------:R-:W-:-:S02]  /*20050*/  PRMT R5, R9, 0x9910, RZ ;  /* 0x0000991009057816 */ /* 0x000fc400000000ff */
[----:B------:R-:W-:Y:S01]  /*20060*/  ISETP.LT.AND P3, PT, R3, UR12, !P3 ;  /* 0x0000000c03007c0c */ /* 0x000fe2000df61270 */
[----:B------:R-:W-:Y:S01]  /*20070*/  VIADD R4, R0, 0xf5 ;  /* 0x000000f500047836 */ /* 0x000fe20000000000 */
[----:B--2---:R-:W-:Y:S01]  /*20080*/  PRMT R7, R55, 0x9910, RZ ;  /* 0x0000991037077816 */ /* 0x004fe200000000ff */
[----:B------:R-:W2:Y:S01]  /*20090*/  LDCU UR12, c[0x0][0x398] ;  /* 0x00007300ff0c77ac */ /* 0x000ea20008000800 */
[----:B------:R-:W-:Y:S02]  /*200a0*/  SHF.R.S32.HI R5, RZ, 0x8, R5 ;  /* 0x00000008ff057819 */ /* 0x000fe40000011405 */
[----:B------:R-:W-:Y:S02]  /*200b0*/  SHF.R.S32.HI R7, RZ, 0x8, R7 ;  /* 0x00000008ff077819 */ /* 0x000fe40000011407 */
[----:B0-----:R-:W-:Y:S01]  /*200c0*/  F2FP.SATFINITE.E5M2.F32.PACK_AB_MERGE_C R9, R183, R182, RZ ;  /* 0x000000b6b709723e */ /* 0x001fe200048060ff */
[----:B------:R0:W-:Y:S01]  /*200d0*/  @P4 STG.E.U8 desc[UR18][R212.64], R5 ;  /* 0x00000005d4004986 */ /* 0x0001e2000c101112 */
[----:B----4-:R-:W-:Y:S01]  /*200e0*/  ISETP.GE.AND P4, PT, R4, UR4, PT ;  /* 0x0000000404007c0c */ /* 0x010fe2000bf86270 */
[----:B------:R-:W4:Y:S01]  /*200f0*/  LDCU UR4, c[0x0][0x398] ;  /* 0x00007300ff0477ac */ /* 0x000f220008000800 */
[----:B---3--:R-:W-:Y:S01]  /*20100*/  ISETP.LT.AND P6, PT, R3, UR8, !P6 ;  /* 0x0000000803007c0c */ /* 0x008fe2000f7c1270 */
[----:B------:R3:W-:Y:S01]  /*20110*/  @P3 STG.E.U8 desc[UR18][R210.64], R7 ;  /* 0x00000007d2003986 */ /* 0x0007e2000c101112 */
[----:B------:R-:W-:Y:S01]  /*20120*/  VIADD R4, R0, 0xf7 ;  /* 0x000000f700047836 */ /* 0x000fe20000000000 */
[----:B------:R-:W2:Y:S02]  /*20130*/  LDCU UR8, c[0x0][0x398] ;  /* 0x00007300ff0877ac */ /* 0x000ea40008000800 */
[----:B------:R2:W-:Y:S01]  /*20140*/  @P5 STG.E.U8 desc[UR18][R208.64], R9 ;  /* 0x00000009d0005986 */ /* 0x0005e2000c101112 */
[----:B-1----:R-:W-:Y:S01]  /*20150*/  ISETP.LT.AND P5, PT, R2, UR6, !P4 ;  /* 0x0000000602007c0c */ /* 0x002fe2000e7a1270 */
[----:B------:R-:W1:Y:S01]  /*20160*/  LDCU UR6, c[0x0][0x398] ;  /* 0x00007300ff0677ac */ /* 0x000e620008000800 */
[----:B------:R-:W-:Y:S01]  /*20170*/  ISETP.GE.AND P3, PT, R4, UR7, PT ;  /* 0x0000000704007c0c */ /* 0x000fe2000bf66270 */
[----:B------:R-:W-:Y:S01]  /*20180*/  VIADD R4, R0, 0xf6 ;  /* 0x000000f600047836 */ /* 0x000fe20000000000 */
[----:B0-----:R-:W-:Y:S01]  /*20190*/  PRMT R5, R9, 0x9910, RZ ;  /* 0x0000991009057816 */ /* 0x001fe200000000ff */
[----:B------:R-:W0:Y:S01]  /*201a0*/  LDCU UR7, c[0x0][0x398] ;  /* 0x00007300ff0777ac */ /* 0x000e220008000800 */
[----:B------:R-:W-:Y:S01]  /*201b0*/  ISETP.LT.AND P4, PT, R3, UR10, !P4 ;  /* 0x0000000a03007c0c */ /* 0x000fe2000e781270 */
[----:B------:R-:W-:Y:S01]  /*201c0*/  @P6 STG.E.U8 desc[UR18][R206.64], R57 ;  /* 0x00000039ce006986 */ /* 0x000fe2000c101112 */
[----:B------:R-:W-:Y:S01]  /*201d0*/  SHF.R.S32.HI R5, RZ, 0x8, R5 ;  /* 0x00000008ff057819 */ /* 0x000fe20000011405 */
[----:B------:R-:W0:Y:S01]  /*201e0*/  LDCU UR10, c[0x0][0x398] ;  /* 0x00007300ff0a77ac */ /* 0x000e220008000800 */
[----:B---3--:R-:W-:-:S02]  /*201f0*/  PRMT R7, R57, 0x9910, RZ ;  /* 0x0000991039077816 */ /* 0x008fc400000000ff */
[----:B------:R-:W-:Y:S01]  /*20200*/  ISETP.GE.AND P6, PT, R4, UR5, PT ;  /* 0x0000000504007c0c */ /* 0x000fe2000bfc6270 */
[----:B------:R3:W-:Y:S01]  /*20210*/  @P5 STG.E.U8 desc[UR18][R204.64], R5 ;  /* 0x00000005cc005986 */ /* 0x0007e2000c101112 */
[----:B------:R-:W-:Y:S01]  /*20220*/  SHF.R.S32.HI R7, RZ, 0x8, R7 ;  /* 0x00000008ff077819 */ /* 0x000fe20000011407 */
[----:B------:R-:W0:Y:S01]  /*20230*/  LDCU UR5, c[0x0][0x398] ;  /* 0x00007300ff0577ac */ /* 0x000e220008000800 */
[----:B--2---:R-:W-:Y:S02]  /*20240*/  F2FP.SATFINITE.E5M2.F32.PACK_AB_MERGE_C R9, R181, R180, RZ ;  /* 0x000000b4b509723e */ /* 0x004fe400048060ff */
[----:B----4-:R-:W-:Y:S01]  /*20250*/  ISETP.LT.AND P5, PT, R2, UR4, !P6 ;  /* 0x0000000402007c0c */ /* 0x010fe2000f7a1270 */
[----:B------:R-:W2:Y:S01]  /*20260*/  LDCU UR4, c[0x0][0x398] ;  /* 0x00007300ff0477ac */ /* 0x000ea20008000800 */
[----:B------:R-:W-:Y:S01]  /*20270*/  PRMT R6, R9, 0x9910, RZ ;  /* 0x0000991009067816 */ /* 0x000fe200000000ff */
[----:B------:R4:W-:Y:S01]  /*20280*/  @P4 STG.E.U8 desc[UR18][R202.64], R7 ;  /* 0x00000007ca004986 */ /* 0x0009e2000c101112 */
[----:B------:R-:W-:Y:S01]  /*20290*/  ISETP.LT.AND P6, PT, R3, UR8, !P6 ;  /* 0x0000000803007c0c */ /* 0x000fe2000f7c1270 */
[----:B------:R-:W-:Y:S01]  /*202a0*/  VIADD R4, R0, 0xf8 ;  /* 0x000000f800047836 */ /* 0x000fe20000000000 */
[----:B-1----:R-:W-:Y:S01]  /*202b0*/  ISETP.LT.AND P4, PT, R2, UR6, !P3 ;  /* 0x0000000602007c0c */ /* 0x002fe2000df81270 */
[----:B---3--:R-:W-:Y:S01]  /*202c0*/  IMAD.MOV.U32 R5, RZ, RZ, R6 ;  /* 0x000000ffff057224 */ /* 0x008fe200078e0006 */
[----:B------:R-:W1:Y:S04]  /*202d0*/  LDCU UR6, c[0x0][0x398] ;  /* 0x00007300ff0677ac */ /* 0x000e680008000800 */
[----:B------:R-:W-:Y:S01]  /*202e0*/  SHF.R.S32.HI R5, RZ, 0x8, R5 ;  /* 0x00000008ff057819 */ /* 0x000fe20000011405 */
[----:B------:R-:W-:Y:S01]  /*202f0*/  @P5 STG.E.U8 desc[UR18][R200.64], R9 ;  /* 0x00000009c8005986 */ /* 0x000fe2000c101112 */
[----:B------:R-:W-:-:S02]  /*20300*/  ISETP.GE.AND P5, PT, R4, UR11, PT ;  /* 0x0000000b04007c0c */ /* 0x000fc4000bfa6270 */
[----:B----4-:R-:W-:Y:S01]  /*20310*/  F2FP.SATFINITE.E5M2.F32.PACK_AB_MERGE_C R7, R179, R178, RZ ;  /* 0x000000b2b307723e */ /* 0x010fe200048060ff */
[----:B------:R-:W-:Y:S01]  /*20320*/  @P6 STG.E.U8 desc[UR18][R168.64], R59 ;  /* 0x0000003ba8006986 */ /* 0x000fe2000c101112 */
[----:B------:R-:W-:Y:S01]  /*20330*/  PRMT R4, R59, 0x9910, RZ ;  /* 0x000099103b047816 */ /* 0x000fe200000000ff */
[----:B------:R-:W-:Y:S01]  /*20340*/  VIADD R6, R0, 0xfa ;  /* 0x000000fa00067836 */ /* 0x000fe20000000000 */
[----:B------:R-:W-:Y:S01]  /*20350*/  F2FP.SATFINITE.E5M2.F32.PACK_AB_MERGE_C R61, R61, R60, RZ ;  /* 0x0000003c3d3d723e */ /* 0x000fe200048060ff */
[----:B------:R3:W-:Y:S01]  /*20360*/  @P4 STG.E.U8 desc[UR18][R166.64], R5 ;  /* 0x00000005a6004986 */ /* 0x0007e2000c101112 */
[C---:B--2---:R-:W-:Y:S01]  /*20370*/  ISETP.LT.AND P4, PT, R3.reuse, UR4, !P3 ;  /* 0x0000000403007c0c */ /* 0x044fe2000df81270 */
[----:B------:R-:W2:Y:S01]  /*20380*/  LDCU UR4, c[0x0][0x398] ;  /* 0x00007300ff0477ac */ /* 0x000ea20008000800 */
[----:B0-----:R-:W-:Y:S01]  /*20390*/  ISETP.LT.AND P6, PT, R2, UR5, !P5 ;  /* 0x0000000502007c0c */ /* 0x001fe2000efc1270 */
[----:B------:R-:W0:Y:S01]  /*203a0*/  LDCU UR5, c[0x0][0x398] ;  /* 0x00007300ff0577ac */ /* 0x000e220008000800 */
[----:B-1----:R-:W-:Y:S01]  /*203b0*/  ISETP.LT.AND P5, PT, R3, UR6, !P5 ;  /* 0x0000000603007c0c */ /* 0x002fe2000efa1270 */
[----:B------:R-:W1:Y:S01]  /*203c0*/  LDCU UR8, c[0x0][0x398] ;  /* 0x00007300ff0877ac */ /* 0x000e620008000800 */
[----:B---3--:R-:W-:Y:S01]  /*203d0*/  SHF.R.S32.HI R5, RZ, 0x8, R4 ;  /* 0x00000008ff057819 */ /* 0x008fe20000011404 */
[----:B------:R-:W-:Y:S01]  /*203e0*/  VIADD R4, R0, 0xf9 ;  /* 0x000000f900047836 */ /* 0x000fe20000000000 */
[----:B------:R-:W3:Y:S05]  /*203f0*/  LDCU UR6, c[0x0][0x398] ;  /* 0x00007300ff0677ac */ /* 0x000eea0008000800 */
[----:B------:R-:W-:Y:S01]  /*20400*/  @P4 STG.E.U8 desc[UR18][R164.64], R5 ;  /* 0x00000005a4004986 */ /* 0x000fe2000c101112 */
[----:B------:R-:W-:Y:S01]  /*20410*/  ISETP.GE.AND P4, PT, R4, UR13, PT ;  /* 0x0000000d04007c0c */ /* 0x000fe2000bf86270 */
[----:B------:R-:W4:Y:S02]  /*20420*/  LDCU UR11, c[0x0][0x398] ;  /* 0x00007300ff0b77ac */ /* 0x000f240008000800 */
[----:B------:R1:W-:Y:S01]  /*20430*/  @P6 STG.E.U8 desc[UR18][R162.64], R7 ;  /* 0x00000007a2006986 */ /* 0x0003e2000c101112 */
[----:B------:R-:W-:Y:S01]  /*20440*/  ISETP.LT.AND P6, PT, R2, UR7, !P4 ;  /* 0x0000000702007c0c */ /* 0x000fe2000e7c1270 */
[----:B------:R-:W3:Y:S01]  /*20450*/  LDCU UR7, c[0x0][0x398] ;  /* 0x00007300ff0777ac */ /* 0x000ee20008000800 */
[----:B------:R-:W-:-:S02]  /*20460*/  ISETP.GE.AND P3, PT, R6, UR9, PT ;  /* 0x0000000906007c0c */ /* 0x000fc4000bf66270 */
[----:B------:R-:W-:Y:S01]  /*20470*/  PRMT R8, R61, 0x9910, RZ ;  /* 0x000099103d087816 */ /* 0x000fe200000000ff */
[----:B------:R-:W3:Y:S01]  /*20480*/  LDCU UR9, c[0x0][0x398] ;  /* 0x00007300ff0977ac */ /* 0x000ee20008000800 */
[----:B------:R-:W-:Y:S01]  /*20490*/  @P5 STG.E.U8 desc[UR18][R160.64], R61 ;  /* 0x0000003da0005986 */ /* 0x000fe2000c101112 */
[----:B--2---:R-:W-:Y:S02]  /*204a0*/  ISETP.LT.AND P4, PT, R3, UR4, !P4 ;  /* 0x0000000403007c0c */ /* 0x004fe4000e781270 */
[----:B0-----:R-:W-:Y:S02]  /*204b0*/  ISETP.LT.AND P5, PT, R2, UR5, !P3 ;  /* 0x0000000502007c0c */ /* 0x001fe4000dfa1270 */
[----:B------:R-:W-:Y:S01]  /*204c0*/  PRMT R4, R7, 0x9910, RZ ;  /* 0x0000991007047816 */ /* 0x000fe200000000ff */
[----:B-1----:R-:W-:Y:S01]  /*204d0*/  IMAD.MOV.U32 R7, RZ, RZ, R8 ;  /* 0x000000ffff077224 */ /* 0x002fe200078e0008 */
[----:B------:R-:W-:Y:S01]  /*204e0*/  F2FP.SATFINITE.E5M2.F32.PACK_AB_MERGE_C R9, R177, R176, RZ ;  /* 0x000000b0b109723e */ /* 0x000fe200048060ff */
[----:B------:R-:W-:Y:S01]  /*204f0*/  VIADD R6, R0, 0xfb ;  /* 0x000000fb00067836 */ /* 0x000fe20000000000 */
[----:B------:R-:W-:Y:S01]  /*20500*/  SHF.R.S32.HI R5, RZ, 0x8, R4 ;  /* 0x00000008ff057819 */ /* 0x000fe20000011404 */
[----:B------:R-:W0:Y:S01]  /*20510*/  LDCU UR4, c[0x0][0x398] ;  /* 0x00007300ff0477ac */ /* 0x000e220008000800 */
[----:B------:R-:W-:-:S02]  /*20520*/  SHF.R.S32.HI R7, RZ, 0x8, R7 ;  /* 0x00000008ff077819 */ /* 0x000fc40000011407 */
[----:B------:R-:W-:Y:S01]  /*20530*/  F2FP.SATFINITE.E5M2.F32.PACK_AB_MERGE_C R63, R63, R62, RZ ;  /* 0x0000003e3f3f723e */ /* 0x000fe200048060ff */
[----:B------:R1:W-:Y:S01]  /*20540*/  @P6 STG.E.U8 desc[UR18][R158.64], R5 ;  /* 0x000000059e006986 */ /* 0x0003e2000c101112 */
[----:B------:R-:W-:Y:S01]  /*20550*/  ISETP.GE.AND P6, PT, R6, UR15, PT ;  /* 0x0000000f06007c0c */ /* 0x000fe2000bfc6270 */
[----:B------:R-:W2:Y:S01]  /*20560*/  LDCU UR5, c[0x0][0x398] ;  /* 0x00007300ff0577ac */ /* 0x000ea20008000800 */
[----:B---3--:R-:W-:Y:S01]  /*20570*/  ISETP.LT.AND P3, PT, R3, UR6, !P3 ;  /* 0x0000000603007c0c */ /* 0x008fe2000df61270 */
[----:B------:R3:W-:Y:S01]  /*20580*/  @P4 STG.E.U8 desc[UR18][R156.64], R7 ;  /* 0x000000079c004986 */ /* 0x0007e2000c101112 */
[----:B------:R-:W-:Y:S01]  /*20590*/  PRMT R4, R63, 0x9910, RZ ;  /* 0x000099103f047816 */ /* 0x000fe200000000ff */
[----:B------:R-:W0:Y:S02]  /*205a0*/  LDCU UR6, c[0x0][0x398] ;  /* 0x00007300ff0677ac */ /* 0x000e240008000800 */
[----:B------:R2:W-:Y:S01]  /*205b0*/  @P5 STG.E.U8 desc[UR18][R154.64], R9 ;  /* 0x000000099a005986 */ /* 0x0005e2000c101112 */
[C---:B------:R-:W-:Y:S01]  /*205c0*/  ISETP.LT.AND P5, PT, R2.reuse, UR7, !P0 ;  /* 0x0000000702007c0c */ /* 0x040fe2000c7a1270 */
[----:B------:R-:W0:Y:S01]  /*205d0*/  LDCU UR7, c[0x0][0x398] ;  /* 0x00007300ff0777ac */ /* 0x000e220008000800 */
[----:B------:R-:W-:-:S02]  /*205e0*/  ISETP.LT.AND P4, PT, R2, UR8, !P6 ;  /* 0x0000000802007c0c */ /* 0x000fc4000f781270 */
[----:B------:R-:W-:Y:S02]  /*205f0*/  ISETP.LT.AND P6, PT, R3, UR9, !P6 ;  /* 0x0000000903007c0c */ /* 0x000fe4000f7c1270 */
[----:B-1----:R-:W-:Y:S01]  /*20600*/  PRMT R5, R9, 0x9910, RZ ;  /* 0x0000991009057816 */ /* 0x002fe200000000ff */
[----:B---3--:R-:W-:Y:S02]  /*20610*/  IMAD.MOV.U32 R7, RZ, RZ, R4 ;  /* 0x000000ffff077224 */ /* 0x008fe400078e0004 */
[----:B------:R-:W-:Y:S01]  /*20620*/  VIADD R0, R0, 0xfd ;  /* 0x000000fd00007836 */ /* 0x000fe20000000000 */
[----:B------:R-:W-:Y:S01]  /*20630*/  SHF.R.S32.HI R5, RZ, 0x8, R5 ;  /* 0x00000008ff057819 */ /* 0x000fe20000011405 */
[----:B------:R-:W-:Y:S01]  /*20640*/  @P3 STG.E.U8 desc[UR18][R152.64], R63 ;  /* 0x0000003f98003986 */ /* 0x000fe2000c101112 */
[----:B------:R-:W-:Y:S02]  /*20650*/  SHF.R.S32.HI R7, RZ, 0x8, R7 ;  /* 0x00000008ff077819 */ /* 0x000fe40000011407 */
[----:B--2---:R-:W-:-:S02]  /*20660*/  F2FP.SATFINITE.E5M2.F32.PACK_AB_MERGE_C R9, R175, R174, RZ ;  /* 0x000000aeaf09723e */ /* 0x004fc400048060ff */
[----:B------:R-:W-:Y:S01]  /*20670*/  ISETP.GE.AND P3, PT, R0, UR23, PT ;  /* 0x0000001700007c0c */ /* 0x000fe2000bf66270 */
[----:B------:R1:W-:Y:S01]  /*20680*/  @P4 STG.E.U8 desc[UR18][R150.64], R5 ;  /* 0x0000000596004986 */ /* 0x0003e2000c101112 */
[----:B------:R-:W-:Y:S02]  /*20690*/  PRMT R0, R9, 0x9910, RZ ;  /* 0x0000991009007816 */ /* 0x000fe400000000ff */
[----:B0-----:R-:W-:Y:S01]  /*206a0*/  ISETP.LT.AND P0, PT, R3, UR4, !P0 ;  /* 0x0000000403007c0c */ /* 0x001fe2000c701270 */
[----:B------:R0:W-:Y:S01]  /*206b0*/  @P6 STG.E.U8 desc[UR18][R148.64], R7 ;  /* 0x0000000794006986 */ /* 0x0001e2000c101112 */
[C---:B------:R-:W-:Y:S02]  /*206c0*/  ISETP.LT.AND P6, PT, R2.reuse, UR5, !P3 ;  /* 0x0000000502007c0c */ /* 0x040fe4000dfc1270 */
[C---:B------:R-:W-:Y:S01]  /*206d0*/  ISETP.LT.AND P4, PT, R2.reuse, UR12, !P2 ;  /* 0x0000000c02007c0c */ /* 0x040fe2000d781270 */
[----:B------:R2:W-:Y:S01]  /*206e0*/  @P5 STG.E.U8 desc[UR18][R146.64], R9 ;  /* 0x0000000992005986 */ /* 0x0005e2000c101112 */
[----:B------:R-:W-:-:S02]  /*206f0*/  ISETP.LT.AND P5, PT, R2, UR10, !P1 ;  /* 0x0000000a02007c0c */ /* 0x000fc4000cfa1270 */
[----:B------:R-:W-:Y:S02]  /*20700*/  F2FP.SATFINITE.E5M2.F32.PACK_AB_MERGE_C R65, R65, R64, RZ ;  /* 0x000000404141723e */ /* 0x000fe400048060ff */
[C---:B------:R-:W-:Y:S02]  /*20710*/  ISETP.LT.AND P3, PT, R3.reuse, UR6, !P3 ;  /* 0x0000000603007c0c */ /* 0x040fe4000df61270 */
[C---:B----4-:R-:W-:Y:S02]  /*20720*/  ISETP.LT.AND P2, PT, R3.reuse, UR11, !P2 ;  /* 0x0000000b03007c0c */ /* 0x050fe4000d741270 */
[----:B------:R-:W-:Y:S01]  /*20730*/  ISETP.LT.AND P1, PT, R3, UR7, !P1 ;  /* 0x0000000703007c0c */ /* 0x000fe2000cf21270 */
[----:B------:R-:W-:Y:S01]  /*20740*/  IMAD.MOV.U32 R3, RZ, RZ, R0 ;  /* 0x000000ffff037224 */ /* 0x000fe200078e0000 */
[----:B------:R-:W-:Y:S02]  /*20750*/  F2FP.SATFINITE.E5M2.F32.PACK_AB_MERGE_C R11, R252, R173, RZ ;  /* 0x000000adfc0b723e */ /* 0x000fe400048060ff */
[----:B-1----:R-:W-:-:S02]  /*20760*/  PRMT R5, R65, 0x9910, RZ ;  /* 0x0000991041057816 */ /* 0x002fc400000000ff */
[----:B------:R-:W-:Y:S02]  /*20770*/  F2FP.SATFINITE.E5M2.F32.PACK_AB_MERGE_C R67, R67, R66, RZ ;  /* 0x000000424343723e */ /* 0x000fe400048060ff */
[----:B------:R-:W-:Y:S02]  /*20780*/  SHF.R.S32.HI R3, RZ, 0x8, R3 ;  /* 0x00000008ff037819 */ /* 0x000fe40000011403 */
[----:B0-----:R-:W-:Y:S02]  /*20790*/  PRMT R7, R11, 0x9910, RZ ;  /* 0x000099100b077816 */ /* 0x001fe400000000ff */
[----:B------:R-:W-:Y:S02]  /*207a0*/  SHF.R.S32.HI R5, RZ, 0x8, R5 ;  /* 0x00000008ff057819 */ /* 0x000fe40000011405 */
[----:B--2---:R-:W-:Y:S01]  /*207b0*/  PRMT R9, R67, 0x9910, RZ ;  /* 0x0000991043097816 */ /* 0x004fe200000000ff */
[----:B------:R0:W-:Y:S01]  /*207c0*/  @P0 STG.E.U8 desc[UR18][R144.64], R65 ;  /* 0x0000004190000986 */ /* 0x0001e2000c101112 */
[----:B------:R-:W-:-:S02]  /*207d0*/  SHF.R.S32.HI R7, RZ, 0x8, R7 ;  /* 0x00000008ff077819 */ /* 0x000fc40000011407 */
[----:B------:R-:W-:Y:S01]  /*207e0*/  SHF.R.S32.HI R9, RZ, 0x8, R9 ;  /* 0x00000008ff097819 */ /* 0x000fe20000011409 */
[----:B------:R0:W-:Y:S04]  /*207f0*/  @P6 STG.E.U8 desc[UR18][R142.64], R3 ;  /* 0x000000038e006986 */ /* 0x0001e8000c101112 */
[----:B------:R0:W-:Y:S04]  /*20800*/  @P3 STG.E.U8 desc[UR18][R140.64], R5 ;  /* 0x000000058c003986 */ /* 0x0001e8000c101112 */
[----:B------:R0:W-:Y:S04]  /*20810*/  @P5 STG.E.U8 desc[UR18][R138.64], R11 ;  /* 0x0000000b8a005986 */ /* 0x0001e8000c101112 */
[----:B------:R0:W-:Y:S04]  /*20820*/  @P1 STG.E.U8 desc[UR18][R136.64], R67 ;  /* 0x0000004388001986 */ /* 0x0001e8000c101112 */
[----:B------:R0:W-:Y:S04]  /*20830*/  @P4 STG.E.U8 desc[UR18][R134.64], R7 ;  /* 0x0000000786004986 */ /* 0x0001e8000c101112 */
[----:B------:R0:W-:Y:S01]  /*20840*/  @P2 STG.E.U8 desc[UR18][R132.64], R9 ;  /* 0x0000000984002986 */ /* 0x0001e2000c101112 */
[----:B------:R-:W-:Y:S06]  /*20850*/  BAR.SYNC.DEFER_BLOCKING 0x0 ;  /* 0x0000000000007b1d */ /* 0x000fec0000010000 */
[----:B------:R-:W-:Y:S05]  /*20860*/  BRA.U UP0, `(.L_x_19) ;  /* 0x0000000100a07547 */ /* 0x000fea000b800000 */
[----:B------:R-:W1:Y:S01]  /*20870*/  S2UR UR5, SR_CgaCtaId ;  /* 0x00000000000579c3 */ /* 0x000e620000008800 */
[----:B------:R-:W-:Y:S01]  /*20880*/  NOP ;  /* 0x0000000000007918 */ /* 0x000fe20000000000 */
[----:B------:R-:W-:Y:S01]  /*20890*/  UMOV UR4, 0x50 ;  /* 0x0000005000047882 */ /* 0x000fe20000000000 */
[----:B------:R-:W-:Y:S02]  /*208a0*/  IMAD.U32 R0, RZ, RZ, UR20 ;  /* 0x00000014ff007e24 */ /* 0x000fe4000f8e00ff */
[----:B0-----:R-:W-:Y:S02]  /*208b0*/  IMAD.MOV.U32 R3, RZ, RZ, 0xffff ;  /* 0x0000ffffff037424 */ /* 0x001fe400078e00ff */
[----:B------:R-:W-:Y:S01]  /*208c0*/  IMAD.MOV.U32 R7, RZ, RZ, 0x1 ;  /* 0x00000001ff077424 */ /* 0x000fe200078e00ff */
[----:B------:R-:W-:-:S04]  /*208d0*/  LOP3.LUT R0, R0, 0xffff, RZ, 0xc0, !PT ;  /* 0x0000ffff00007812 */ /* 0x000fc800078ec0ff */
[----:B------:R-:W-:-:S05]  /*208e0*/  SHF.R.U32.HI R0, RZ, 0x5, R0 ;  /* 0x00000005ff007819 */ /* 0x000fca0000011600 */
[----:B------:R-:W-:Y:S01]  /*208f0*/  VIADD R2, R0, 0x10 ;  /* 0x0000001000027836 */ /* 0x000fe20000000000 */
[----:B------:R-:W-:Y:S01]  /*20900*/  SHF.L.U32 R0, R3, R0, RZ ;  /* 0x0000000003007219 */ /* 0x000fe200000006ff */
[----:B-1----:R-:W-:-:S03]  /*20910*/  ULEA UR6, UR5, UR4, 0x18 ;  /* 0x0000000405067291 */ /* 0x002fc6000f8ec0ff */
[----:B------:R-:W-:-:S04]  /*20920*/  SHF.L.U32 R3, R7, R2, RZ ;  /* 0x0000000207037219 */ /* 0x000fc800000006ff */
[----:B------:R-:W-:Y:S02]  /*20930*/  LOP3.LUT R0, R3, R0, RZ, 0xfc, !PT ;  /* 0x0000000003007212 */ /* 0x000fe400078efcff */
[----:B------:R-:W0:Y:S02]  /*20940*/  LDS R5, [UR6] ;  /* 0x00000006ff057984 */ /* 0x000e240008000800 */
[C---:B------:R-:W-:Y:S02]  /*20950*/  LOP3.LUT R2, R0.reuse, 0xffff, RZ, 0xc0, !PT ;  /* 0x0000ffff00027812 */ /* 0x040fe400078ec0ff */
[----:B0-----:R-:W-:-:S04]  /*20960*/  LOP3.LUT R3, R0, 0xffff, R5, 0x80, !PT ;  /* 0x0000ffff00037812 */ /* 0x001fc800078e8005 */
[----:B------:R-:W-:-:S13]  /*20970*/  ISETP.NE.AND P0, PT, R3, R2, PT ;  /* 0x000000020300720c */ /* 0x000fda0003f05270 */
[----:B------:R-:W-:Y:S05]  /*20980*/  @P0 BRA `(.L_x_20) ;  /* 0x0000000000500947 */ /* 0x000fea0003800000 */
[----:B------:R-:W-:Y:S02]  /*20990*/  SHF.R.U32.HI R5, RZ, 0x10, R5 ;  /* 0x00000010ff057819 */ /* 0x000fe40000011605 */
[----:B------:R-:W-:-:S04]  /*209a0*/  SHF.R.U32.HI R2, RZ, 0x10, R0 ;  /* 0x00000010ff027819 */ /* 0x000fc80000011600 */
[----:B------:R-:W-:-:S04]  /*209b0*/  LOP3.LUT R5, R5, R2, RZ, 0xc0, !PT ;  /* 0x0000000205057212 */ /* 0x000fc800078ec0ff */
[----:B------:R-:W-:-:S13]  /*209c0*/  ISETP.NE.AND P0, PT, R5, R2, PT ;  /* 0x000000020500720c */ /* 0x000fda0003f05270 */
[----:B------:R-:W-:Y:S05]  /*209d0*/  @P0 BRA `(.L_x_21) ;  /* 0x0000000000300947 */ /* 0x000fea0003800000 */
[----:B------:R-:W-:Y:S01]  /*209e0*/  R2UR UR4, R0 ;  /* 0x00000000000472ca */ /* 0x000fe200000e0000 */
[----:B------:R-:W-:Y:S01]  /*209f0*/  VOTEU.ANY UR5, UPT, PT ;  /* 0x0000000000057886 */ /* 0x000fe200038e0100 */
[----:B------:R-:W0:Y:S01]  /*20a00*/  S2R R0, SR_LANEID ;  /* 0x0000000000007919 */ /* 0x000e220000000000 */
[----:B------:R-:W-:-:S10]  /*20a10*/  UFLO.U32 UR5, UR5 ;  /* 0x00000005000572bd */ /* 0x000fd400080e0000 */
[----:B------:R-:W-:-:S06]  /*20a20*/  ULOP3.LUT UR4, URZ, UR4, URZ, 0x33, !UPT ;  /* 0x00000004ff047292 */ /* 0x000fcc000f8e33ff */
[----:B------:R-:W-:-:S04]  /*20a30*/  IMAD.U32 R2, RZ, RZ, UR4 ;  /* 0x00000004ff027e24 */ /* 0x000fc8000f8e00ff */
[----:B------:R-:W1:Y:S02]  /*20a40*/  REDUX UR7, R2 ;  /* 0x00000000020773c4 */ /* 0x000e640000000000 */
[----:B------:R2:W-:Y:S01]  /*20a50*/  UTCATOMSWS.AND URZ, UR4 ;  /* 0x0000000400ff79e3 */ /* 0x0005e20008000000 */
[----:B0-----:R-:W-:Y:S01]  /*20a60*/  ISETP.EQ.U32.AND P0, PT, R0, UR5, PT ;  /* 0x0000000500007c0c */ /* 0x001fe2000bf02070 */
[----:B-1----:R-:W-:-:S12]  /*20a70*/  IMAD.U32 R0, RZ, RZ, UR7 ;  /* 0x00000007ff007e24 */ /* 0x002fd8000f8e00ff */
[----:B------:R2:W-:Y:S01]  /*20a80*/  @P0 ATOMS.AND RZ, [UR6], R0 ;  /* 0x00000000ffff098c */ /* 0x0005e2000a800006 */
[----:B------:R-:W-:Y:S05]  /*20a90*/  BRA `(.L_x_19) ;  /* 0x0000000000147947 */ /* 0x000fea0003800000 */
.L_x_21:
[----:B------:R-:W-:-:S07]  /*20aa0*/  MOV R2, 0x20ac0 ;  /* 0x00020ac000027802 */ /* 0x000fce0000000f00 */
[----:B------:R-:W-:Y:S05]  /*20ab0*/  CALL.REL.NOINC `($__internal_0_$__cuda_sm10x_tcgen05_guardrail_trap_col_being_dealloced_not_returned_by_alloc) ;  /* 0x00000000005c7944 */ /* 0x000fea0003c00000 */
[----:B------:R-:W-:Y:S05]  /*20ac0*/  BRA `(.L_x_19) ;  /* 0x0000000000087947 */ /* 0x000fea0003800000 */
.L_x_20:
[----:B------:R-:W-:-:S07]  /*20ad0*/  MOV R2, 0x20af0 ;  /* 0x00020af000027802 */ /* 0x000fce0000000f00 */
[----:B------:R-:W-:Y:S05]  /*20ae0*/  CALL.REL.NOINC `($__internal_2_$__cuda_sm10x_tcgen05_guardrail_trap_unallocated_columns_being_dealloced) ;  /* 0x0000000000687944 */ /* 0x000fea0003c00000 */
.L_x_19:
[----:B------:R-:W-:Y:S01]  /*20af0*/  NOP ;  /* 0x0000000000007918 */ /* 0x000fe20000000000 */
[----:B--2---:R-:W-:Y:S05]  /*20b00*/  EXIT ;  /* 0x000000000000794d */ /* 0x004fea0003800000 */
.L_x_7:
[----:B------:R-:W-:-:S07]  /*20b10*/  IMAD.MOV.U32 R3, RZ, RZ, R2 ;  /* 0x000000ffff037224 */ /* 0x000fce00078e0002 */
.L_x_22:
[----:B-1----:R1:W2:Y:S02]  /*20b20*/  SYNCS.PHASECHK.TRANS64.TRYWAIT P1, [R7+URZ], R3 ;  /* 0x00000003070075a7 */ /* 0x0022a400080211ff */
[----:B--2---:R-:W-:Y:S05]  /*20b30*/  @!P1 NANOSLEEP.SYNCS 0x989680 ;  /* 0x009896800000995d */ /* 0x004fea0003900000 */
[----:B------:R-:W2:Y:S02]  /*20b40*/  @!P1 SYNCS.PHASECHK.TRANS64 P1, [R7+URZ], R3 ;  /* 0x00000003070095a7 */ /* 0x000ea400080210ff */
[----:B--2---:R-:W-:Y:S05]  /*20b50*/  @!P1 BRA `(.L_x_22) ;  /* 0xfffffffc00f09947 */ /* 0x004fea000383ffff */
[----:B------:R-:W-:Y:S05]  /*20b60*/  BRA `(.L_x_6) ;  /* 0xfffffdf400f47947 */ /* 0x000fea000383ffff */
.L_x_10:
[----:B------:R-:W-:-:S07]  /*20b70*/  IMAD.MOV.U32 R3, RZ, RZ, R2 ;  /* 0x000000ffff037224 */ /* 0x000fce00078e0002 */
.L_x_23:
[----:B-1----:R1:W2:Y:S02]  /*20b80*/  SYNCS.PHASECHK.TRANS64.TRYWAIT P0, [R9+URZ], R3 ;  /* 0x00000003090075a7 */ /* 0x0022a400080011ff */
[----:B--2---:R-:W-:Y:S05]  /*20b90*/  @!P0 NANOSLEEP.SYNCS 0x989680 ;  /* 0x009896800000895d */ /* 0x004fea0003900000 */
[----:B------:R-:W2:Y:S02]  /*20ba0*/  @!P0 SYNCS.PHASECHK.TRANS64 P0, [R9+URZ], R3 ;  /* 0x00000003090085a7 */ /* 0x000ea400080010ff */
[----:B--2---:R-:W-:Y:S05]  /*20bb0*/  @!P0 BRA `(.L_x_23) ;  /* 0xfffffffc00f08947 */ /* 0x004fea000383ffff */
[----:B------:R-:W-:Y:S05]  /*20bc0*/  BRA `(.L_x_9) ;  /* 0xfffffdf800587947 */ /* 0x000fea000383ffff */
.L_x_14:
[----:B------:R-:W0:Y:S02]  /*20bd0*/  SYNCS.PHASECHK.TRANS64.TRYWAIT P3, [UR10], R116 ;  /* 0x00000074ff0075a7 */ /* 0x000e24000806110a */
[----:B0-----:R-:W-:Y:S05]  /*20be0*/  @!P3 BRA `(.L_x_14) ;  /* 0xfffffffc00f8b947 */ /* 0x001fea000383ffff */
[----:B------:R-:W-:Y:S05]  /*20bf0*/  BRA `(.L_x_24) ;  /* 0xfffffe6c00c47947 */ /* 0x000fea000383ffff */
.L_x_18:
[----:B------:R-:W0:Y:S02]  /*20c00*/  SYNCS.PHASECHK.TRANS64.TRYWAIT P0, [UR10], R4 ;  /* 0x00000004ff0075a7 */ /* 0x000e24000800110a */
[----:B0-----:R-:W-:Y:S05]  /*20c10*/  @!P0 BRA `(.L_x_18) ;  /* 0xfffffffc00f88947 */ /* 0x001fea000383ffff */
[----:B------:R-:W-:Y:S05]  /*20c20*/  BRA `(.L_x_17) ;  /* 0xfffffe94005c7947 */ /* 0x000fea000383ffff */
        .weak           $__internal_0_$__cuda_sm10x_tcgen05_guardrail_trap_col_being_dealloced_not_returned_by_alloc
        .type           $__internal_0_$__cuda_sm10x_tcgen05_guardrail_trap_col_being_dealloced_not_returned_by_alloc,@function
        .size           $__internal_0_$__cuda_sm10x_tcgen05_guardrail_trap_col_being_dealloced_not_returned_by_alloc,($__internal_1_$__cuda_sm10x_tcgen05_guardrail_trap_phase_invalid_during_alloc - $__internal_0_$__cuda_sm10x_tcgen05_guardrail_trap_col_being_dealloced_not_returned_by_alloc)
$__internal_0_$__cuda_sm10x_tcgen05_guardrail_trap_col_being_dealloced_not_returned_by_alloc:
[----:B------:R-:W-:Y:S05]  /*20c30*/  BPT.TRAP 0x1 ;  /* 0x000000040000795c */ /* 0x000fea0000300000 */
[----:B------:R-:W-:-:S04]  /*20c40*/  IMAD.MOV.U32 R3, RZ, RZ, 0x0 ;  /* 0x00000000ff037424 */ /* 0x000fc800078e00ff */
[----:B------:R-:W-:Y:S05]  /*20c50*/  RET.REL.NODEC R2 `(matmul_kernel) ;  /* 0xfffffdf002e87950 */ /* 0x000fea0003c3ffff */
        .weak           $__internal_1_$__cuda_sm10x_tcgen05_guardrail_trap_phase_invalid_during_alloc
        .type           $__internal_1_$__cuda_sm10x_tcgen05_guardrail_trap_phase_invalid_during_alloc,@function
        .size           $__internal_1_$__cuda_sm10x_tcgen05_guardrail_trap_phase_invalid_during_alloc,($__internal_2_$__cuda_sm10x_tcgen05_guardrail_trap_unallocated_columns_being_dealloced - $__internal_1_$__cuda_sm10x_tcgen05_guardrail_trap_phase_invalid_during_alloc)
$__internal_1_$__cuda_sm10x_tcgen05_guardrail_trap_phase_invalid_during_alloc:
[----:B------:R-:W-:Y:S05]  /*20c60*/  BPT.TRAP 0x1 ;  /* 0x000000040000795c */ /* 0x000fea0000300000 */
[----:B------:R-:W-:-:S04]  /*20c70*/  IMAD.MOV.U32 R3, RZ, RZ, 0x0 ;  /* 0x00000000ff037424 */ /* 0x000fc800078e00ff */
[----:B------:R-:W-:Y:S05]  /*20c80*/  RET.REL.NODEC R2 `(matmul_kernel) ;  /* 0xfffffdf002dc7950 */ /* 0x000fea0003c3ffff */
        .weak           $__internal_2_$__cuda_sm10x_tcgen05_guardrail_trap_unallocated_columns_being_dealloced
        .type           $__internal_2_$__cuda_sm10x_tcgen05_guardrail_trap_unallocated_columns_being_dealloced,@function
        .size           $__internal_2_$__cuda_sm10x_tcgen05_guardrail_trap_unallocated_columns_being_dealloced,(.L_x_28 - $__internal_2_$__cuda_sm10x_tcgen05_guardrail_trap_unallocated_columns_being_dealloced)
$__internal_2_$__cuda_sm10x_tcgen05_guardrail_trap_unallocated_columns_being_dealloced:
[----:B------:R-:W-:Y:S05]  /*20c90*/  BPT.TRAP 0x1 ;  /* 0x000000040000795c */ /* 0x000fea0000300000 */
[----:B------:R-:W-:-:S04]  /*20ca0*/  IMAD.MOV.U32 R3, RZ, RZ, 0x0 ;  /* 0x00000000ff037424 */ /* 0x000fc800078e00ff */
[----:B------:R-:W-:Y:S05]  /*20cb0*/  RET.REL.NODEC R2 `(matmul_kernel) ;  /* 0xfffffdf002d07950 */ /* 0x000fea0003c3ffff */
.L_x_25:
[----:B------:R-:W-:-:S00]  /*20cc0*/  BRA `(.L_x_25) ;  /* 0xfffffffc00fc7947 */ /* 0x000fc0000383ffff */
[----:B------:R-:W-:-:S00]  /*20cd0*/  NOP ;  /* 0x0000000000007918 */ /* 0x000fc00000000000 */
        /* <DEDUP_REMOVED lines=10> */
.L_x_28:


//--------------------- .nv.shared.matmul_kernel  --------------------------
	.section	.nv.shared.matmul_kernel,"aw",@nobits
	.sectionflags	@""
	.align	16
	.zero		1024


//--------------------- .nv.shared.reserved.0     --------------------------
	.section	.nv.shared.reserved.0,"aw",@nobits
	.align	8
	.weak		__nv_reservedSMEM_offset_0_alias
	.size		__nv_reservedSMEM_offset_0_alias, 0, 64
	.other		__nv_reservedSMEM_offset_0_alias,@"STO_CUDA_RESERVED_SHARED STV_DEFAULT"
__nv_reservedSMEM_offset_0_alias:
	.zero		0
.nv.shared.reserved.0:
	.zero		64
	.weak		__nv_reservedSMEM_allocation_phase
	.type		__nv_reservedSMEM_allocation_phase,@object
	.size		__nv_reservedSMEM_allocation_phase,(.L_0 - __nv_reservedSMEM_allocation_phase)
__nv_reservedSMEM_allocation_phase:
	.zero		1
.L_0:
	.zero		7
	.weak		__nv_reservedSMEM_devtool_atexit_pc
	.type		__nv_reservedSMEM_devtool_atexit_pc,@object
	.size		__nv_reservedSMEM_devtool_atexit_pc,(__nv_reservedSMEM_allocation_mask - __nv_reservedSMEM_devtool_atexit_pc)
__nv_reservedSMEM_devtool_atexit_pc:
	.zero		8
	.weak		__nv_reservedSMEM_allocation_mask
	.type		__nv_reservedSMEM_allocation_mask,@object
	.size		__nv_reservedSMEM_allocation_mask,(.L_2 - __nv_reservedSMEM_allocation_mask)
__nv_reservedSMEM_allocation_mask:
	.zero		4
.L_2:
	.zero		4
	.weak		__nv_reservedSMEM_tmem_allocation_pipeline_mbarrier
	.type		__nv_reservedSMEM_tmem_allocation_pipeline_mbarrier,@object
	.size		__nv_reservedSMEM_tmem_allocation_pipeline_mbarrier,(__nv_reservedSMEM_tmem_allocation_pipeline_mbarrier_parity - __nv_reservedSMEM_tmem_allocation_pipeline_mbarrier)
__nv_reservedSMEM_tmem_allocation_pipeline_mbarrier:
	.zero		8
	.weak		__nv_reservedSMEM_tmem_allocation_pipeline_mbarrier_parity
	.type		__nv_reservedSMEM_tmem_allocation_pipeline_mbarrier_parity,@object
	.size		__nv_reservedSMEM_tmem_allocation_pipeline_mbarrier_parity,(.L_4 - __nv_reservedSMEM_tmem_allocation_pipeline_mbarrier_parity)
__nv_reservedSMEM_tmem_allocation_pipeline_mbarrier_parity:
	.zero		4
.L_4:


//--------------------- .nv.constant0.matmul_kernel --------------------------
	.section	.nv.constant0.matmul_kernel,"a",@progbits
	.sectionflags	@""
	.align	4
.nv.constant0.matmul_kernel:
	.zero		976


//--------------------- SYMBOLS --------------------------

	.type		.nv.reservedSmem.offset0,@object
	.size		.nv.reservedSmem.offset0,0x4
	.type		.nv.reservedSmem.cap,@object
	.size		.nv.reservedSmem.cap,0x4
